// auto-generated by cutlass_sweep.gemm — config: {"arch": "sm_100", "cluster_m": 2, "cluster_n": 2, "dtype": "int8", "dtype_b": "int8", "layout": "nt", "stages": 0, "tile_k": 32, "tile_m": 256, "tile_n": 256}
#include "cutlass/cutlass.h"
#include "cutlass/gemm/collective/collective_builder.hpp"
#include "cutlass/gemm/device/gemm_universal_adapter.h"
#include "cutlass/gemm/kernel/gemm_universal.hpp"
#include "cutlass/epilogue/collective/collective_builder.hpp"

using ElemA = int8_t;
using ElemB = int8_t;
using ElemCD = int8_t;
using Acc  = int32_t;
using TileShape    = cute::Shape<cute::_256, cute::_256, cute::_32>;
using ClusterShape = cute::Shape<cute::_2, cute::_2, cute::_1>;

using CollectiveEpilogue = typename cutlass::epilogue::collective::CollectiveBuilder<
    cutlass::arch::Sm100, cutlass::arch::OpClassTensorOp,
    TileShape, ClusterShape,
    cutlass::epilogue::collective::EpilogueTileAuto,
    Acc, Acc,
    ElemCD, cutlass::layout::RowMajor, 128 / cutlass::sizeof_bits<ElemCD>::value,
    ElemCD, cutlass::layout::RowMajor, 128 / cutlass::sizeof_bits<ElemCD>::value,
    cutlass::epilogue::collective::EpilogueScheduleAuto
  >::CollectiveOp;

using CollectiveMainloop = typename cutlass::gemm::collective::CollectiveBuilder<
    cutlass::arch::Sm100, cutlass::arch::OpClassTensorOp,
    ElemA, cutlass::layout::RowMajor, 128 / cutlass::sizeof_bits<ElemA>::value,
    ElemB, cutlass::layout::ColumnMajor, 128 / cutlass::sizeof_bits<ElemB>::value,
    Acc,
    TileShape, ClusterShape,
    cutlass::gemm::collective::StageCountAutoCarveout<static_cast<int>(sizeof(typename CollectiveEpilogue::SharedStorage))>,
    cutlass::gemm::collective::KernelScheduleAuto
  >::CollectiveOp;

using GemmKernel = cutlass::gemm::kernel::GemmUniversal<
    cute::Shape<int,int,int,int>,
    CollectiveMainloop,
    CollectiveEpilogue
>;
using Gemm = cutlass::gemm::device::GemmUniversalAdapter<GemmKernel>;

// Force the device kernel symbol into the cubin without needing a host main.
auto* _anchor = &cutlass::device_kernel<GemmKernel>;


// ===== COMPILED SASS (sm_100a) =====

	.target	sm_100a

	.elftype	@"ET_EXEC"


//--------------------- .note.nv.tkinfo           --------------------------
	.section	.note.nv.tkinfo,"",@"SHT_NOTE"
	.sectionflags	@"SHF_NOTE_NV_TKINFO"
	.tkinfo
        /*0018*/ 	.word	0x00000002
        /*0030*/ 	.string	""
        /*0030*/ 	.string	"ptxas"
        /*0030*/ 	.string	"Cuda compilation tools, release 13.0, V13.0.88"
        /*0030*/ 	.string	"Build cuda_13.0.r13.0/compiler.36424714_0"
        /*0030*/ 	.string	"-arch sm_100a -m 64 "



//--------------------- .note.nv.cuinfo           --------------------------
	.section	.note.nv.cuinfo,"",@"SHT_NOTE"
	.sectionflags	@"SHF_NOTE_NV_CUINFO"
        /*0018*/ 	.short	0x0002
        /*001a*/ 	.short	0x0064
        /*001c*/ 	.short	0x0082
	.zero		2


//--------------------- .nv.info                  --------------------------
	.section	.nv.info,"",@"SHT_CUDA_INFO"
	.align	4


	//----- nvinfo : EIATTR_REGCOUNT
	.align		4
        /*0000*/ 	.byte	0x04, 0x2f
        /*0002*/ 	.short	(.L_20 - .L_19)
	.align		4
.L_19:
        /*0004*/ 	.word	index@(_ZN7cutlass13device_kernelINS_4gemm6kernel13GemmUniversalIN4cute5tupleIJiiiiEEENS1_10collective13CollectiveMmaINS1_35MainloopSm100TmaUmmaWarpSpecializedILi22ELi2ELi2ENS5_IJNS4_1CILi2EEESB_NSA_ILi1EEEEEEEENS5_IJNSA_ILi256EEESF_NSA_ILi32EEEEEEaNS5_IJlSC_lEEEaSI_NS4_8TiledMMAINS4_8MMA_AtomIJNS4_21SM100_MMA_S8_2x1SM_SSIaaiLi256ELi256ELNS4_4UMMA5MajorE0ELSN_0ELNSM_8SaturateE0EEEEEENS4_6LayoutINS5_IJSC_SC_SC_EEENS5_IJNSA_ILi0EEEST_ST_EEEEENS5_IJNS4_10UnderscoreESW_SW_EEEEENS4_28SM100_TMA_2SM_LOAD_MULTICASTENS4_14ComposedLayoutINS4_7SwizzleILi1ELi4ELi3EEENS4_18smem_ptr_flag_bitsILi8EEENSR_INS5_IJNSA_ILi8EEESG_EEENS5_IJSG_SC_EEEEEEEvNS4_8identityENS4_18SM100_TMA_2SM_LOADES19_vS1A_EENS_8epilogue10collective18CollectiveEpilogueINS1D_23Sm100TmaWarpSpecializedILi4ELi2ELi64ELb0ELb0EEEJNS5_IJNSA_ILi128EEESF_SG_EEENS5_IJNSR_IS1I_SC_EENSR_INSA_ILi64EEESC_EEEEEaSI_aSI_NS1D_6fusion15FusionCallbacksIS1H_NS1O_17LinearCombinationIaiaiLNS_15FloatRoundStyleE2EEES1J_S1N_JEEENS4_5SM1004TMEM4LOAD26SM100_TMEM_LOAD_32dp32b64xENS4_13SM90_TMA_LOADENS10_INS11_ILi2ELi4ELi3EEES14_NSR_INS5_IJS15_S1L_EEENS5_IJS1L_SC_EEEEEEENS4_39AutoVectorizingCopyWithAssumedAlignmentILi128EEENS4_14SM90_TMA_STOREES23_S25_S25_EEEvvEEEEvNT_6ParamsE)
        /*0008*/ 	.word	0x000000a4


	//----- nvinfo : EIATTR_FRAME_SIZE
	.align		4
.L_20:
        /*000c*/ 	.byte	0x04, 0x11
        /*000e*/ 	.short	(.L_22 - .L_21)
	.align		4
.L_21:
        /*0010*/ 	.word	index@($__internal_2_$__cuda_sm10x_tcgen05_guardrail_trap_unallocated_columns_being_dealloced)
        /*0014*/ 	.word	0x00000000


	//----- nvinfo : EIATTR_FRAME_SIZE
	.align		4
.L_22:
        /*0018*/ 	.byte	0x04, 0x11
        /*001a*/ 	.short	(.L_24 - .L_23)
	.align		4
.L_23:
        /*001c*/ 	.word	index@($__internal_1_$__cuda_sm10x_tcgen05_guardrail_trap_phase_invalid_during_alloc)
        /*0020*/ 	.word	0x00000000


	//----- nvinfo : EIATTR_FRAME_SIZE
	.align		4
.L_24:
        /*0024*/ 	.byte	0x04, 0x11
        /*0026*/ 	.short	(.L_26 - .L_25)
	.align		4
.L_25:
        /*0028*/ 	.word	index@($__internal_0_$__cuda_sm10x_tcgen05_guardrail_trap_col_being_dealloced_not_returned_by_alloc)
        /*002c*/ 	.word	0x00000000


	//----- nvinfo : EIATTR_FRAME_SIZE
	.align		4
.L_26:
        /*0030*/ 	.byte	0x04, 0x11
        /*0032*/ 	.short	(.L_28 - .L_27)
	.align		4
.L_27:
        /*0034*/ 	.word	index@(_ZN7cutlass13device_kernelINS_4gemm6kernel13GemmUniversalIN4cute5tupleIJiiiiEEENS1_10collective13CollectiveMmaINS1_35MainloopSm100TmaUmmaWarpSpecializedILi22ELi2ELi2ENS5_IJNS4_1CILi2EEESB_NSA_ILi1EEEEEEEENS5_IJNSA_ILi256EEESF_NSA_ILi32EEEEEEaNS5_IJlSC_lEEEaSI_NS4_8TiledMMAINS4_8MMA_AtomIJNS4_21SM100_MMA_S8_2x1SM_SSIaaiLi256ELi256ELNS4_4UMMA5MajorE0ELSN_0ELNSM_8SaturateE0EEEEEENS4_6LayoutINS5_IJSC_SC_SC_EEENS5_IJNSA_ILi0EEEST_ST_EEEEENS5_IJNS4_10UnderscoreESW_SW_EEEEENS4_28SM100_TMA_2SM_LOAD_MULTICASTENS4_14ComposedLayoutINS4_7SwizzleILi1ELi4ELi3EEENS4_18smem_ptr_flag_bitsILi8EEENSR_INS5_IJNSA_ILi8EEESG_EEENS5_IJSG_SC_EEEEEEEvNS4_8identityENS4_18SM100_TMA_2SM_LOADES19_vS1A_EENS_8epilogue10collective18CollectiveEpilogueINS1D_23Sm100TmaWarpSpecializedILi4ELi2ELi64ELb0ELb0EEEJNS5_IJNSA_ILi128EEESF_SG_EEENS5_IJNSR_IS1I_SC_EENSR_INSA_ILi64EEESC_EEEEEaSI_aSI_NS1D_6fusion15FusionCallbacksIS1H_NS1O_17LinearCombinationIaiaiLNS_15FloatRoundStyleE2EEES1J_S1N_JEEENS4_5SM1004TMEM4LOAD26SM100_TMEM_LOAD_32dp32b64xENS4_13SM90_TMA_LOADENS10_INS11_ILi2ELi4ELi3EEES14_NSR_INS5_IJS15_S1L_EEENS5_IJS1L_SC_EEEEEEENS4_39AutoVectorizingCopyWithAssumedAlignmentILi128EEENS4_14SM90_TMA_STOREES23_S25_S25_EEEvvEEEEvNT_6ParamsE)
        /*0038*/ 	.word	0x00000000


	//----- nvinfo : EIATTR_MIN_STACK_SIZE
	.align		4
.L_28:
        /*003c*/ 	.byte	0x04, 0x12
        /*003e*/ 	.short	(.L_30 - .L_29)
	.align		4
.L_29:
        /*0040*/ 	.word	index@(_ZN7cutlass13device_kernelINS_4gemm6kernel13GemmUniversalIN4cute5tupleIJiiiiEEENS1_10collective13CollectiveMmaINS1_35MainloopSm100TmaUmmaWarpSpecializedILi22ELi2ELi2ENS5_IJNS4_1CILi2EEESB_NSA_ILi1EEEEEEEENS5_IJNSA_ILi256EEESF_NSA_ILi32EEEEEEaNS5_IJlSC_lEEEaSI_NS4_8TiledMMAINS4_8MMA_AtomIJNS4_21SM100_MMA_S8_2x1SM_SSIaaiLi256ELi256ELNS4_4UMMA5MajorE0ELSN_0ELNSM_8SaturateE0EEEEEENS4_6LayoutINS5_IJSC_SC_SC_EEENS5_IJNSA_ILi0EEEST_ST_EEEEENS5_IJNS4_10UnderscoreESW_SW_EEEEENS4_28SM100_TMA_2SM_LOAD_MULTICASTENS4_14ComposedLayoutINS4_7SwizzleILi1ELi4ELi3EEENS4_18smem_ptr_flag_bitsILi8EEENSR_INS5_IJNSA_ILi8EEESG_EEENS5_IJSG_SC_EEEEEEEvNS4_8identityENS4_18SM100_TMA_2SM_LOADES19_vS1A_EENS_8epilogue10collective18CollectiveEpilogueINS1D_23Sm100TmaWarpSpecializedILi4ELi2ELi64ELb0ELb0EEEJNS5_IJNSA_ILi128EEESF_SG_EEENS5_IJNSR_IS1I_SC_EENSR_INSA_ILi64EEESC_EEEEEaSI_aSI_NS1D_6fusion15FusionCallbacksIS1H_NS1O_17LinearCombinationIaiaiLNS_15FloatRoundStyleE2EEES1J_S1N_JEEENS4_5SM1004TMEM4LOAD26SM100_TMEM_LOAD_32dp32b64xENS4_13SM90_TMA_LOADENS10_INS11_ILi2ELi4ELi3EEES14_NSR_INS5_IJS15_S1L_EEENS5_IJS1L_SC_EEEEEEENS4_39AutoVectorizingCopyWithAssumedAlignmentILi128EEENS4_14SM90_TMA_STOREES23_S25_S25_EEEvvEEEEvNT_6ParamsE)
        /*0044*/ 	.word	0x00000000
.L_30:


//--------------------- .nv.compat                --------------------------
	.section	.nv.compat,"",@"SHT_CUDA_COMPAT_INFO"
	.align	4
        /*0000*/ 	.byte	0x02, 0x09, 0x01, 0x00, 0x02, 0x02, 0x03, 0x00, 0x02, 0x05, 0x06, 0x00, 0x03, 0x07, 0x01, 0x01
        /*0010*/ 	.byte	0x02, 0x03, 0x01, 0x00, 0x02, 0x06, 0x01, 0x00, 0x04, 0x0b, 0x08, 0x00, 0x01, 0x00, 0x00, 0x00
        /*0020*/ 	.byte	0x00, 0x00, 0x00, 0x00


//--------------------- .nv.info._ZN7cutlass13device_kernelINS_4gemm6kernel13GemmUniversalIN4cute5tupleIJiiiiEEENS1_10collective13CollectiveMmaINS1_35MainloopSm100TmaUmmaWarpSpecializedILi22ELi2ELi2ENS5_IJNS4_1CILi2EEESB_NSA_ILi1EEEEEEEENS5_IJNSA_ILi256EEESF_NSA_ILi32EEEEEEaNS5_IJlSC_lEEEaSI_NS4_8TiledMMAINS4_8MMA_AtomIJNS4_21SM100_MMA_S8_2x1SM_SSIaaiLi256ELi256ELNS4_4UMMA5MajorE0ELSN_0ELNSM_8SaturateE0EEEEEENS4_6LayoutINS5_IJSC_SC_SC_EEENS5_IJNSA_ILi0EEEST_ST_EEEEENS5_IJNS4_10UnderscoreESW_SW_EEEEENS4_28SM100_TMA_2SM_LOAD_MULTICASTENS4_14ComposedLayoutINS4_7SwizzleILi1ELi4ELi3EEENS4_18smem_ptr_flag_bitsILi8EEENSR_INS5_IJNSA_ILi8EEESG_EEENS5_IJSG_SC_EEEEEEEvNS4_8identityENS4_18SM100_TMA_2SM_LOADES19_vS1A_EENS_8epilogue10collective18CollectiveEpilogueINS1D_23Sm100TmaWarpSpecializedILi4ELi2ELi64ELb0ELb0EEEJNS5_IJNSA_ILi128EEESF_SG_EEENS5_IJNSR_IS1I_SC_EENSR_INSA_ILi64EEESC_EEEEEaSI_aSI_NS1D_6fusion15FusionCallbacksIS1H_NS1O_17LinearCombinationIaiaiLNS_15FloatRoundStyleE2EEES1J_S1N_JEEENS4_5SM1004TMEM4LOAD26SM100_TMEM_LOAD_32dp32b64xENS4_13SM90_TMA_LOADENS10_INS11_ILi2ELi4ELi3EEES14_NSR_INS5_IJS15_S1L_EEENS5_IJS1L_SC_EEEEEEENS4_39AutoVectorizingCopyWithAssumedAlignmentILi128EEENS4_14SM90_TMA_STOREES23_S25_S25_EEEvvEEEEvNT_6ParamsE --------------------------
	.section	.nv.info._ZN7cutlass13device_kernelINS_4gemm6kernel13GemmUniversalIN4cute5tupleIJiiiiEEENS1_10collective13CollectiveMmaINS1_35MainloopSm100TmaUmmaWarpSpecializedILi22ELi2ELi2ENS5_IJNS4_1CILi2EEESB_NSA_ILi1EEEEEEEENS5_IJNSA_ILi256EEESF_NSA_ILi32EEEEEEaNS5_IJlSC_lEEEaSI_NS4_8TiledMMAINS4_8MMA_AtomIJNS4_21SM100_MMA_S8_2x1SM_SSIaaiLi256ELi256ELNS4_4UMMA5MajorE0ELSN_0ELNSM_8SaturateE0EEEEEENS4_6LayoutINS5_IJSC_SC_SC_EEENS5_IJNSA_ILi0EEEST_ST_EEEEENS5_IJNS4_10UnderscoreESW_SW_EEEEENS4_28SM100_TMA_2SM_LOAD_MULTICASTENS4_14ComposedLayoutINS4_7SwizzleILi1ELi4ELi3EEENS4_18smem_ptr_flag_bitsILi8EEENSR_INS5_IJNSA_ILi8EEESG_EEENS5_IJSG_SC_EEEEEEEvNS4_8identityENS4_18SM100_TMA_2SM_LOADES19_vS1A_EENS_8epilogue10collective18CollectiveEpilogueINS1D_23Sm100TmaWarpSpecializedILi4ELi2ELi64ELb0ELb0EEEJNS5_IJNSA_ILi128EEESF_SG_EEENS5_IJNSR_IS1I_SC_EENSR_INSA_ILi64EEESC_EEEEEaSI_aSI_NS1D_6fusion15FusionCallbacksIS1H_NS1O_17LinearCombinationIaiaiLNS_15FloatRoundStyleE2EEES1J_S1N_JEEENS4_5SM1004TMEM4LOAD26SM100_TMEM_LOAD_32dp32b64xENS4_13SM90_TMA_LOADENS10_INS11_ILi2ELi4ELi3EEES14_NSR_INS5_IJS15_S1L_EEENS5_IJS1L_SC_EEEEEEENS4_39AutoVectorizingCopyWithAssumedAlignmentILi128EEENS4_14SM90_TMA_STOREES23_S25_S25_EEEvvEEEEvNT_6ParamsE,"",@"SHT_CUDA_INFO"
	.sectionflags	@""
	.align	4


	//----- nvinfo : EIATTR_CUDA_API_VERSION
	.align		4
        /*0000*/ 	.byte	0x04, 0x37
        /*0002*/ 	.short	(.L_32 - .L_31)
.L_31:
        /*0004*/ 	.word	0x00000082


	//----- nvinfo : EIATTR_KPARAM_INFO
	.align		4
.L_32:
        /*0008*/ 	.byte	0x04, 0x17
        /*000a*/ 	.short	(.L_34 - .L_33)
.L_33:
        /*000c*/ 	.word	0x00000000
        /*0010*/ 	.short	0x0000
        /*0012*/ 	.short	0x0000
        /*0014*/ 	.byte	0x00, 0xf0, 0x01, 0x20


	//----- nvinfo : EIATTR_AT_ENTRY_FRAGMENTS
	.align		4
.L_34:
        /*0018*/ 	.byte	0x04, 0x4f
        /*001a*/ 	.short	(.L_36 - .L_35)


	//   ....[0]....
.L_35:
        /*001c*/ 	.word	0x00000007


	//----- nvinfo : EIATTR_RESERVED_SMEM_USED
	.align		4
.L_36:
        /*0020*/ 	.byte	0x01, 0x41
	.zero		2


	//----- nvinfo : EIATTR_SPARSE_MMA_MASK
	.align		4
        /*0024*/ 	.byte	0x03, 0x50
        /*0026*/ 	.short	0x0000


	//----- nvinfo : EIATTR_TCGEN05_2CTA_USED
	.align		4
        /*0028*/ 	.byte	0x01, 0x52
	.zero		2


	//----- nvinfo : EIATTR_MAXREG_COUNT
	.align		4
        /*002c*/ 	.byte	0x03, 0x1b
        /*002e*/ 	.short	0x00ff


	//----- nvinfo : EIATTR_NUM_BARRIERS
	.align		4
        /*0030*/ 	.byte	0x02, 0x4c
        /*0032*/ 	.byte	0x07
	.zero		1


	//----- nvinfo : EIATTR_EXTERNS
	.align		4
        /*0034*/ 	.byte	0x04, 0x0f
        /*0036*/ 	.short	(.L_38 - .L_37)


	//   ....[0]....
	.align		4
.L_37:
        /*0038*/ 	.word	index@(__assertfail)


	//----- nvinfo : EIATTR_MERCURY_ISA_VERSION
	.align		4
.L_38:
        /*003c*/ 	.byte	0x03, 0x5f
        /*003e*/ 	.short	0x0101


	//----- nvinfo : EIATTR_INT_WARP_WIDE_INSTR_OFFSETS
	.align		4
        /*0040*/ 	.byte	0x04, 0x31
        /*0042*/ 	.short	(.L_40 - .L_39)


	//   ....[0]....
.L_39:
        /*0044*/ 	.word	0x00000fa0


	//   ....[1]....
        /*0048*/ 	.word	0x00001040


	//   ....[2]....
        /*004c*/ 	.word	0x00004cc0


	//   ....[3]....
        /*0050*/ 	.word	0x00004ce0


	//   ....[4]....
        /*0054*/ 	.word	0x00004d10


	//   ....[5]....
        /*0058*/ 	.word	0x00005850


	//   ....[6]....
        /*005c*/ 	.word	0x000058c0


	//   ....[7]....
        /*0060*/ 	.word	0x000059a0


	//   ....[8]....
        /*0064*/ 	.word	0x00005a20


	//   ....[9]....
        /*0068*/ 	.word	0x00005b20


	//   ....[10]....
        /*006c*/ 	.word	0x00005ba0


	//   ....[11]....
        /*0070*/ 	.word	0x00005c90


	//   ....[12]....
        /*0074*/ 	.word	0x00005d40


	//----- nvinfo : EIATTR_COOP_GROUP_MASK_REGIDS
	.align		4
.L_40:
        /*0078*/ 	.byte	0x04, 0x29
        /*007a*/ 	.short	(.L_42 - .L_41)


	//   ....[0]....
.L_41:
        /*007c*/ 	.word	0xffffffff


	//   ....[1]....
        /*0080*/ 	.word	0xffffffff


	//   ....[2]....
        /*0084*/ 	.word	0xffffffff


	//   ....[3]....
        /*0088*/ 	.word	0xffffffff


	//   ....[4]....
        /*008c*/ 	.word	0xffffffff


	//   ....[5]....
        /*0090*/ 	.word	0xffffffff


	//   ....[6]....
        /*0094*/ 	.word	0xffffffff


	//   ....[7]....
        /*0098*/ 	.word	0xffffffff


	//   ....[8]....
        /*009c*/ 	.word	0xffffffff


	//   ....[9]....
        /*00a0*/ 	.word	0xffffffff


	//   ....[10]....
        /*00a4*/ 	.word	0xffffffff


	//   ....[11]....
        /*00a8*/ 	.word	0xffffffff


	//   ....[12]....
        /*00ac*/ 	.word	0xffffffff


	//   ....[13]....
        /*00b0*/ 	.word	0xffffffff


	//----- nvinfo : EIATTR_COOP_GROUP_INSTR_OFFSETS
	.align		4
.L_42:
        /*00b4*/ 	.byte	0x04, 0x28
        /*00b6*/ 	.short	(.L_44 - .L_43)


	//   ....[0]....
.L_43:
        /*00b8*/ 	.word	0x000000b0


	//   ....[1]....
        /*00bc*/ 	.word	0x00000520


	//   ....[2]....
        /*00c0*/ 	.word	0x00000950


	//   ....[3]....
        /*00c4*/ 	.word	0x00000ae0


	//   ....[4]....
        /*00c8*/ 	.word	0x00000bd0


	//   ....[5]....
        /*00cc*/ 	.word	0x00000d30


	//   ....[6]....
        /*00d0*/ 	.word	0x00000e80


	//   ....[7]....
        /*00d4*/ 	.word	0x000010c0


	//   ....[8]....
        /*00d8*/ 	.word	0x00002430


	//   ....[9]....
        /*00dc*/ 	.word	0x00003d10


	//   ....[10]....
        /*00e0*/ 	.word	0x000041e0


	//   ....[11]....
        /*00e4*/ 	.word	0x00004210


	//   ....[12]....
        /*00e8*/ 	.word	0x00004bc0


	//   ....[13]....
        /*00ec*/ 	.word	0x00004dd0


	//----- nvinfo : EIATTR_VRC_CTA_INIT_COUNT
	.align		4
.L_44:
        /*00f0*/ 	.byte	0x02, 0x4a
        /*00f2*/ 	.byte	0x80
	.zero		1


	//----- nvinfo : EIATTR_SYSCALL_OFFSETS
	.align		4
        /*00f4*/ 	.byte	0x04, 0x46
        /*00f6*/ 	.short	(.L_46 - .L_45)


	//   ....[0]....
.L_45:
        /*00f8*/ 	.word	0x000069b0


	//   ....[1]....
        /*00fc*/ 	.word	0x00006af0


	//   ....[2]....
        /*0100*/ 	.word	0x00007380


	//   ....[3]....
        /*0104*/ 	.word	0x00008980


	//   ....[4]....
        /*0108*/ 	.word	0x00009f20


	//   ....[5]....
        /*010c*/ 	.word	0x0000b4f0


	//----- nvinfo : EIATTR_MBARRIER_INSTR_OFFSETS
	.align		4
.L_46:
        /*0110*/ 	.byte	0x04, 0x39
        /*0112*/ 	.short	(.L_48 - .L_47)


	//   ....[0]....
.L_47:
        /*0114*/ 	.word	0x00000670
        /*0118*/ 	.word	0x000000ff
        /*011c*/ 	.word	0x00000000
        /*0120*/ 	.short	0x0100
        /*0122*/ 	.byte	0x04
	.zero		1


	//   ....[1]....
        /*0124*/ 	.word	0x00000680
        /*0128*/ 	.word	0x000000ff
        /*012c*/ 	.word	0x000000b0
        /*0130*/ 	.short	0x0100
        /*0132*/ 	.byte	0x04
	.zero		1


	//   ....[2]....
        /*0134*/ 	.word	0x00000690
        /*0138*/ 	.word	0x000000ff
        /*013c*/ 	.word	0x00000008
        /*0140*/ 	.short	0x0100
        /*0142*/ 	.byte	0x04
	.zero		1


	//   ....[3]....
        /*0144*/ 	.word	0x000006a0
        /*0148*/ 	.word	0x000000ff
        /*014c*/ 	.word	0x000000b8
        /*0150*/ 	.short	0x0100
        /*0152*/ 	.byte	0x04
	.zero		1


	//   ....[4]....
        /*0154*/ 	.word	0x000006b0
        /*0158*/ 	.word	0x000000ff
        /*015c*/ 	.word	0x00000010
        /*0160*/ 	.short	0x0100
        /*0162*/ 	.byte	0x04
	.zero		1


	//   ....[5]....
        /*0164*/ 	.word	0x000006c0
        /*0168*/ 	.word	0x000000ff
        /*016c*/ 	.word	0x000000c0
        /*0170*/ 	.short	0x0100
        /*0172*/ 	.byte	0x04
	.zero		1


	//   ....[6]....
        /*0174*/ 	.word	0x000006d0
        /*0178*/ 	.word	0x000000ff
        /*017c*/ 	.word	0x00000018
        /*0180*/ 	.short	0x0100
        /*0182*/ 	.byte	0x04
	.zero		1


	//   ....[7]....
        /*0184*/ 	.word	0x000006e0
        /*0188*/ 	.word	0x000000ff
        /*018c*/ 	.word	0x000000c8
        /*0190*/ 	.short	0x0100
        /*0192*/ 	.byte	0x04
	.zero		1


	//   ....[8]....
        /*0194*/ 	.word	0x000006f0
        /*0198*/ 	.word	0x000000ff
        /*019c*/ 	.word	0x00000020
        /*01a0*/ 	.short	0x0100
        /*01a2*/ 	.byte	0x04
	.zero		1


	//   ....[9]....
        /*01a4*/ 	.word	0x00000700
        /*01a8*/ 	.word	0x000000ff
        /*01ac*/ 	.word	0x000000d0
        /*01b0*/ 	.short	0x0100
        /*01b2*/ 	.byte	0x04
	.zero		1


	//   ....[10]....
        /*01b4*/ 	.word	0x00000710
        /*01b8*/ 	.word	0x000000ff
        /*01bc*/ 	.word	0x00000028
        /*01c0*/ 	.short	0x0100
        /*01c2*/ 	.byte	0x04
	.zero		1


	//   ....[11]....
        /*01c4*/ 	.word	0x00000720
        /*01c8*/ 	.word	0x000000ff
        /*01cc*/ 	.word	0x000000d8
        /*01d0*/ 	.short	0x0100
        /*01d2*/ 	.byte	0x04
	.zero		1


	//   ....[12]....
        /*01d4*/ 	.word	0x00000730
        /*01d8*/ 	.word	0x000000ff
        /*01dc*/ 	.word	0x00000030
        /*01e0*/ 	.short	0x0100
        /*01e2*/ 	.byte	0x04
	.zero		1


	//   ....[13]....
        /*01e4*/ 	.word	0x00000740
        /*01e8*/ 	.word	0x000000ff
        /*01ec*/ 	.word	0x000000e0
        /*01f0*/ 	.short	0x0100
        /*01f2*/ 	.byte	0x04
	.zero		1


	//   ....[14]....
        /*01f4*/ 	.word	0x00000750
        /*01f8*/ 	.word	0x000000ff
        /*01fc*/ 	.word	0x00000038
        /*0200*/ 	.short	0x0100
        /*0202*/ 	.byte	0x04
	.zero		1


	//   ....[15]....
        /*0204*/ 	.word	0x00000760
        /*0208*/ 	.word	0x000000ff
        /*020c*/ 	.word	0x000000e8
        /*0210*/ 	.short	0x0100
        /*0212*/ 	.byte	0x04
	.zero		1


	//   ....[16]....
        /*0214*/ 	.word	0x00000770
        /*0218*/ 	.word	0x000000ff
        /*021c*/ 	.word	0x00000040
        /*0220*/ 	.short	0x0100
        /*0222*/ 	.byte	0x04
	.zero		1


	//   ....[17]....
        /*0224*/ 	.word	0x00000780
        /*0228*/ 	.word	0x000000ff
        /*022c*/ 	.word	0x000000f0
        /*0230*/ 	.short	0x0100
        /*0232*/ 	.byte	0x04
	.zero		1


	//   ....[18]....
        /*0234*/ 	.word	0x00000790
        /*0238*/ 	.word	0x000000ff
        /*023c*/ 	.word	0x00000048
        /*0240*/ 	.short	0x0100
        /*0242*/ 	.byte	0x04
	.zero		1


	//   ....[19]....
        /*0244*/ 	.word	0x000007a0
        /*0248*/ 	.word	0x000000ff
        /*024c*/ 	.word	0x000000f8
        /*0250*/ 	.short	0x0100
        /*0252*/ 	.byte	0x04
	.zero		1


	//   ....[20]....
        /*0254*/ 	.word	0x000007b0
        /*0258*/ 	.word	0x000000ff
        /*025c*/ 	.word	0x00000050
        /*0260*/ 	.short	0x0100
        /*0262*/ 	.byte	0x04
	.zero		1


	//   ....[21]....
        /*0264*/ 	.word	0x000007c0
        /*0268*/ 	.word	0x000000ff
        /*026c*/ 	.word	0x00000100
        /*0270*/ 	.short	0x0100
        /*0272*/ 	.byte	0x04
	.zero		1


	//   ....[22]....
        /*0274*/ 	.word	0x000007d0
        /*0278*/ 	.word	0x000000ff
        /*027c*/ 	.word	0x00000058
        /*0280*/ 	.short	0x0100
        /*0282*/ 	.byte	0x04
	.zero		1


	//   ....[23]....
        /*0284*/ 	.word	0x000007e0
        /*0288*/ 	.word	0x000000ff
        /*028c*/ 	.word	0x00000108
        /*0290*/ 	.short	0x0100
        /*0292*/ 	.byte	0x04
	.zero		1


	//   ....[24]....
        /*0294*/ 	.word	0x000007f0
        /*0298*/ 	.word	0x000000ff
        /*029c*/ 	.word	0x00000060
        /*02a0*/ 	.short	0x0100
        /*02a2*/ 	.byte	0x04
	.zero		1


	//   ....[25]....
        /*02a4*/ 	.word	0x00000800
        /*02a8*/ 	.word	0x000000ff
        /*02ac*/ 	.word	0x00000110
        /*02b0*/ 	.short	0x0100
        /*02b2*/ 	.byte	0x04
	.zero		1


	//   ....[26]....
        /*02b4*/ 	.word	0x00000810
        /*02b8*/ 	.word	0x000000ff
        /*02bc*/ 	.word	0x00000068
        /*02c0*/ 	.short	0x0100
        /*02c2*/ 	.byte	0x04
	.zero		1


	//   ....[27]....
        /*02c4*/ 	.word	0x00000820
        /*02c8*/ 	.word	0x000000ff
        /*02cc*/ 	.word	0x00000118
        /*02d0*/ 	.short	0x0100
        /*02d2*/ 	.byte	0x04
	.zero		1


	//   ....[28]....
        /*02d4*/ 	.word	0x00000830
        /*02d8*/ 	.word	0x000000ff
        /*02dc*/ 	.word	0x00000070
        /*02e0*/ 	.short	0x0100
        /*02e2*/ 	.byte	0x04
	.zero		1


	//   ....[29]....
        /*02e4*/ 	.word	0x00000840
        /*02e8*/ 	.word	0x000000ff
        /*02ec*/ 	.word	0x00000120
        /*02f0*/ 	.short	0x0100
        /*02f2*/ 	.byte	0x04
	.zero		1


	//   ....[30]....
        /*02f4*/ 	.word	0x00000850
        /*02f8*/ 	.word	0x000000ff
        /*02fc*/ 	.word	0x00000078
        /*0300*/ 	.short	0x0100
        /*0302*/ 	.byte	0x04
	.zero		1


	//   ....[31]....
        /*0304*/ 	.word	0x00000860
        /*0308*/ 	.word	0x000000ff
        /*030c*/ 	.word	0x00000128
        /*0310*/ 	.short	0x0100
        /*0312*/ 	.byte	0x04
	.zero		1


	//   ....[32]....
        /*0314*/ 	.word	0x00000870
        /*0318*/ 	.word	0x000000ff
        /*031c*/ 	.word	0x00000080
        /*0320*/ 	.short	0x0100
        /*0322*/ 	.byte	0x04
	.zero		1


	//   ....[33]....
        /*0324*/ 	.word	0x00000880
        /*0328*/ 	.word	0x000000ff
        /*032c*/ 	.word	0x00000130
        /*0330*/ 	.short	0x0100
        /*0332*/ 	.byte	0x04
	.zero		1


	//   ....[34]....
        /*0334*/ 	.word	0x00000890
        /*0338*/ 	.word	0x000000ff
        /*033c*/ 	.word	0x00000088
        /*0340*/ 	.short	0x0100
        /*0342*/ 	.byte	0x04
	.zero		1


	//   ....[35]....
        /*0344*/ 	.word	0x000008a0
        /*0348*/ 	.word	0x000000ff
        /*034c*/ 	.word	0x00000138
        /*0350*/ 	.short	0x0100
        /*0352*/ 	.byte	0x04
	.zero		1


	//   ....[36]....
        /*0354*/ 	.word	0x000008b0
        /*0358*/ 	.word	0x000000ff
        /*035c*/ 	.word	0x00000090
        /*0360*/ 	.short	0x0100
        /*0362*/ 	.byte	0x04
	.zero		1


	//   ....[37]....
        /*0364*/ 	.word	0x000008c0
        /*0368*/ 	.word	0x000000ff
        /*036c*/ 	.word	0x00000140
        /*0370*/ 	.short	0x0100
        /*0372*/ 	.byte	0x04
	.zero		1


	//   ....[38]....
        /*0374*/ 	.word	0x000008d0
        /*0378*/ 	.word	0x000000ff
        /*037c*/ 	.word	0x00000098
        /*0380*/ 	.short	0x0100
        /*0382*/ 	.byte	0x04
	.zero		1


	//   ....[39]....
        /*0384*/ 	.word	0x000008e0
        /*0388*/ 	.word	0x000000ff
        /*038c*/ 	.word	0x00000148
        /*0390*/ 	.short	0x0100
        /*0392*/ 	.byte	0x04
	.zero		1


	//   ....[40]....
        /*0394*/ 	.word	0x000008f0
        /*0398*/ 	.word	0x000000ff
        /*039c*/ 	.word	0x000000a0
        /*03a0*/ 	.short	0x0100
        /*03a2*/ 	.byte	0x04
	.zero		1


	//   ....[41]....
        /*03a4*/ 	.word	0x00000900
        /*03a8*/ 	.word	0x000000ff
        /*03ac*/ 	.word	0x00000150
        /*03b0*/ 	.short	0x0100
        /*03b2*/ 	.byte	0x04
	.zero		1


	//   ....[42]....
        /*03b4*/ 	.word	0x00000910
        /*03b8*/ 	.word	0x000000ff
        /*03bc*/ 	.word	0x000000a8
        /*03c0*/ 	.short	0x0100
        /*03c2*/ 	.byte	0x04
	.zero		1


	//   ....[43]....
        /*03c4*/ 	.word	0x00000920
        /*03c8*/ 	.word	0x000000ff
        /*03cc*/ 	.word	0x00000158
        /*03d0*/ 	.short	0x0100
        /*03d2*/ 	.byte	0x04
	.zero		1


	//   ....[44]....
        /*03d4*/ 	.word	0x00000a50
        /*03d8*/ 	.word	0x000000ff
        /*03dc*/ 	.word	0x00000160
        /*03e0*/ 	.short	0x0100
        /*03e2*/ 	.byte	0x04
	.zero		1


	//   ....[45]....
        /*03e4*/ 	.word	0x00000a60
        /*03e8*/ 	.word	0x000000ff
        /*03ec*/ 	.word	0x00000180
        /*03f0*/ 	.short	0x0100
        /*03f2*/ 	.byte	0x04
	.zero		1


	//   ....[46]....
        /*03f4*/ 	.word	0x00000a70
        /*03f8*/ 	.word	0x000000ff
        /*03fc*/ 	.word	0x00000168
        /*0400*/ 	.short	0x0100
        /*0402*/ 	.byte	0x04
	.zero		1


	//   ....[47]....
        /*0404*/ 	.word	0x00000a80
        /*0408*/ 	.word	0x000000ff
        /*040c*/ 	.word	0x00000188
        /*0410*/ 	.short	0x0100
        /*0412*/ 	.byte	0x04
	.zero		1


	//   ....[48]....
        /*0414*/ 	.word	0x00000a90
        /*0418*/ 	.word	0x000000ff
        /*041c*/ 	.word	0x00000170
        /*0420*/ 	.short	0x0100
        /*0422*/ 	.byte	0x04
	.zero		1


	//   ....[49]....
        /*0424*/ 	.word	0x00000aa0
        /*0428*/ 	.word	0x000000ff
        /*042c*/ 	.word	0x00000190
        /*0430*/ 	.short	0x0100
        /*0432*/ 	.byte	0x04
	.zero		1


	//   ....[50]....
        /*0434*/ 	.word	0x00000ab0
        /*0438*/ 	.word	0x000000ff
        /*043c*/ 	.word	0x00000178
        /*0440*/ 	.short	0x0100
        /*0442*/ 	.byte	0x04
	.zero		1


	//   ....[51]....
        /*0444*/ 	.word	0x00000ac0
        /*0448*/ 	.word	0x000000ff
        /*044c*/ 	.word	0x00000198
        /*0450*/ 	.short	0x0100
        /*0452*/ 	.byte	0x04
	.zero		1


	//   ....[52]....
        /*0454*/ 	.word	0x00000ba0
        /*0458*/ 	.word	0x000000ff
        /*045c*/ 	.word	0x000001a0
        /*0460*/ 	.short	0x0100
        /*0462*/ 	.byte	0x06
	.zero		1


	//   ....[53]....
        /*0464*/ 	.word	0x00000bb0
        /*0468*/ 	.word	0x000000ff
        /*046c*/ 	.word	0x000001a8
        /*0470*/ 	.short	0x0100
        /*0472*/ 	.byte	0x06
	.zero		1


	//   ....[54]....
        /*0474*/ 	.word	0x00000ce0
        /*0478*/ 	.word	0x000000ff
        /*047c*/ 	.word	0x000001b0
        /*0480*/ 	.short	0x0100
        /*0482*/ 	.byte	0x06
	.zero		1


	//   ....[55]....
        /*0484*/ 	.word	0x00000cf0
        /*0488*/ 	.word	0x000000ff
        /*048c*/ 	.word	0x000001c0
        /*0490*/ 	.short	0x0100
        /*0492*/ 	.byte	0x06
	.zero		1


	//   ....[56]....
        /*0494*/ 	.word	0x00000d00
        /*0498*/ 	.word	0x000000ff
        /*049c*/ 	.word	0x000001b8
        /*04a0*/ 	.short	0x0100
        /*04a2*/ 	.byte	0x06
	.zero		1


	//   ....[57]....
        /*04a4*/ 	.word	0x00000d10
        /*04a8*/ 	.word	0x000000ff
        /*04ac*/ 	.word	0x000001c8
        /*04b0*/ 	.short	0x0100
        /*04b2*/ 	.byte	0x06
	.zero		1


	//   ....[58]....
        /*04b4*/ 	.word	0x00000e30
        /*04b8*/ 	.word	0x000000ff
        /*04bc*/ 	.word	0x000001d0
        /*04c0*/ 	.short	0x0100
        /*04c2*/ 	.byte	0x04
	.zero		1


	//   ....[59]....
        /*04c4*/ 	.word	0x00000e40
        /*04c8*/ 	.word	0x000000ff
        /*04cc*/ 	.word	0x000001e0
        /*04d0*/ 	.short	0x0100
        /*04d2*/ 	.byte	0x04
	.zero		1


	//   ....[60]....
        /*04d4*/ 	.word	0x00000e50
        /*04d8*/ 	.word	0x000000ff
        /*04dc*/ 	.word	0x000001d8
        /*04e0*/ 	.short	0x0100
        /*04e2*/ 	.byte	0x04
	.zero		1


	//   ....[61]....
        /*04e4*/ 	.word	0x00000e60
        /*04e8*/ 	.word	0x000000ff
        /*04ec*/ 	.word	0x000001e8
        /*04f0*/ 	.short	0x0100
        /*04f2*/ 	.byte	0x04
	.zero		1


	//   ....[62]....
        /*04f4*/ 	.word	0x00000f50
        /*04f8*/ 	.word	0x000000ff
        /*04fc*/ 	.word	0x000001f0
        /*0500*/ 	.short	0x0100
        /*0502*/ 	.byte	0x04
	.zero		1


	//   ....[63]....
        /*0504*/ 	.word	0x00000f60
        /*0508*/ 	.word	0x000000ff
        /*050c*/ 	.word	0x00000200
        /*0510*/ 	.short	0x0100
        /*0512*/ 	.byte	0x04
	.zero		1


	//   ....[64]....
        /*0514*/ 	.word	0x00000f70
        /*0518*/ 	.word	0x000000ff
        /*051c*/ 	.word	0x000001f8
        /*0520*/ 	.short	0x0100
        /*0522*/ 	.byte	0x04
	.zero		1


	//   ....[65]....
        /*0524*/ 	.word	0x00000f80
        /*0528*/ 	.word	0x000000ff
        /*052c*/ 	.word	0x00000208
        /*0530*/ 	.short	0x0100
        /*0532*/ 	.byte	0x04
	.zero		1


	//   ....[66]....
        /*0534*/ 	.word	0x00001080
        /*0538*/ 	.word	0x000000ff
        /*053c*/ 	.word	0x00000210
        /*0540*/ 	.short	0x0100
        /*0542*/ 	.byte	0x06
	.zero		1


	//   ....[67]....
        /*0544*/ 	.word	0x00001c50
        /*0548*/ 	.word	0x00000003
        /*054c*/ 	.word	0x00000200
        /*0550*/ 	.short	0x010a
        /*0552*/ 	.byte	0xff
	.zero		1


	//   ....[68]....
        /*0554*/ 	.word	0x00001c80
        /*0558*/ 	.word	0x00000003
        /*055c*/ 	.word	0x000001f0
        /*0560*/ 	.short	0x0101
        /*0562*/ 	.byte	0xff
	.zero		1


	//   ....[69]....
        /*0564*/ 	.word	0x00001d40
        /*0568*/ 	.word	0x000000ff
        /*056c*/ 	.word	0x000000b0
        /*0570*/ 	.short	0x010a
        /*0572*/ 	.byte	0x04
	.zero		1


	//   ....[70]....
        /*0574*/ 	.word	0x00001e10
        /*0578*/ 	.word	0x000000ff
        /*057c*/ 	.word	0x000000b0
        /*0580*/ 	.short	0x010a
        /*0582*/ 	.byte	0x21
	.zero		1


	//   ....[71]....
        /*0584*/ 	.word	0x00001fc0
        /*0588*/ 	.word	0x000000ff
        /*058c*/ 	.word	0x000000b0
        /*0590*/ 	.short	0x010a
        /*0592*/ 	.byte	0x05
	.zero		1


	//   ....[72]....
        /*0594*/ 	.word	0x000020d0
        /*0598*/ 	.word	0x000000ff
        /*059c*/ 	.word	0x000001a8
        /*05a0*/ 	.short	0x0101
        /*05a2*/ 	.byte	0x06
	.zero		1


	//   ....[73]....
        /*05a4*/ 	.word	0x000020f0
        /*05a8*/ 	.word	0x000000ff
        /*05ac*/ 	.word	0x000000b0
        /*05b0*/ 	.short	0x010a
        /*05b2*/ 	.byte	0x04
	.zero		1


	//   ....[74]....
        /*05b4*/ 	.word	0x00002170
        /*05b8*/ 	.word	0x000000ff
        /*05bc*/ 	.word	0x000000b0
        /*05c0*/ 	.short	0x010a
        /*05c2*/ 	.byte	0x11
	.zero		1


	//   ....[75]....
        /*05c4*/ 	.word	0x00002300
        /*05c8*/ 	.word	0x000000ff
        /*05cc*/ 	.word	0x000000b0
        /*05d0*/ 	.short	0x010a
        /*05d2*/ 	.byte	0x05
	.zero		1


	//   ....[76]....
        /*05d4*/ 	.word	0x00002460
        /*05d8*/ 	.word	0x00000003
        /*05dc*/ 	.word	0x000001b0
        /*05e0*/ 	.short	0x010a
        /*05e2*/ 	.byte	0xff
	.zero		1


	//   ....[77]....
        /*05e4*/ 	.word	0x000025b0
        /*05e8*/ 	.word	0x00000000
        /*05ec*/ 	.word	0x00000000
        /*05f0*/ 	.short	0x0101
        /*05f2*/ 	.byte	0xff
	.zero		1


	//   ....[78]....
        /*05f4*/ 	.word	0x00002b70
        /*05f8*/ 	.word	0x000000ff
        /*05fc*/ 	.word	0x00000000
        /*0600*/ 	.short	0x010a
        /*0602*/ 	.byte	0x04
	.zero		1


	//   ....[79]....
        /*0604*/ 	.word	0x00002c00
        /*0608*/ 	.word	0x000000ff
        /*060c*/ 	.word	0x00000000
        /*0610*/ 	.short	0x010a
        /*0612*/ 	.byte	0x05
	.zero		1


	//   ....[80]....
        /*0614*/ 	.word	0x00002c90
        /*0618*/ 	.word	0x000000ff
        /*061c*/ 	.word	0x00000000
        /*0620*/ 	.short	0x010a
        /*0622*/ 	.byte	0x05
	.zero		1


	//   ....[81]....
        /*0624*/ 	.word	0x00002d20
        /*0628*/ 	.word	0x000000ff
        /*062c*/ 	.word	0x00000000
        /*0630*/ 	.short	0x010a
        /*0632*/ 	.byte	0x05
	.zero		1


	//   ....[82]....
        /*0634*/ 	.word	0x00002db0
        /*0638*/ 	.word	0x000000ff
        /*063c*/ 	.word	0x00000000
        /*0640*/ 	.short	0x010a
        /*0642*/ 	.byte	0x05
	.zero		1


	//   ....[83]....
        /*0644*/ 	.word	0x00002e40
        /*0648*/ 	.word	0x000000ff
        /*064c*/ 	.word	0x00000000
        /*0650*/ 	.short	0x010a
        /*0652*/ 	.byte	0x05
	.zero		1


	//   ....[84]....
        /*0654*/ 	.word	0x00002ed0
        /*0658*/ 	.word	0x000000ff
        /*065c*/ 	.word	0x00000000
        /*0660*/ 	.short	0x010a
        /*0662*/ 	.byte	0x05
	.zero		1


	//   ....[85]....
        /*0664*/ 	.word	0x00002f60
        /*0668*/ 	.word	0x000000ff
        /*066c*/ 	.word	0x00000000
        /*0670*/ 	.short	0x010a
        /*0672*/ 	.byte	0x05
	.zero		1


	//   ....[86]....
        /*0674*/ 	.word	0x00002ff0
        /*0678*/ 	.word	0x000000ff
        /*067c*/ 	.word	0x00000000
        /*0680*/ 	.short	0x010a
        /*0682*/ 	.byte	0x05
	.zero		1


	//   ....[87]....
        /*0684*/ 	.word	0x00003080
        /*0688*/ 	.word	0x000000ff
        /*068c*/ 	.word	0x00000000
        /*0690*/ 	.short	0x010a
        /*0692*/ 	.byte	0x05
	.zero		1


	//   ....[88]....
        /*0694*/ 	.word	0x00003110
        /*0698*/ 	.word	0x000000ff
        /*069c*/ 	.word	0x00000000
        /*06a0*/ 	.short	0x010a
        /*06a2*/ 	.byte	0x05
	.zero		1


	//   ....[89]....
        /*06a4*/ 	.word	0x000031a0
        /*06a8*/ 	.word	0x000000ff
        /*06ac*/ 	.word	0x00000000
        /*06b0*/ 	.short	0x010a
        /*06b2*/ 	.byte	0x05
	.zero		1


	//   ....[90]....
        /*06b4*/ 	.word	0x00003230
        /*06b8*/ 	.word	0x000000ff
        /*06bc*/ 	.word	0x00000000
        /*06c0*/ 	.short	0x010a
        /*06c2*/ 	.byte	0x05
	.zero		1


	//   ....[91]....
        /*06c4*/ 	.word	0x000032c0
        /*06c8*/ 	.word	0x000000ff
        /*06cc*/ 	.word	0x00000000
        /*06d0*/ 	.short	0x010a
        /*06d2*/ 	.byte	0x05
	.zero		1


	//   ....[92]....
        /*06d4*/ 	.word	0x00003350
        /*06d8*/ 	.word	0x000000ff
        /*06dc*/ 	.word	0x00000000
        /*06e0*/ 	.short	0x010a
        /*06e2*/ 	.byte	0x05
	.zero		1


	//   ....[93]....
        /*06e4*/ 	.word	0x000033e0
        /*06e8*/ 	.word	0x000000ff
        /*06ec*/ 	.word	0x00000000
        /*06f0*/ 	.short	0x010a
        /*06f2*/ 	.byte	0x05
	.zero		1


	//   ....[94]....
        /*06f4*/ 	.word	0x00003470
        /*06f8*/ 	.word	0x000000ff
        /*06fc*/ 	.word	0x00000000
        /*0700*/ 	.short	0x010a
        /*0702*/ 	.byte	0x05
	.zero		1


	//   ....[95]....
        /*0704*/ 	.word	0x00003500
        /*0708*/ 	.word	0x000000ff
        /*070c*/ 	.word	0x00000000
        /*0710*/ 	.short	0x010a
        /*0712*/ 	.byte	0x05
	.zero		1


	//   ....[96]....
        /*0714*/ 	.word	0x00003590
        /*0718*/ 	.word	0x000000ff
        /*071c*/ 	.word	0x00000000
        /*0720*/ 	.short	0x010a
        /*0722*/ 	.byte	0x05
	.zero		1


	//   ....[97]....
        /*0724*/ 	.word	0x00003620
        /*0728*/ 	.word	0x000000ff
        /*072c*/ 	.word	0x00000000
        /*0730*/ 	.short	0x010a
        /*0732*/ 	.byte	0x05
	.zero		1


	//   ....[98]....
        /*0734*/ 	.word	0x000036b0
        /*0738*/ 	.word	0x000000ff
        /*073c*/ 	.word	0x00000000
        /*0740*/ 	.short	0x010a
        /*0742*/ 	.byte	0x05
	.zero		1


	//   ....[99]....
        /*0744*/ 	.word	0x00003750
        /*0748*/ 	.word	0x00000000
        /*074c*/ 	.word	0x00000000
        /*0750*/ 	.short	0x010a
        /*0752*/ 	.byte	0xff
	.zero		1


	//   ....[100]....
        /*0754*/ 	.word	0x00003870
        /*0758*/ 	.word	0x00000000
        /*075c*/ 	.word	0x000001f0
        /*0760*/ 	.short	0x010a
        /*0762*/ 	.byte	0xff
	.zero		1


	//   ....[101]....
        /*0764*/ 	.word	0x000038e0
        /*0768*/ 	.word	0x00000004
        /*076c*/ 	.word	0x00000000
        /*0770*/ 	.short	0x0101
        /*0772*/ 	.byte	0xff
	.zero		1


	//   ....[102]....
        /*0774*/ 	.word	0x00003900
        /*0778*/ 	.word	0x000000ff
        /*077c*/ 	.word	0x000001c0
        /*0780*/ 	.short	0x010a
        /*0782*/ 	.byte	0x04
	.zero		1


	//   ....[103]....
        /*0784*/ 	.word	0x00003a20
        /*0788*/ 	.word	0x00000000
        /*078c*/ 	.word	0x000001b0
        /*0790*/ 	.short	0x010a
        /*0792*/ 	.byte	0xff
	.zero		1


	//   ....[104]....
        /*0794*/ 	.word	0x00003b20
        /*0798*/ 	.word	0x00000000
        /*079c*/ 	.word	0x00000000
        /*07a0*/ 	.short	0x0101
        /*07a2*/ 	.byte	0xff
	.zero		1


	//   ....[105]....
        /*07a4*/ 	.word	0x00003bb0
        /*07a8*/ 	.word	0x000000ff
        /*07ac*/ 	.word	0x000001c0
        /*07b0*/ 	.short	0x0106
        /*07b2*/ 	.byte	0x04
	.zero		1


	//   ....[106]....
        /*07b4*/ 	.word	0x00003bd0
        /*07b8*/ 	.word	0x000000ff
        /*07bc*/ 	.word	0x000001c0
        /*07c0*/ 	.short	0x010a
        /*07c2*/ 	.byte	0x04
	.zero		1


	//   ....[107]....
        /*07c4*/ 	.word	0x00003c60
        /*07c8*/ 	.word	0x000000ff
        /*07cc*/ 	.word	0x000001c0
        /*07d0*/ 	.short	0x0106
        /*07d2*/ 	.byte	0x07
	.zero		1


	//   ....[108]....
        /*07d4*/ 	.word	0x00003ca0
        /*07d8*/ 	.word	0x00000000
        /*07dc*/ 	.word	0x000001c0
        /*07e0*/ 	.short	0x010a
        /*07e2*/ 	.byte	0xff
	.zero		1


	//   ....[109]....
        /*07e4*/ 	.word	0x00003ee0
        /*07e8*/ 	.word	0x000000ff
        /*07ec*/ 	.word	0x00000008
        /*07f0*/ 	.short	0x010a
        /*07f2*/ 	.byte	0x05
	.zero		1


	//   ....[110]....
        /*07f4*/ 	.word	0x00003f00
        /*07f8*/ 	.word	0x000000ff
        /*07fc*/ 	.word	0x00000008
        /*0800*/ 	.short	0x010a
        /*0802*/ 	.byte	0x05
	.zero		1


	//   ....[111]....
        /*0804*/ 	.word	0x00004090
        /*0808*/ 	.word	0x000000ff
        /*080c*/ 	.word	0x00000008
        /*0810*/ 	.short	0x010a
        /*0812*/ 	.byte	0x05
	.zero		1


	//   ....[112]....
        /*0814*/ 	.word	0x000040b0
        /*0818*/ 	.word	0x000000ff
        /*081c*/ 	.word	0x00000008
        /*0820*/ 	.short	0x010a
        /*0822*/ 	.byte	0x05
	.zero		1


	//   ....[113]....
        /*0824*/ 	.word	0x00004170
        /*0828*/ 	.word	0x000000ff
        /*082c*/ 	.word	0x00000000
        /*0830*/ 	.short	0x0101
        /*0832*/ 	.byte	0x04
	.zero		1


	//   ....[114]....
        /*0834*/ 	.word	0x00004450
        /*0838*/ 	.word	0x00000000
        /*083c*/ 	.word	0x000001b0
        /*0840*/ 	.short	0x010a
        /*0842*/ 	.byte	0xff
	.zero		1


	//   ....[115]....
        /*0844*/ 	.word	0x00004510
        /*0848*/ 	.word	0x00000000
        /*084c*/ 	.word	0x00000000
        /*0850*/ 	.short	0x0101
        /*0852*/ 	.byte	0xff
	.zero		1


	//   ....[116]....
        /*0854*/ 	.word	0x000045c0
        /*0858*/ 	.word	0x000000ff
        /*085c*/ 	.word	0x00000000
        /*0860*/ 	.short	0x010a
        /*0862*/ 	.byte	0x04
	.zero		1


	//   ....[117]....
        /*0864*/ 	.word	0x000045d0
        /*0868*/ 	.word	0x000000ff
        /*086c*/ 	.word	0x000001e0
        /*0870*/ 	.short	0x010a
        /*0872*/ 	.byte	0x13
	.zero		1


	//   ....[118]....
        /*0874*/ 	.word	0x00004690
        /*0878*/ 	.word	0x000000ff
        /*087c*/ 	.word	0x00000000
        /*0880*/ 	.short	0x010a
        /*0882*/ 	.byte	0x06
	.zero		1


	//   ....[119]....
        /*0884*/ 	.word	0x000047b0
        /*0888*/ 	.word	0x000000ff
        /*088c*/ 	.word	0x00000000
        /*0890*/ 	.short	0x010a
        /*0892*/ 	.byte	0x04
	.zero		1


	//   ....[120]....
        /*0894*/ 	.word	0x000049d0
        /*0898*/ 	.word	0x000000ff
        /*089c*/ 	.word	0x00000000
        /*08a0*/ 	.short	0x010a
        /*08a2*/ 	.byte	0x04
	.zero		1


	//   ....[121]....
        /*08a4*/ 	.word	0x00004a70
        /*08a8*/ 	.word	0x00000000
        /*08ac*/ 	.word	0x00000000
        /*08b0*/ 	.short	0x010a
        /*08b2*/ 	.byte	0xff
	.zero		1


	//   ....[122]....
        /*08b4*/ 	.word	0x00004ab0
        /*08b8*/ 	.word	0x00000000
        /*08bc*/ 	.word	0x00000000
        /*08c0*/ 	.short	0x010a
        /*08c2*/ 	.byte	0xff
	.zero		1


	//   ....[123]....
        /*08c4*/ 	.word	0x00004b20
        /*08c8*/ 	.word	0x000000ff
        /*08cc*/ 	.word	0x00000000
        /*08d0*/ 	.short	0x0101
        /*08d2*/ 	.byte	0x04
	.zero		1


	//   ....[124]....
        /*08d4*/ 	.word	0x00004b60
        /*08d8*/ 	.word	0x000000ff
        /*08dc*/ 	.word	0x00000210
        /*08e0*/ 	.short	0x010a
        /*08e2*/ 	.byte	0x0d
	.zero		1


	//   ....[125]....
        /*08e4*/ 	.word	0x00004bb0
        /*08e8*/ 	.word	0x000000ff
        /*08ec*/ 	.word	0x00000000
        /*08f0*/ 	.short	0x0101
        /*08f2*/ 	.byte	0x04
	.zero		1


	//   ....[126]....
        /*08f4*/ 	.word	0x00005050
        /*08f8*/ 	.word	0x0000000c
        /*08fc*/ 	.word	0x000001b0
        /*0900*/ 	.short	0x010a
        /*0902*/ 	.byte	0xff
	.zero		1


	//   ....[127]....
        /*0904*/ 	.word	0x000051c0
        /*0908*/ 	.word	0x00000000
        /*090c*/ 	.word	0x00000000
        /*0910*/ 	.short	0x0101
        /*0912*/ 	.byte	0xff
	.zero		1


	//   ....[128]....
        /*0914*/ 	.word	0x00005650
        /*0918*/ 	.word	0x000000ff
        /*091c*/ 	.word	0x000001a8
        /*0920*/ 	.short	0x010a
        /*0922*/ 	.byte	0x15
	.zero		1


	//   ....[129]....
        /*0924*/ 	.word	0x000057d0
        /*0928*/ 	.word	0x000000ff
        /*092c*/ 	.word	0x00000180
        /*0930*/ 	.short	0x010a
        /*0932*/ 	.byte	0x15
	.zero		1


	//   ....[130]....
        /*0934*/ 	.word	0x00005950
        /*0938*/ 	.word	0x000000ff
        /*093c*/ 	.word	0x00000160
        /*0940*/ 	.short	0x010b
        /*0942*/ 	.byte	0x15
	.zero		1


	//   ....[131]....
        /*0944*/ 	.word	0x00005960
        /*0948*/ 	.word	0x000000ff
        /*094c*/ 	.word	0x00000000
        /*0950*/ 	.short	0x0101
        /*0952*/ 	.byte	0x06
	.zero		1


	//   ....[132]....
        /*0954*/ 	.word	0x00005970
        /*0958*/ 	.word	0x000000ff
        /*095c*/ 	.word	0x00000188
        /*0960*/ 	.short	0x010a
        /*0962*/ 	.byte	0x15
	.zero		1


	//   ....[133]....
        /*0964*/ 	.word	0x00005ad0
        /*0968*/ 	.word	0x000000ff
        /*096c*/ 	.word	0x00000168
        /*0970*/ 	.short	0x010b
        /*0972*/ 	.byte	0x15
	.zero		1


	//   ....[134]....
        /*0974*/ 	.word	0x00005ae0
        /*0978*/ 	.word	0x000000ff
        /*097c*/ 	.word	0x00000000
        /*0980*/ 	.short	0x0101
        /*0982*/ 	.byte	0x06
	.zero		1


	//   ....[135]....
        /*0984*/ 	.word	0x00005af0
        /*0988*/ 	.word	0x000000ff
        /*098c*/ 	.word	0x00000190
        /*0990*/ 	.short	0x010a
        /*0992*/ 	.byte	0x15
	.zero		1


	//   ....[136]....
        /*0994*/ 	.word	0x00005c40
        /*0998*/ 	.word	0x000000ff
        /*099c*/ 	.word	0x00000170
        /*09a0*/ 	.short	0x010b
        /*09a2*/ 	.byte	0x15
	.zero		1


	//   ....[137]....
        /*09a4*/ 	.word	0x00005c50
        /*09a8*/ 	.word	0x000000ff
        /*09ac*/ 	.word	0x00000000
        /*09b0*/ 	.short	0x0101
        /*09b2*/ 	.byte	0x06
	.zero		1


	//   ....[138]....
        /*09b4*/ 	.word	0x00005c60
        /*09b8*/ 	.word	0x000000ff
        /*09bc*/ 	.word	0x00000198
        /*09c0*/ 	.short	0x010a
        /*09c2*/ 	.byte	0x15
	.zero		1


	//   ....[139]....
        /*09c4*/ 	.word	0x00005e60
        /*09c8*/ 	.word	0x000000ff
        /*09cc*/ 	.word	0x00000178
        /*09d0*/ 	.short	0x010b
        /*09d2*/ 	.byte	0x15
	.zero		1


	//   ....[140]....
        /*09d4*/ 	.word	0x00005e70
        /*09d8*/ 	.word	0x000000ff
        /*09dc*/ 	.word	0x00000000
        /*09e0*/ 	.short	0x0101
        /*09e2*/ 	.byte	0x25
	.zero		1


	//   ....[141]....
        /*09e4*/ 	.word	0x00005ea0
        /*09e8*/ 	.word	0x000000ff
        /*09ec*/ 	.word	0x00000180
        /*09f0*/ 	.short	0x010a
        /*09f2*/ 	.byte	0x15
	.zero		1


	//   ....[142]....
        /*09f4*/ 	.word	0x00005ec0
        /*09f8*/ 	.word	0x000000ff
        /*09fc*/ 	.word	0x00000188
        /*0a00*/ 	.short	0x010a
        /*0a02*/ 	.byte	0x15
	.zero		1


	//   ....[143]....
        /*0a04*/ 	.word	0x00005ee0
        /*0a08*/ 	.word	0x000000ff
        /*0a0c*/ 	.word	0x00000190
        /*0a10*/ 	.short	0x010a
        /*0a12*/ 	.byte	0x15
	.zero		1


	//   ....[144]....
        /*0a14*/ 	.word	0x00005f20
        /*0a18*/ 	.word	0x00000000
        /*0a1c*/ 	.word	0x00000198
        /*0a20*/ 	.short	0x010a
        /*0a22*/ 	.byte	0xff
	.zero		1


	//   ....[145]....
        /*0a24*/ 	.word	0x00006240
        /*0a28*/ 	.word	0x00000003
        /*0a2c*/ 	.word	0x000001b0
        /*0a30*/ 	.short	0x010a
        /*0a32*/ 	.byte	0xff
	.zero		1


	//   ....[146]....
        /*0a34*/ 	.word	0x000063c0
        /*0a38*/ 	.word	0x00000000
        /*0a3c*/ 	.word	0x00000000
        /*0a40*/ 	.short	0x0101
        /*0a42*/ 	.byte	0xff
	.zero		1


	//   ....[147]....
        /*0a44*/ 	.word	0x00006f20
        /*0a48*/ 	.word	0x00000003
        /*0a4c*/ 	.word	0x00000160
        /*0a50*/ 	.short	0x010a
        /*0a52*/ 	.byte	0xff
	.zero		1


	//   ....[148]....
        /*0a54*/ 	.word	0x00006f60
        /*0a58*/ 	.word	0x00000091
        /*0a5c*/ 	.word	0x000001d0
        /*0a60*/ 	.short	0x010a
        /*0a62*/ 	.byte	0xff
	.zero		1


	//   ....[149]....
        /*0a64*/ 	.word	0x000070a0
        /*0a68*/ 	.word	0x00000003
        /*0a6c*/ 	.word	0x00000160
        /*0a70*/ 	.short	0x010a
        /*0a72*/ 	.byte	0xff
	.zero		1


	//   ....[150]....
        /*0a74*/ 	.word	0x000071e0
        /*0a78*/ 	.word	0x00000000
        /*0a7c*/ 	.word	0x00000000
        /*0a80*/ 	.short	0x0101
        /*0a82*/ 	.byte	0xff
	.zero		1


	//   ....[151]....
        /*0a84*/ 	.word	0x00007260
        /*0a88*/ 	.word	0x00000091
        /*0a8c*/ 	.word	0x000001d0
        /*0a90*/ 	.short	0x010a
        /*0a92*/ 	.byte	0xff
	.zero		1


	//   ....[152]....
        /*0a94*/ 	.word	0x000085f0
        /*0a98*/ 	.word	0x0000006b
        /*0a9c*/ 	.word	0x00000160
        /*0aa0*/ 	.short	0x010a
        /*0aa2*/ 	.byte	0xff
	.zero		1


	//   ....[153]....
        /*0aa4*/ 	.word	0x000086c0
        /*0aa8*/ 	.word	0x0000006b
        /*0aac*/ 	.word	0x00000160
        /*0ab0*/ 	.short	0x010a
        /*0ab2*/ 	.byte	0xff
	.zero		1


	//   ....[154]....
        /*0ab4*/ 	.word	0x00008800
        /*0ab8*/ 	.word	0x00000000
        /*0abc*/ 	.word	0x00000000
        /*0ac0*/ 	.short	0x0101
        /*0ac2*/ 	.byte	0xff
	.zero		1


	//   ....[155]....
        /*0ac4*/ 	.word	0x00009b90
        /*0ac8*/ 	.word	0x00000000
        /*0acc*/ 	.word	0x00000160
        /*0ad0*/ 	.short	0x010a
        /*0ad2*/ 	.byte	0xff
	.zero		1


	//   ....[156]....
        /*0ad4*/ 	.word	0x00009c60
        /*0ad8*/ 	.word	0x00000000
        /*0adc*/ 	.word	0x00000160
        /*0ae0*/ 	.short	0x010a
        /*0ae2*/ 	.byte	0xff
	.zero		1


	//   ....[157]....
        /*0ae4*/ 	.word	0x00009da0
        /*0ae8*/ 	.word	0x00000000
        /*0aec*/ 	.word	0x00000000
        /*0af0*/ 	.short	0x0101
        /*0af2*/ 	.byte	0xff
	.zero		1


	//   ....[158]....
        /*0af4*/ 	.word	0x0000b160
        /*0af8*/ 	.word	0x00000000
        /*0afc*/ 	.word	0x00000160
        /*0b00*/ 	.short	0x010a
        /*0b02*/ 	.byte	0xff
	.zero		1


	//   ....[159]....
        /*0b04*/ 	.word	0x0000b230
        /*0b08*/ 	.word	0x00000000
        /*0b0c*/ 	.word	0x00000160
        /*0b10*/ 	.short	0x010a
        /*0b12*/ 	.byte	0xff
	.zero		1


	//   ....[160]....
        /*0b14*/ 	.word	0x0000b370
        /*0b18*/ 	.word	0x00000000
        /*0b1c*/ 	.word	0x00000000
        /*0b20*/ 	.short	0x0101
        /*0b22*/ 	.byte	0xff
	.zero		1


	//   ....[161]....
        /*0b24*/ 	.word	0x0000b650
        /*0b28*/ 	.word	0x00000091
        /*0b2c*/ 	.word	0x00000000
        /*0b30*/ 	.short	0x0101
        /*0b32*/ 	.byte	0xff
	.zero		1


	//   ....[162]....
        /*0b34*/ 	.word	0x0000c900
        /*0b38*/ 	.word	0x00000003
        /*0b3c*/ 	.word	0x00000200
        /*0b40*/ 	.short	0x010a
        /*0b42*/ 	.byte	0xff
	.zero		1


	//   ....[163]....
        /*0b44*/ 	.word	0x0000c960
        /*0b48*/ 	.word	0x00000000
        /*0b4c*/ 	.word	0x000000b0
        /*0b50*/ 	.short	0x010a
        /*0b52*/ 	.byte	0xff
	.zero		1


	//   ....[164]....
        /*0b54*/ 	.word	0x0000c9c0
        /*0b58*/ 	.word	0x00000000
        /*0b5c*/ 	.word	0x000000b0
        /*0b60*/ 	.short	0x010a
        /*0b62*/ 	.byte	0xff
	.zero		1


	//   ....[165]....
        /*0b64*/ 	.word	0x0000ca10
        /*0b68*/ 	.word	0x00000003
        /*0b6c*/ 	.word	0x000001b0
        /*0b70*/ 	.short	0x010a
        /*0b72*/ 	.byte	0xff
	.zero		1


	//   ....[166]....
        /*0b74*/ 	.word	0x0000ca70
        /*0b78*/ 	.word	0x00000000
        /*0b7c*/ 	.word	0x00000000
        /*0b80*/ 	.short	0x010a
        /*0b82*/ 	.byte	0xff
	.zero		1


	//   ....[167]....
        /*0b84*/ 	.word	0x0000cad0
        /*0b88*/ 	.word	0x00000000
        /*0b8c*/ 	.word	0x00000000
        /*0b90*/ 	.short	0x010a
        /*0b92*/ 	.byte	0xff
	.zero		1


	//   ....[168]....
        /*0b94*/ 	.word	0x0000cb30
        /*0b98*/ 	.word	0x00000000
        /*0b9c*/ 	.word	0x00000000
        /*0ba0*/ 	.short	0x010a
        /*0ba2*/ 	.byte	0xff
	.zero		1


	//   ....[169]....
        /*0ba4*/ 	.word	0x0000cb90
        /*0ba8*/ 	.word	0x00000000
        /*0bac*/ 	.word	0x00000000
        /*0bb0*/ 	.short	0x010a
        /*0bb2*/ 	.byte	0xff
	.zero		1


	//   ....[170]....
        /*0bb4*/ 	.word	0x0000cbf0
        /*0bb8*/ 	.word	0x00000000
        /*0bbc*/ 	.word	0x00000000
        /*0bc0*/ 	.short	0x010a
        /*0bc2*/ 	.byte	0xff
	.zero		1


	//   ....[171]....
        /*0bc4*/ 	.word	0x0000cc50
        /*0bc8*/ 	.word	0x00000000
        /*0bcc*/ 	.word	0x00000000
        /*0bd0*/ 	.short	0x010a
        /*0bd2*/ 	.byte	0xff
	.zero		1


	//   ....[172]....
        /*0bd4*/ 	.word	0x0000ccb0
        /*0bd8*/ 	.word	0x00000000
        /*0bdc*/ 	.word	0x00000000
        /*0be0*/ 	.short	0x010a
        /*0be2*/ 	.byte	0xff
	.zero		1


	//   ....[173]....
        /*0be4*/ 	.word	0x0000cd10
        /*0be8*/ 	.word	0x00000000
        /*0bec*/ 	.word	0x00000000
        /*0bf0*/ 	.short	0x010a
        /*0bf2*/ 	.byte	0xff
	.zero		1


	//   ....[174]....
        /*0bf4*/ 	.word	0x0000cd70
        /*0bf8*/ 	.word	0x00000000
        /*0bfc*/ 	.word	0x00000000
        /*0c00*/ 	.short	0x010a
        /*0c02*/ 	.byte	0xff
	.zero		1


	//   ....[175]....
        /*0c04*/ 	.word	0x0000cdd0
        /*0c08*/ 	.word	0x00000000
        /*0c0c*/ 	.word	0x00000000
        /*0c10*/ 	.short	0x010a
        /*0c12*/ 	.byte	0xff
	.zero		1


	//   ....[176]....
        /*0c14*/ 	.word	0x0000ce30
        /*0c18*/ 	.word	0x00000000
        /*0c1c*/ 	.word	0x00000000
        /*0c20*/ 	.short	0x010a
        /*0c22*/ 	.byte	0xff
	.zero		1


	//   ....[177]....
        /*0c24*/ 	.word	0x0000ce90
        /*0c28*/ 	.word	0x00000000
        /*0c2c*/ 	.word	0x00000000
        /*0c30*/ 	.short	0x010a
        /*0c32*/ 	.byte	0xff
	.zero		1


	//   ....[178]....
        /*0c34*/ 	.word	0x0000cef0
        /*0c38*/ 	.word	0x00000000
        /*0c3c*/ 	.word	0x00000000
        /*0c40*/ 	.short	0x010a
        /*0c42*/ 	.byte	0xff
	.zero		1


	//   ....[179]....
        /*0c44*/ 	.word	0x0000cf50
        /*0c48*/ 	.word	0x00000000
        /*0c4c*/ 	.word	0x00000000
        /*0c50*/ 	.short	0x010a
        /*0c52*/ 	.byte	0xff
	.zero		1


	//   ....[180]....
        /*0c54*/ 	.word	0x0000cfb0
        /*0c58*/ 	.word	0x00000000
        /*0c5c*/ 	.word	0x00000000
        /*0c60*/ 	.short	0x010a
        /*0c62*/ 	.byte	0xff
	.zero		1


	//   ....[181]....
        /*0c64*/ 	.word	0x0000d010
        /*0c68*/ 	.word	0x00000000
        /*0c6c*/ 	.word	0x00000000
        /*0c70*/ 	.short	0x010a
        /*0c72*/ 	.byte	0xff
	.zero		1


	//   ....[182]....
        /*0c74*/ 	.word	0x0000d070
        /*0c78*/ 	.word	0x00000000
        /*0c7c*/ 	.word	0x00000000
        /*0c80*/ 	.short	0x010a
        /*0c82*/ 	.byte	0xff
	.zero		1


	//   ....[183]....
        /*0c84*/ 	.word	0x0000d0d0
        /*0c88*/ 	.word	0x00000000
        /*0c8c*/ 	.word	0x00000000
        /*0c90*/ 	.short	0x010a
        /*0c92*/ 	.byte	0xff
	.zero		1


	//   ....[184]....
        /*0c94*/ 	.word	0x0000d130
        /*0c98*/ 	.word	0x00000000
        /*0c9c*/ 	.word	0x00000000
        /*0ca0*/ 	.short	0x010a
        /*0ca2*/ 	.byte	0xff
	.zero		1


	//   ....[185]....
        /*0ca4*/ 	.word	0x0000d190
        /*0ca8*/ 	.word	0x00000000
        /*0cac*/ 	.word	0x00000000
        /*0cb0*/ 	.short	0x010a
        /*0cb2*/ 	.byte	0xff
	.zero		1


	//   ....[186]....
        /*0cb4*/ 	.word	0x0000d1f0
        /*0cb8*/ 	.word	0x00000000
        /*0cbc*/ 	.word	0x00000000
        /*0cc0*/ 	.short	0x010a
        /*0cc2*/ 	.byte	0xff
	.zero		1


	//   ....[187]....
        /*0cc4*/ 	.word	0x0000d240
        /*0cc8*/ 	.word	0x00000000
        /*0ccc*/ 	.word	0x000001f0
        /*0cd0*/ 	.short	0x010a
        /*0cd2*/ 	.byte	0xff
	.zero		1


	//   ....[188]....
        /*0cd4*/ 	.word	0x0000d2a0
        /*0cd8*/ 	.word	0x00000000
        /*0cdc*/ 	.word	0x000001c0
        /*0ce0*/ 	.short	0x010a
        /*0ce2*/ 	.byte	0xff
	.zero		1


	//   ....[189]....
        /*0ce4*/ 	.word	0x0000d2f0
        /*0ce8*/ 	.word	0x00000000
        /*0cec*/ 	.word	0x000001b0
        /*0cf0*/ 	.short	0x010a
        /*0cf2*/ 	.byte	0xff
	.zero		1


	//   ....[190]....
        /*0cf4*/ 	.word	0x0000d350
        /*0cf8*/ 	.word	0x00000000
        /*0cfc*/ 	.word	0x000001c0
        /*0d00*/ 	.short	0x010a
        /*0d02*/ 	.byte	0xff
	.zero		1


	//   ....[191]....
        /*0d04*/ 	.word	0x0000d3b0
        /*0d08*/ 	.word	0x00000005
        /*0d0c*/ 	.word	0x00000008
        /*0d10*/ 	.short	0x010a
        /*0d12*/ 	.byte	0xff
	.zero		1


	//   ....[192]....
        /*0d14*/ 	.word	0x0000d4a0
        /*0d18*/ 	.word	0x00000003
        /*0d1c*/ 	.word	0x00000008
        /*0d20*/ 	.short	0x010a
        /*0d22*/ 	.byte	0xff
	.zero		1


	//   ....[193]....
        /*0d24*/ 	.word	0x0000d4f0
        /*0d28*/ 	.word	0x00000000
        /*0d2c*/ 	.word	0x000001b0
        /*0d30*/ 	.short	0x010a
        /*0d32*/ 	.byte	0xff
	.zero		1


	//   ....[194]....
        /*0d34*/ 	.word	0x0000d550
        /*0d38*/ 	.word	0x00000000
        /*0d3c*/ 	.word	0x000001e0
        /*0d40*/ 	.short	0x010a
        /*0d42*/ 	.byte	0xff
	.zero		1


	//   ....[195]....
        /*0d44*/ 	.word	0x0000d5b0
        /*0d48*/ 	.word	0x00000000
        /*0d4c*/ 	.word	0x00000000
        /*0d50*/ 	.short	0x010a
        /*0d52*/ 	.byte	0xff
	.zero		1


	//   ....[196]....
        /*0d54*/ 	.word	0x0000d610
        /*0d58*/ 	.word	0x00000000
        /*0d5c*/ 	.word	0x00000000
        /*0d60*/ 	.short	0x010a
        /*0d62*/ 	.byte	0xff
	.zero		1


	//   ....[197]....
        /*0d64*/ 	.word	0x0000d670
        /*0d68*/ 	.word	0x00000000
        /*0d6c*/ 	.word	0x00000210
        /*0d70*/ 	.short	0x010a
        /*0d72*/ 	.byte	0xff
	.zero		1


	//   ....[198]....
        /*0d74*/ 	.word	0x0000d6c0
        /*0d78*/ 	.word	0x0000000c
        /*0d7c*/ 	.word	0x000001b0
        /*0d80*/ 	.short	0x010a
        /*0d82*/ 	.byte	0xff
	.zero		1


	//   ....[199]....
        /*0d84*/ 	.word	0x0000d720
        /*0d88*/ 	.word	0x00000000
        /*0d8c*/ 	.word	0x000001a8
        /*0d90*/ 	.short	0x010a
        /*0d92*/ 	.byte	0xff
	.zero		1


	//   ....[200]....
        /*0d94*/ 	.word	0x0000d780
        /*0d98*/ 	.word	0x00000000
        /*0d9c*/ 	.word	0x00000180
        /*0da0*/ 	.short	0x010a
        /*0da2*/ 	.byte	0xff
	.zero		1


	//   ....[201]....
        /*0da4*/ 	.word	0x0000d7e0
        /*0da8*/ 	.word	0x00000000
        /*0dac*/ 	.word	0x00000188
        /*0db0*/ 	.short	0x010a
        /*0db2*/ 	.byte	0xff
	.zero		1


	//   ....[202]....
        /*0db4*/ 	.word	0x0000d840
        /*0db8*/ 	.word	0x00000000
        /*0dbc*/ 	.word	0x00000190
        /*0dc0*/ 	.short	0x010a
        /*0dc2*/ 	.byte	0xff
	.zero		1


	//   ....[203]....
        /*0dc4*/ 	.word	0x0000d8a0
        /*0dc8*/ 	.word	0x00000000
        /*0dcc*/ 	.word	0x00000198
        /*0dd0*/ 	.short	0x010a
        /*0dd2*/ 	.byte	0xff
	.zero		1


	//   ....[204]....
        /*0dd4*/ 	.word	0x0000d900
        /*0dd8*/ 	.word	0x00000000
        /*0ddc*/ 	.word	0x00000180
        /*0de0*/ 	.short	0x010a
        /*0de2*/ 	.byte	0xff
	.zero		1


	//   ....[205]....
        /*0de4*/ 	.word	0x0000d960
        /*0de8*/ 	.word	0x00000000
        /*0dec*/ 	.word	0x00000188
        /*0df0*/ 	.short	0x010a
        /*0df2*/ 	.byte	0xff
	.zero		1


	//   ....[206]....
        /*0df4*/ 	.word	0x0000d9c0
        /*0df8*/ 	.word	0x00000000
        /*0dfc*/ 	.word	0x00000190
        /*0e00*/ 	.short	0x010a
        /*0e02*/ 	.byte	0xff
	.zero		1


	//   ....[207]....
        /*0e04*/ 	.word	0x0000da10
        /*0e08*/ 	.word	0x00000003
        /*0e0c*/ 	.word	0x000001b0
        /*0e10*/ 	.short	0x010a
        /*0e12*/ 	.byte	0xff
	.zero		1


	//   ....[208]....
        /*0e14*/ 	.word	0x0000da60
        /*0e18*/ 	.word	0x00000003
        /*0e1c*/ 	.word	0x00000160
        /*0e20*/ 	.short	0x010a
        /*0e22*/ 	.byte	0xff
	.zero		1


	//   ....[209]....
        /*0e24*/ 	.word	0x0000dab0
        /*0e28*/ 	.word	0x00000091
        /*0e2c*/ 	.word	0x000001d0
        /*0e30*/ 	.short	0x010a
        /*0e32*/ 	.byte	0xff
	.zero		1


	//   ....[210]....
        /*0e34*/ 	.word	0x0000db00
        /*0e38*/ 	.word	0x0000006b
        /*0e3c*/ 	.word	0x00000160
        /*0e40*/ 	.short	0x010a
        /*0e42*/ 	.byte	0xff
	.zero		1


	//   ....[211]....
        /*0e44*/ 	.word	0x0000db50
        /*0e48*/ 	.word	0x00000000
        /*0e4c*/ 	.word	0x00000160
        /*0e50*/ 	.short	0x010a
        /*0e52*/ 	.byte	0xff
	.zero		1


	//   ....[212]....
        /*0e54*/ 	.word	0x0000dba0
        /*0e58*/ 	.word	0x00000000
        /*0e5c*/ 	.word	0x00000160
        /*0e60*/ 	.short	0x010a
        /*0e62*/ 	.byte	0xff
	.zero		1


	//----- nvinfo : EIATTR_NUM_MBARRIERS
	.align		4
.L_48:
        /*0e64*/ 	.byte	0x03, 0x38
        /*0e66*/ 	.short	0x0043


	//----- nvinfo : EIATTR_EXIT_INSTR_OFFSETS
	.align		4
        /*0e68*/ 	.byte	0x04, 0x1c
        /*0e6a*/ 	.short	(.L_50 - .L_49)


	//   ....[0]....
.L_49:
        /*0e6c*/ 	.word	0x00003780


	//   ....[1]....
        /*0e70*/ 	.word	0x00003c70


	//   ....[2]....
        /*0e74*/ 	.word	0x00003cd0


	//   ....[3]....
        /*0e78*/ 	.word	0x00004de0


	//   ....[4]....
        /*0e7c*/ 	.word	0x00005f50


	//   ....[5]....
        /*0e80*/ 	.word	0x00005f90


	//   ....[6]....
        /*0e84*/ 	.word	0x0000c8f0


	//----- nvinfo : EIATTR_MAX_THREADS
	.align		4
.L_50:
        /*0e88*/ 	.byte	0x04, 0x05
        /*0e8a*/ 	.short	(.L_52 - .L_51)
.L_51:
        /*0e8c*/ 	.word	0x00000100
        /*0e90*/ 	.word	0x00000001
        /*0e94*/ 	.word	0x00000001


	//----- nvinfo : EIATTR_CRS_STACK_SIZE
	.align		4
.L_52:
        /*0e98*/ 	.byte	0x04, 0x1e
        /*0e9a*/ 	.short	(.L_54 - .L_53)
.L_53:
        /*0e9c*/ 	.word	0x00000000


	//----- nvinfo : EIATTR_CBANK_PARAM_SIZE
	.align		4
.L_54:
        /*0ea0*/ 	.byte	0x03, 0x19
        /*0ea2*/ 	.short	0x0800


	//----- nvinfo : EIATTR_PARAM_CBANK
	.align		4
        /*0ea4*/ 	.byte	0x04, 0x0a
        /*0ea6*/ 	.short	(.L_56 - .L_55)
	.align		4
.L_55:
        /*0ea8*/ 	.word	index@(.nv.constant0._ZN7cutlass13device_kernelINS_4gemm6kernel13GemmUniversalIN4cute5tupleIJiiiiEEENS1_10collective13CollectiveMmaINS1_35MainloopSm100TmaUmmaWarpSpecializedILi22ELi2ELi2ENS5_IJNS4_1CILi2EEESB_NSA_ILi1EEEEEEEENS5_IJNSA_ILi256EEESF_NSA_ILi32EEEEEEaNS5_IJlSC_lEEEaSI_NS4_8TiledMMAINS4_8MMA_AtomIJNS4_21SM100_MMA_S8_2x1SM_SSIaaiLi256ELi256ELNS4_4UMMA5MajorE0ELSN_0ELNSM_8SaturateE0EEEEEENS4_6LayoutINS5_IJSC_SC_SC_EEENS5_IJNSA_ILi0EEEST_ST_EEEEENS5_IJNS4_10UnderscoreESW_SW_EEEEENS4_28SM100_TMA_2SM_LOAD_MULTICASTENS4_14ComposedLayoutINS4_7SwizzleILi1ELi4ELi3EEENS4_18smem_ptr_flag_bitsILi8EEENSR_INS5_IJNSA_ILi8EEESG_EEENS5_IJSG_SC_EEEEEEEvNS4_8identityENS4_18SM100_TMA_2SM_LOADES19_vS1A_EENS_8epilogue10collective18CollectiveEpilogueINS1D_23Sm100TmaWarpSpecializedILi4ELi2ELi64ELb0ELb0EEEJNS5_IJNSA_ILi128EEESF_SG_EEENS5_IJNSR_IS1I_SC_EENSR_INSA_ILi64EEESC_EEEEEaSI_aSI_NS1D_6fusion15FusionCallbacksIS1H_NS1O_17LinearCombinationIaiaiLNS_15FloatRoundStyleE2EEES1J_S1N_JEEENS4_5SM1004TMEM4LOAD26SM100_TMEM_LOAD_32dp32b64xENS4_13SM90_TMA_LOADENS10_INS11_ILi2ELi4ELi3EEES14_NSR_INS5_IJS15_S1L_EEENS5_IJS1L_SC_EEEEEEENS4_39AutoVectorizingCopyWithAssumedAlignmentILi128EEENS4_14SM90_TMA_STOREES23_S25_S25_EEEvvEEEEvNT_6ParamsE)
        /*0eac*/ 	.short	0x0380
        /*0eae*/ 	.short	0x0800


	//----- nvinfo : EIATTR_SW_WAR
	.align		4
.L_56:
        /*0eb0*/ 	.byte	0x04, 0x36
        /*0eb2*/ 	.short	(.L_58 - .L_57)
.L_57:
        /*0eb4*/ 	.word	0x00000008
.L_58:


//--------------------- .nv.callgraph             --------------------------
	.section	.nv.callgraph,"",@"SHT_CUDA_CALLGRAPH"
	.align	4
	.sectionentsize	8
	.align		4
        /*0000*/ 	.word	0x00000000
	.align		4
        /*0004*/ 	.word	0xffffffff
	.align		4
        /*0008*/ 	.word	index@(_ZN7cutlass13device_kernelINS_4gemm6kernel13GemmUniversalIN4cute5tupleIJiiiiEEENS1_10collective13CollectiveMmaINS1_35MainloopSm100TmaUmmaWarpSpecializedILi22ELi2ELi2ENS5_IJNS4_1CILi2EEESB_NSA_ILi1EEEEEEEENS5_IJNSA_ILi256EEESF_NSA_ILi32EEEEEEaNS5_IJlSC_lEEEaSI_NS4_8TiledMMAINS4_8MMA_AtomIJNS4_21SM100_MMA_S8_2x1SM_SSIaaiLi256ELi256ELNS4_4UMMA5MajorE0ELSN_0ELNSM_8SaturateE0EEEEEENS4_6LayoutINS5_IJSC_SC_SC_EEENS5_IJNSA_ILi0EEEST_ST_EEEEENS5_IJNS4_10UnderscoreESW_SW_EEEEENS4_28SM100_TMA_2SM_LOAD_MULTICASTENS4_14ComposedLayoutINS4_7SwizzleILi1ELi4ELi3EEENS4_18smem_ptr_flag_bitsILi8EEENSR_INS5_IJNSA_ILi8EEESG_EEENS5_IJSG_SC_EEEEEEEvNS4_8identityENS4_18SM100_TMA_2SM_LOADES19_vS1A_EENS_8epilogue10collective18CollectiveEpilogueINS1D_23Sm100TmaWarpSpecializedILi4ELi2ELi64ELb0ELb0EEEJNS5_IJNSA_ILi128EEESF_SG_EEENS5_IJNSR_IS1I_SC_EENSR_INSA_ILi64EEESC_EEEEEaSI_aSI_NS1D_6fusion15FusionCallbacksIS1H_NS1O_17LinearCombinationIaiaiLNS_15FloatRoundStyleE2EEES1J_S1N_JEEENS4_5SM1004TMEM4LOAD26SM100_TMEM_LOAD_32dp32b64xENS4_13SM90_TMA_LOADENS10_INS11_ILi2ELi4ELi3EEES14_NSR_INS5_IJS15_S1L_EEENS5_IJS1L_SC_EEEEEEENS4_39AutoVectorizingCopyWithAssumedAlignmentILi128EEENS4_14SM90_TMA_STOREES23_S25_S25_EEEvvEEEEvNT_6ParamsE)
	.align		4
        /*000c*/ 	.word	index@(__assertfail)
	.align		4
        /*0010*/ 	.word	0x00000000
	.align		4
        /*0014*/ 	.word	0xfffffffe
	.align		4
        /*0018*/ 	.word	0x00000000
	.align		4
        /*001c*/ 	.word	0xfffffffd
	.align		4
        /*0020*/ 	.word	0x00000000
	.align		4
        /*0024*/ 	.word	0xfffffffc


//--------------------- .nv.constant4             --------------------------
	.section	.nv.constant4,"a",@progbits
	.align	8
	.align		8
.nv.constant4:
        /*0000*/ 	.dword	__assertfail
	.align		8
        /*0008*/ 	.dword	__unnamed_1
	.align		8
        /*0010*/ 	.dword	__unnamed_2
	.align		8
        /*0018*/ 	.dword	__unnamed_3
	.align		8
        /*0020*/ 	.dword	_ZN40_INTERNAL_5c5bcfb2_4_k_cu_a0c93b8d_267794cuda3std3__45__cpo5beginE
	.align		8
        /*0028*/ 	.dword	_ZN40_INTERNAL_5c5bcfb2_4_k_cu_a0c93b8d_267794cuda3std3__45__cpo3endE
	.align		8
        /*0030*/ 	.dword	_ZN40_INTERNAL_5c5bcfb2_4_k_cu_a0c93b8d_267794cuda3std3__45__cpo6cbeginE
	.align		8
        /*0038*/ 	.dword	_ZN40_INTERNAL_5c5bcfb2_4_k_cu_a0c93b8d_267794cuda3std3__45__cpo4cendE
	.align		8
        /*0040*/ 	.dword	_ZN40_INTERNAL_5c5bcfb2_4_k_cu_a0c93b8d_267794cuda3std3__442_GLOBAL__N__5c5bcfb2_4_k_cu_a0c93b8d_267796ignoreE
	.align		8
        /*0048*/ 	.dword	_ZN40_INTERNAL_5c5bcfb2_4_k_cu_a0c93b8d_267794cuda3std3__419piecewise_constructE
	.align		8
        /*0050*/ 	.dword	_ZN40_INTERNAL_5c5bcfb2_4_k_cu_a0c93b8d_267794cuda3std3__48in_placeE
	.align		8
        /*0058*/ 	.dword	_ZN40_INTERNAL_5c5bcfb2_4_k_cu_a0c93b8d_267794cuda3std6ranges3__45__cpo4swapE
	.align		8
        /*0060*/ 	.dword	_ZN40_INTERNAL_5c5bcfb2_4_k_cu_a0c93b8d_267794cuda3std6ranges3__45__cpo9iter_moveE
	.align		8
        /*0068*/ 	.dword	_ZN40_INTERNAL_5c5bcfb2_4_k_cu_a0c93b8d_267794cute7productE
	.align		8
        /*0070*/ 	.dword	_ZN40_INTERNAL_5c5bcfb2_4_k_cu_a0c93b8d_267794cute1_E
	.align		8
        /*0078*/ 	.dword	$str$25
	.align		8
        /*0080*/ 	.dword	$str$26
	.align		8
        /*0088*/ 	.dword	$str$27
	.align		8
        /*0090*/ 	.dword	$str$28


//--------------------- .text._ZN7cutlass13device_kernelINS_4gemm6kernel13GemmUniversalIN4cute5tupleIJiiiiEEENS1_10collective13CollectiveMmaINS1_35MainloopSm100TmaUmmaWarpSpecializedILi22ELi2ELi2ENS5_IJNS4_1CILi2EEESB_NSA_ILi1EEEEEEEENS5_IJNSA_ILi256EEESF_NSA_ILi32EEEEEEaNS5_IJlSC_lEEEaSI_NS4_8TiledMMAINS4_8MMA_AtomIJNS4_21SM100_MMA_S8_2x1SM_SSIaaiLi256ELi256ELNS4_4UMMA5MajorE0ELSN_0ELNSM_8SaturateE0EEEEEENS4_6LayoutINS5_IJSC_SC_SC_EEENS5_IJNSA_ILi0EEEST_ST_EEEEENS5_IJNS4_10UnderscoreESW_SW_EEEEENS4_28SM100_TMA_2SM_LOAD_MULTICASTENS4_14ComposedLayoutINS4_7SwizzleILi1ELi4ELi3EEENS4_18smem_ptr_flag_bitsILi8EEENSR_INS5_IJNSA_ILi8EEESG_EEENS5_IJSG_SC_EEEEEEEvNS4_8identityENS4_18SM100_TMA_2SM_LOADES19_vS1A_EENS_8epilogue10collective18CollectiveEpilogueINS1D_23Sm100TmaWarpSpecializedILi4ELi2ELi64ELb0ELb0EEEJNS5_IJNSA_ILi128EEESF_SG_EEENS5_IJNSR_IS1I_SC_EENSR_INSA_ILi64EEESC_EEEEEaSI_aSI_NS1D_6fusion15FusionCallbacksIS1H_NS1O_17LinearCombinationIaiaiLNS_15FloatRoundStyleE2EEES1J_S1N_JEEENS4_5SM1004TMEM4LOAD26SM100_TMEM_LOAD_32dp32b64xENS4_13SM90_TMA_LOADENS10_INS11_ILi2ELi4ELi3EEES14_NSR_INS5_IJS15_S1L_EEENS5_IJS1L_SC_EEEEEEENS4_39AutoVectorizingCopyWithAssumedAlignmentILi128EEENS4_14SM90_TMA_STOREES23_S25_S25_EEEvvEEEEvNT_6ParamsE --------------------------
	.section	.text._ZN7cutlass13device_kernelINS_4gemm6kernel13GemmUniversalIN4cute5tupleIJiiiiEEENS1_10collective13CollectiveMmaINS1_35MainloopSm100TmaUmmaWarpSpecializedILi22ELi2ELi2ENS5_IJNS4_1CILi2EEESB_NSA_ILi1EEEEEEEENS5_IJNSA_ILi256EEESF_NSA_ILi32EEEEEEaNS5_IJlSC_lEEEaSI_NS4_8TiledMMAINS4_8MMA_AtomIJNS4_21SM100_MMA_S8_2x1SM_SSIaaiLi256ELi256ELNS4_4UMMA5MajorE0ELSN_0ELNSM_8SaturateE0EEEEEENS4_6LayoutINS5_IJSC_SC_SC_EEENS5_IJNSA_ILi0EEEST_ST_EEEEENS5_IJNS4_10UnderscoreESW_SW_EEEEENS4_28SM100_TMA_2SM_LOAD_MULTICASTENS4_14ComposedLayoutINS4_7SwizzleILi1ELi4ELi3EEENS4_18smem_ptr_flag_bitsILi8EEENSR_INS5_IJNSA_ILi8EEESG_EEENS5_IJSG_SC_EEEEEEEvNS4_8identityENS4_18SM100_TMA_2SM_LOADES19_vS1A_EENS_8epilogue10collective18CollectiveEpilogueINS1D_23Sm100TmaWarpSpecializedILi4ELi2ELi64ELb0ELb0EEEJNS5_IJNSA_ILi128EEESF_SG_EEENS5_IJNSR_IS1I_SC_EENSR_INSA_ILi64EEESC_EEEEEaSI_aSI_NS1D_6fusion15FusionCallbacksIS1H_NS1O_17LinearCombinationIaiaiLNS_15FloatRoundStyleE2EEES1J_S1N_JEEENS4_5SM1004TMEM4LOAD26SM100_TMEM_LOAD_32dp32b64xENS4_13SM90_TMA_LOADENS10_INS11_ILi2ELi4ELi3EEES14_NSR_INS5_IJS15_S1L_EEENS5_IJS1L_SC_EEEEEEENS4_39AutoVectorizingCopyWithAssumedAlignmentILi128EEENS4_14SM90_TMA_STOREES23_S25_S25_EEEvvEEEEvNT_6ParamsE,"ax",@progbits
	.align	128
.text._ZN7cutlass13device_kernelINS_4gemm6kernel13GemmUniversalIN4cute5tupleIJiiiiEEENS1_10collective13CollectiveMmaINS1_35MainloopSm100TmaUmmaWarpSpecializedILi22ELi2ELi2ENS5_IJNS4_1CILi2EEESB_NSA_ILi1EEEEEEEENS5_IJNSA_ILi256EEESF_NSA_ILi32EEEEEEaNS5_IJlSC_lEEEaSI_NS4_8TiledMMAINS4_8MMA_AtomIJNS4_21SM100_MMA_S8_2x1SM_SSIaaiLi256ELi256ELNS4_4UMMA5MajorE0ELSN_0ELNSM_8SaturateE0EEEEEENS4_6LayoutINS5_IJSC_SC_SC_EEENS5_IJNSA_ILi0EEEST_ST_EEEEENS5_IJNS4_10UnderscoreESW_SW_EEEEENS4_28SM100_TMA_2SM_LOAD_MULTICASTENS4_14ComposedLayoutINS4_7SwizzleILi1ELi4ELi3EEENS4_18smem_ptr_flag_bitsILi8EEENSR_INS5_IJNSA_ILi8EEESG_EEENS5_IJSG_SC_EEEEEEEvNS4_8identityENS4_18SM100_TMA_2SM_LOADES19_vS1A_EENS_8epilogue10collective18CollectiveEpilogueINS1D_23Sm100TmaWarpSpecializedILi4ELi2ELi64ELb0ELb0EEEJNS5_IJNSA_ILi128EEESF_SG_EEENS5_IJNSR_IS1I_SC_EENSR_INSA_ILi64EEESC_EEEEEaSI_aSI_NS1D_6fusion15FusionCallbacksIS1H_NS1O_17LinearCombinationIaiaiLNS_15FloatRoundStyleE2EEES1J_S1N_JEEENS4_5SM1004TMEM4LOAD26SM100_TMEM_LOAD_32dp32b64xENS4_13SM90_TMA_LOADENS10_INS11_ILi2ELi4ELi3EEES14_NSR_INS5_IJS15_S1L_EEENS5_IJS1L_SC_EEEEEEENS4_39AutoVectorizingCopyWithAssumedAlignmentILi128EEENS4_14SM90_TMA_STOREES23_S25_S25_EEEvvEEEEvNT_6ParamsE:
        .type           _ZN7cutlass13device_kernelINS_4gemm6kernel13GemmUniversalIN4cute5tupleIJiiiiEEENS1_10collective13CollectiveMmaINS1_35MainloopSm100TmaUmmaWarpSpecializedILi22ELi2ELi2ENS5_IJNS4_1CILi2EEESB_NSA_ILi1EEEEEEEENS5_IJNSA_ILi256EEESF_NSA_ILi32EEEEEEaNS5_IJlSC_lEEEaSI_NS4_8TiledMMAINS4_8MMA_AtomIJNS4_21SM100_MMA_S8_2x1SM_SSIaaiLi256ELi256ELNS4_4UMMA5MajorE0ELSN_0ELNSM_8SaturateE0EEEEEENS4_6LayoutINS5_IJSC_SC_SC_EEENS5_IJNSA_ILi0EEEST_ST_EEEEENS5_IJNS4_10UnderscoreESW_SW_EEEEENS4_28SM100_TMA_2SM_LOAD_MULTICASTENS4_14ComposedLayoutINS4_7SwizzleILi1ELi4ELi3EEENS4_18smem_ptr_flag_bitsILi8EEENSR_INS5_IJNSA_ILi8EEESG_EEENS5_IJSG_SC_EEEEEEEvNS4_8identityENS4_18SM100_TMA_2SM_LOADES19_vS1A_EENS_8epilogue10collective18CollectiveEpilogueINS1D_23Sm100TmaWarpSpecializedILi4ELi2ELi64ELb0ELb0EEEJNS5_IJNSA_ILi128EEESF_SG_EEENS5_IJNSR_IS1I_SC_EENSR_INSA_ILi64EEESC_EEEEEaSI_aSI_NS1D_6fusion15FusionCallbacksIS1H_NS1O_17LinearCombinationIaiaiLNS_15FloatRoundStyleE2EEES1J_S1N_JEEENS4_5SM1004TMEM4LOAD26SM100_TMEM_LOAD_32dp32b64xENS4_13SM90_TMA_LOADENS10_INS11_ILi2ELi4ELi3EEES14_NSR_INS5_IJS15_S1L_EEENS5_IJS1L_SC_EEEEEEENS4_39AutoVectorizingCopyWithAssumedAlignmentILi128EEENS4_14SM90_TMA_STOREES23_S25_S25_EEEvvEEEEvNT_6ParamsE,@function
        .size           _ZN7cutlass13device_kernelINS_4gemm6kernel13GemmUniversalIN4cute5tupleIJiiiiEEENS1_10collective13CollectiveMmaINS1_35MainloopSm100TmaUmmaWarpSpecializedILi22ELi2ELi2ENS5_IJNS4_1CILi2EEESB_NSA_ILi1EEEEEEEENS5_IJNSA_ILi256EEESF_NSA_ILi32EEEEEEaNS5_IJlSC_lEEEaSI_NS4_8TiledMMAINS4_8MMA_AtomIJNS4_21SM100_MMA_S8_2x1SM_SSIaaiLi256ELi256ELNS4_4UMMA5MajorE0ELSN_0ELNSM_8SaturateE0EEEEEENS4_6LayoutINS5_IJSC_SC_SC_EEENS5_IJNSA_ILi0EEEST_ST_EEEEENS5_IJNS4_10UnderscoreESW_SW_EEEEENS4_28SM100_TMA_2SM_LOAD_MULTICASTENS4_14ComposedLayoutINS4_7SwizzleILi1ELi4ELi3EEENS4_18smem_ptr_flag_bitsILi8EEENSR_INS5_IJNSA_ILi8EEESG_EEENS5_IJSG_SC_EEEEEEEvNS4_8identityENS4_18SM100_TMA_2SM_LOADES19_vS1A_EENS_8epilogue10collective18CollectiveEpilogueINS1D_23Sm100TmaWarpSpecializedILi4ELi2ELi64ELb0ELb0EEEJNS5_IJNSA_ILi128EEESF_SG_EEENS5_IJNSR_IS1I_SC_EENSR_INSA_ILi64EEESC_EEEEEaSI_aSI_NS1D_6fusion15FusionCallbacksIS1H_NS1O_17LinearCombinationIaiaiLNS_15FloatRoundStyleE2EEES1J_S1N_JEEENS4_5SM1004TMEM4LOAD26SM100_TMEM_LOAD_32dp32b64xENS4_13SM90_TMA_LOADENS10_INS11_ILi2ELi4ELi3EEES14_NSR_INS5_IJS15_S1L_EEENS5_IJS1L_SC_EEEEEEENS4_39AutoVectorizingCopyWithAssumedAlignmentILi128EEENS4_14SM90_TMA_STOREES23_S25_S25_EEEvvEEEEvNT_6ParamsE,(.L_x_240 - _ZN7cutlass13device_kernelINS_4gemm6kernel13GemmUniversalIN4cute5tupleIJiiiiEEENS1_10collective13CollectiveMmaINS1_35MainloopSm100TmaUmmaWarpSpecializedILi22ELi2ELi2ENS5_IJNS4_1CILi2EEESB_NSA_ILi1EEEEEEEENS5_IJNSA_ILi256EEESF_NSA_ILi32EEEEEEaNS5_IJlSC_lEEEaSI_NS4_8TiledMMAINS4_8MMA_AtomIJNS4_21SM100_MMA_S8_2x1SM_SSIaaiLi256ELi256ELNS4_4UMMA5MajorE0ELSN_0ELNSM_8SaturateE0EEEEEENS4_6LayoutINS5_IJSC_SC_SC_EEENS5_IJNSA_ILi0EEEST_ST_EEEEENS5_IJNS4_10UnderscoreESW_SW_EEEEENS4_28SM100_TMA_2SM_LOAD_MULTICASTENS4_14ComposedLayoutINS4_7SwizzleILi1ELi4ELi3EEENS4_18smem_ptr_flag_bitsILi8EEENSR_INS5_IJNSA_ILi8EEESG_EEENS5_IJSG_SC_EEEEEEEvNS4_8identityENS4_18SM100_TMA_2SM_LOADES19_vS1A_EENS_8epilogue10collective18CollectiveEpilogueINS1D_23Sm100TmaWarpSpecializedILi4ELi2ELi64ELb0ELb0EEEJNS5_IJNSA_ILi128EEESF_SG_EEENS5_IJNSR_IS1I_SC_EENSR_INSA_ILi64EEESC_EEEEEaSI_aSI_NS1D_6fusion15FusionCallbacksIS1H_NS1O_17LinearCombinationIaiaiLNS_15FloatRoundStyleE2EEES1J_S1N_JEEENS4_5SM1004TMEM4LOAD26SM100_TMEM_LOAD_32dp32b64xENS4_13SM90_TMA_LOADENS10_INS11_ILi2ELi4ELi3EEES14_NSR_INS5_IJS15_S1L_EEENS5_IJS1L_SC_EEEEEEENS4_39AutoVectorizingCopyWithAssumedAlignmentILi128EEENS4_14SM90_TMA_STOREES23_S25_S25_EEEvvEEEEvNT_6ParamsE)
        .other          _ZN7cutlass13device_kernelINS_4gemm6kernel13GemmUniversalIN4cute5tupleIJiiiiEEENS1_10collective13CollectiveMmaINS1_35MainloopSm100TmaUmmaWarpSpecializedILi22ELi2ELi2ENS5_IJNS4_1CILi2EEESB_NSA_ILi1EEEEEEEENS5_IJNSA_ILi256EEESF_NSA_ILi32EEEEEEaNS5_IJlSC_lEEEaSI_NS4_8TiledMMAINS4_8MMA_AtomIJNS4_21SM100_MMA_S8_2x1SM_SSIaaiLi256ELi256ELNS4_4UMMA5MajorE0ELSN_0ELNSM_8SaturateE0EEEEEENS4_6LayoutINS5_IJSC_SC_SC_EEENS5_IJNSA_ILi0EEEST_ST_EEEEENS5_IJNS4_10UnderscoreESW_SW_EEEEENS4_28SM100_TMA_2SM_LOAD_MULTICASTENS4_14ComposedLayoutINS4_7SwizzleILi1ELi4ELi3EEENS4_18smem_ptr_flag_bitsILi8EEENSR_INS5_IJNSA_ILi8EEESG_EEENS5_IJSG_SC_EEEEEEEvNS4_8identityENS4_18SM100_TMA_2SM_LOADES19_vS1A_EENS_8epilogue10collective18CollectiveEpilogueINS1D_23Sm100TmaWarpSpecializedILi4ELi2ELi64ELb0ELb0EEEJNS5_IJNSA_ILi128EEESF_SG_EEENS5_IJNSR_IS1I_SC_EENSR_INSA_ILi64EEESC_EEEEEaSI_aSI_NS1D_6fusion15FusionCallbacksIS1H_NS1O_17LinearCombinationIaiaiLNS_15FloatRoundStyleE2EEES1J_S1N_JEEENS4_5SM1004TMEM4LOAD26SM100_TMEM_LOAD_32dp32b64xENS4_13SM90_TMA_LOADENS10_INS11_ILi2ELi4ELi3EEES14_NSR_INS5_IJS15_S1L_EEENS5_IJS1L_SC_EEEEEEENS4_39AutoVectorizingCopyWithAssumedAlignmentILi128EEENS4_14SM90_TMA_STOREES23_S25_S25_EEEvvEEEEvNT_6ParamsE,@"STO_CUDA_ENTRY STV_DEFAULT"
_ZN7cutlass13device_kernelINS_4gemm6kernel13GemmUniversalIN4cute5tupleIJiiiiEEENS1_10collective13CollectiveMmaINS1_35MainloopSm100TmaUmmaWarpSpecializedILi22ELi2ELi2ENS5_IJNS4_1CILi2EEESB_NSA_ILi1EEEEEEEENS5_IJNSA_ILi256EEESF_NSA_ILi32EEEEEEaNS5_IJlSC_lEEEaSI_NS4_8TiledMMAINS4_8MMA_AtomIJNS4_21SM100_MMA_S8_2x1SM_SSIaaiLi256ELi256ELNS4_4UMMA5MajorE0ELSN_0ELNSM_8SaturateE0EEEEEENS4_6LayoutINS5_IJSC_SC_SC_EEENS5_IJNSA_ILi0EEEST_ST_EEEEENS5_IJNS4_10UnderscoreESW_SW_EEEEENS4_28SM100_TMA_2SM_LOAD_MULTICASTENS4_14ComposedLayoutINS4_7SwizzleILi1ELi4ELi3EEENS4_18smem_ptr_flag_bitsILi8EEENSR_INS5_IJNSA_ILi8EEESG_EEENS5_IJSG_SC_EEEEEEEvNS4_8identityENS4_18SM100_TMA_2SM_LOADES19_vS1A_EENS_8epilogue10collective18CollectiveEpilogueINS1D_23Sm100TmaWarpSpecializedILi4ELi2ELi64ELb0ELb0EEEJNS5_IJNSA_ILi128EEESF_SG_EEENS5_IJNSR_IS1I_SC_EENSR_INSA_ILi64EEESC_EEEEEaSI_aSI_NS1D_6fusion15FusionCallbacksIS1H_NS1O_17LinearCombinationIaiaiLNS_15FloatRoundStyleE2EEES1J_S1N_JEEENS4_5SM1004TMEM4LOAD26SM100_TMEM_LOAD_32dp32b64xENS4_13SM90_TMA_LOADENS10_INS11_ILi2ELi4ELi3EEES14_NSR_INS5_IJS15_S1L_EEENS5_IJS1L_SC_EEEEEEENS4_39AutoVectorizingCopyWithAssumedAlignmentILi128EEENS4_14SM90_TMA_STOREES23_S25_S25_EEEvvEEEEvNT_6ParamsE:
[----:B------:R-:W1:Y:S01]  /*0000*/  LDC R1, c[0x0][0x37c] ;  /* 0x0000df00ff017b82 */ /* 0x000e620000000800 */
[----:B------:R-:W2:Y:S01]  /*0010*/  S2R R155, SR_TID.X ;  /* 0x00000000009b7919 */ /* 0x000ea20000002100 */
[----:B------:R-:W3:Y:S06]  /*0020*/  LDCU.64 UR8, c[0x0][0x890] ;  /* 0x00011200ff0877ac */ /* 0x000eec0008000a00 */
[----:B------:R-:W4:Y:S01]  /*0030*/  S2UR UR45, SR_CgaCtaId ;  /* 0x00000000002d79c3 */ /* 0x000f220000008800 */
[----:B------:R-:W-:Y:S02]  /*0040*/  PRMT R140, RZ, 0x7610, R140 ;  /* 0x00007610ff8c7816 */ /* 0x000fe4000000008c */
[----:B------:R-:W-:Y:S01]  /*0050*/  ELECT P1, URZ, PT ;  /* 0x0000000000ff782f */ /* 0x000fe20003820000 */
[----:B---3--:R-:W-:-:S04]  /*0060*/  UISETP.NE.U32.AND UP0, UPT, UR8, URZ, UPT ;  /* 0x000000ff0800728c */ /* 0x008fc8000bf05070 */
[----:B------:R-:W-:Y:S02]  /*0070*/  UISETP.NE.AND.EX UP0, UPT, UR9, URZ, UPT, UP0 ;  /* 0x000000ff0900728c */ /* 0x000fe4000bf05300 */
[----:B----4-:R-:W-:Y:S02]  /*0080*/  ULOP3.LUT UR27, UR45, 0x1, URZ, 0xc0, !UPT ;  /* 0x000000012d1b7892 */ /* 0x010fe4000f8ec0ff */
[----:B------:R-:W-:Y:S01]  /*0090*/  ULOP3.LUT UR28, UR45, 0x1, URZ, 0x3c, !UPT ;  /* 0x000000012d1c7892 */ /* 0x000fe2000f8e3cff */
[----:B--2---:R-:W-:-:S05]  /*00a0*/  SHF.R.U32.HI R141, RZ, 0x5, R155 ;  /* 0x00000005ff8d7819 */ /* 0x004fca000001169b */
[----:B------:R-:W2:Y:S02]  /*00b0*/  SHFL.IDX PT, R0, R141, RZ, 0x1f ;  /* 0x00001fff8d007589 */ /* 0x000ea400000e0000 */
[----:B--2---:R-:W-:Y:S01]  /*00c0*/  R2UR UR17, R0 ;  /* 0x00000000001172ca */ /* 0x004fe200000e0000 */
[----:B-1----:R-:W-:-:S14]  /*00d0*/  BRA.U UP0, `(.L_x_0) ;  /* 0x0000000100307547 */ /* 0x002fdc000b800000 */
[----:B------:R-:W1:Y:S02]  /*00e0*/  LDCU.64 UR4, c[0x0][0x888] ;  /* 0x00011100ff0477ac */ /* 0x000e640008000a00 */
[----:B-1----:R-:W-:-:S04]  /*00f0*/  UISETP.NE.U32.AND UP0, UPT, UR4, URZ, UPT ;  /* 0x000000ff0400728c */ /* 0x002fc8000bf05070 */
[----:B------:R-:W-:-:S09]  /*0100*/  UISETP.NE.AND.EX UP0, UPT, UR5, URZ, UPT, UP0 ;  /* 0x000000ff0500728c */ /* 0x000fd2000bf05300 */
[----:B------:R-:W-:Y:S05]  /*0110*/  BRA.U !UP0, `(.L_x_1) ;  /* 0x0000000108147547 */ /* 0x000fea000b800000 */
[----:B------:R-:W1:Y:S01]  /*0120*/  LDC.64 R72, c[0x0][0x888] ;  /* 0x00022200ff487b82 */ /* 0x000e620000000a00 */
[----:B------:R-:W1:Y:S02]  /*0130*/  LDCU.64 UR4, c[0x0][0x358] ;  /* 0x00006b00ff0477ac */ /* 0x000e640008000a00 */
[----:B-1----:R1:W5:Y:S01]  /*0140*/  LDG.E R72, desc[UR4][R72.64] ;  /* 0x0000000448487981 */ /* 0x002362000c1e1900 */
[----:B------:R-:W-:Y:S01]  /*0150*/  HFMA2 R140, -RZ, RZ, 0, 5.9604644775390625e-08 ;  /* 0x00000001ff8c7431 */ /* 0x000fe200000001ff */
[----:B------:R-:W-:Y:S05]  /*0160*/  BRA `(.L_x_0) ;  /* 0x00000000000c7947 */ /* 0x000fea0003800000 */
.L_x_1:
[----:B------:R-:W1:Y:S01]  /*0170*/  LDCU UR4, c[0x0][0x880] ;  /* 0x00011000ff0477ac */ /* 0x000e620008000800 */
[----:B------:R-:W-:Y:S01]  /*0180*/  HFMA2 R140, -RZ, RZ, 0, 5.9604644775390625e-08 ;  /* 0x00000001ff8c7431 */ /* 0x000fe200000001ff */
[----:B-1----:R-:W-:-:S07]  /*0190*/  MOV R72, UR4 ;  /* 0x0000000400487c02 */ /* 0x002fce0008000f00 */
.L_x_0:
[----:B------:R-:W2:Y:S02]  /*01a0*/  LDCU.64 UR4, c[0x0][0x8b0] ;  /* 0x00011600ff0477ac */ /* 0x000ea40008000a00 */
[----:B--2---:R-:W-:-:S04]  /*01b0*/  UISETP.NE.U32.AND UP0, UPT, UR4, URZ, UPT ;  /* 0x000000ff0400728c */ /* 0x004fc8000bf05070 */
[----:B------:R-:W-:-:S09]  /*01c0*/  UISETP.NE.AND.EX UP0, UPT, UR5, URZ, UPT, UP0 ;  /* 0x000000ff0500728c */ /* 0x000fd2000bf05300 */
[----:B------:R-:W-:Y:S05]  /*01d0*/  BRA.U UP0, `(.L_x_2) ;  /* 0x0000000100287547 */ /* 0x000fea000b800000 */
[----:B------:R-:W2:Y:S02]  /*01e0*/  LDCU.64 UR4, c[0x0][0x8a8] ;  /* 0x00011500ff0477ac */ /* 0x000ea40008000a00 */
[----:B--2---:R-:W-:-:S04]  /*01f0*/  UISETP.NE.U32.AND UP0, UPT, UR4, URZ, UPT ;  /* 0x000000ff0400728c */ /* 0x004fc8000bf05070 */
[----:B------:R-:W-:-:S09]  /*0200*/  UISETP.NE.AND.EX UP0, UPT, UR5, URZ, UPT, UP0 ;  /* 0x000000ff0500728c */ /* 0x000fd2000bf05300 */
[----:B------:R-:W-:Y:S05]  /*0210*/  BRA.U !UP0, `(.L_x_3) ;  /* 0x0000000108107547 */ /* 0x000fea000b800000 */
[----:B------:R-:W2:Y:S01]  /*0220*/  LDC.64 R70, c[0x0][0x8a8] ;  /* 0x00022a00ff467b82 */ /* 0x000ea20000000a00 */
[----:B------:R-:W2:Y:S02]  /*0230*/  LDCU.64 UR4, c[0x0][0x358] ;  /* 0x00006b00ff0477ac */ /* 0x000ea40008000a00 */
[----:B--2---:R2:W5:Y:S01]  /*0240*/  LDG.E R70, desc[UR4][R70.64] ;  /* 0x0000000446467981 */ /* 0x004562000c1e1900 */
[----:B------:R-:W-:Y:S05]  /*0250*/  BRA `(.L_x_2) ;  /* 0x0000000000087947 */ /* 0x000fea0003800000 */
.L_x_3:
[----:B------:R-:W2:Y:S02]  /*0260*/  LDCU UR4, c[0x0][0x8a0] ;  /* 0x00011400ff0477ac */ /* 0x000ea40008000800 */
[----:B--2---:R-:W-:Y:S02]  /*0270*/  MOV R70, UR4 ;  /* 0x0000000400467c02 */ /* 0x004fe40008000f00 */
.L_x_2:
[----:B------:R-:W-:Y:S01]  /*0280*/  IMAD.U32 R0, RZ, RZ, UR17 ;  /* 0x00000011ff007e24 */ /* 0x000fe2000f8e00ff */
[----:B------:R-:W-:Y:S04]  /*0290*/  BSSY.RECONVERGENT B0, `(.L_x_4) ;  /* 0x000000c000007945 */ /* 0x000fe80003800200 */
[C---:B------:R-:W-:Y:S02]  /*02a0*/  ISETP.NE.OR P2, PT, R0.reuse, 0x1, !P1 ;  /* 0x000000010000780c */ /* 0x040fe40004f45670 */
[----:B------:R-:W-:-:S11]  /*02b0*/  ISETP.NE.OR P0, PT, R0, 0x3, !P1 ;  /* 0x000000030000780c */ /* 0x000fd60004f05670 */
[----:B------:R-:W-:Y:S05]  /*02c0*/  @P2 BRA `(.L_x_5) ;  /* 0x0000000000202947 */ /* 0x000fea0003800000 */
[----:B------:R-:W3:Y:S02]  /*02d0*/  LDCU.64 UR4, c[0x0][0x348] ;  /* 0x00006900ff0477ac */ /* 0x000ee40008000a00 */
[----:B---3--:R-:W-:Y:S02]  /*02e0*/  UIADD3 UR6, UP1, UPT, UR4, 0x80, URZ ;  /* 0x0000008004067890 */ /* 0x008fe4000ff3e0ff */
[----:B------:R-:W-:Y:S02]  /*02f0*/  UIADD3 UR4, UP0, UPT, UR4, 0x180, URZ ;  /* 0x0000018004047890 */ /* 0x000fe4000ff1e0ff */
[----:B------:R-:W-:Y:S02]  /*0300*/  UIADD3.X UR7, UPT, UPT, URZ, UR5, URZ, UP1, !UPT ;  /* 0x00000005ff077290 */ /* 0x000fe40008ffe4ff */
[----:B------:R-:W-:-:S07]  /*0310*/  UIADD3.X UR5, UPT, UPT, URZ, UR5, URZ, UP0, !UPT ;  /* 0x00000005ff057290 */ /* 0x000fce00087fe4ff */
[----:B------:R3:W-:Y:S02]  /*0320*/  UTMACCTL.PF [UR6] ;  /* 0x00000000060079b9 */ /* 0x0007e40008040000 */
[----:B------:R3:W-:Y:S02]  /*0330*/  UTMACCTL.PF [UR4] ;  /* 0x00000000040079b9 */ /* 0x0007e40008040000 */
[----:B---3--:R-:W-:Y:S01]  /*0340*/  NOP ;  /* 0x0000000000007918 */ /* 0x008fe20000000000 */
.L_x_5:
[----:B------:R-:W-:Y:S05]  /*0350*/  BSYNC.RECONVERGENT B0 ;  /* 0x0000000000007941 */ /* 0x000fea0003800200 */
.L_x_4:
[----:B------:R-:W-:Y:S04]  /*0360*/  BSSY.RECONVERGENT B0, `(.L_x_6) ;  /* 0x000000a000007945 */ /* 0x000fe80003800200 */
        /* <DEDUP_REMOVED lines=9> */
.L_x_7:
[----:B------:R-:W-:Y:S05]  /*0400*/  BSYNC.RECONVERGENT B0 ;  /* 0x0000000000007941 */ /* 0x000fea0003800200 */
.L_x_6:
[----:B------:R-:W3:Y:S01]  /*0410*/  LDCU.64 UR4, c[0x0][0x888] ;  /* 0x00011100ff0477ac */ /* 0x000ee20008000a00 */
[----:B------:R-:W-:Y:S02]  /*0420*/  UISETP.EQ.U32.AND UP1, UPT, UR8, URZ, UPT ;  /* 0x000000ff0800728c */ /* 0x000fe4000bf22070 */
[----:B------:R-:W-:Y:S02]  /*0430*/  UPLOP3.LUT UP3, UPT, UPT, UPT, UPT, 0x80, 0x8 ;  /* 0x000000000008789c */ /* 0x000fe40003f6f070 */
[----:B---3--:R-:W-:-:S04]  /*0440*/  UISETP.NE.U32.AND UP0, UPT, UR4, URZ, UPT ;  /* 0x000000ff0400728c */ /* 0x008fc8000bf05070 */
[----:B------:R-:W-:-:S04]  /*0450*/  UISETP.NE.AND.EX UP0, UPT, UR5, URZ, UPT, UP0 ;  /* 0x000000ff0500728c */ /* 0x000fc8000bf05300 */
[----:B------:R-:W-:-:S04]  /*0460*/  UISETP.EQ.OR.EX UP2, UPT, UR9, URZ, !UP0, UP1 ;  /* 0x000000ff0900728c */ /* 0x000fc8000c742710 */
[----:B------:R-:W-:-:S06]  /*0470*/  UP2UR UR4, UPR, URZ, 0x4 ;  /* 0x00000004ff047883 */ /* 0x000fcc0008000000 */
[----:B------:R-:W-:Y:S01]  /*0480*/  MOV R144, UR4 ;  /* 0x0000000400907c02 */ /* 0x000fe20008000f00 */
[----:B------:R-:W-:Y:S06]  /*0490*/  BRA.U !UP2, `(.L_x_8) ;  /* 0x000000010a207547 */ /* 0x000fec000b800000 */
[----:B-----5:R-:W-:Y:S01]  /*04a0*/  R2UR UR5, R72 ;  /* 0x00000000480572ca */ /* 0x020fe200000e0000 */
[----:B------:R-:W-:Y:S02]  /*04b0*/  UISETP.NE.U32.AND UP1, UPT, UR8, URZ, UPT ;  /* 0x000000ff0800728c */ /* 0x000fe4000bf25070 */
[----:B------:R-:W-:Y:S02]  /*04c0*/  USEL UR4, URZ, 0xffffffff, UP0 ;  /* 0xffffffffff047887 */ /* 0x000fe40008000000 */
[----:B------:R-:W-:-:S08]  /*04d0*/  UISETP.NE.AND.EX UP1, UPT, UR9, URZ, UPT, UP1 ;  /* 0x000000ff0900728c */ /* 0x000fd0000bf25310 */
[----:B------:R-:W-:-:S04]  /*04e0*/  UISETP.NE.AND UP0, UPT, UR5, URZ, UPT ;  /* 0x000000ff0500728c */ /* 0x000fc8000bf05270 */
[----:B------:R-:W-:-:S04]  /*04f0*/  @!UP1 USEL UR4, URZ, 0xffffffff, UP0 ;  /* 0xffffffffff049887 */ /* 0x000fc80008000000 */
[----:B------:R-:W-:-:S04]  /*0500*/  ULOP3.LUT UR4, UR4, 0x1, URZ, 0xc0, !UPT ;  /* 0x0000000104047892 */ /* 0x000fc8000f8ec0ff */
[----:B------:R-:W-:-:S11]  /*0510*/  UISETP.NE.U32.AND UP3, UPT, UR4, 0x1, UPT ;  /* 0x000000010400788c */ /* 0x000fd6000bf65070 */
.L_x_8:
[----:B------:R-:W3:Y:S01]  /*0520*/  SHFL.IDX PT, R0, R141, RZ, 0x1f ;  /* 0x00001fff8d007589 */ /* 0x000ee200000e0000 */
[----:B------:R-:W-:-:S04]  /*0530*/  UISETP.NE.AND UP0, UPT, UR17, 0x2, UPT ;  /* 0x000000021100788c */ /* 0x000fc8000bf05270 */
[----:B------:R-:W-:Y:S02]  /*0540*/  UISETP.EQ.AND UP1, UPT, UR27, URZ, !UP0 ;  /* 0x000000ff1b00728c */ /* 0x000fe4000c722270 */
[----:B------:R-:W-:-:S04]  /*0550*/  USEL UR41, URZ, 0x1, UP0 ;  /* 0x00000001ff297887 */ /* 0x000fc80008000000 */
[----:B------:R-:W-:Y:S02]  /*0560*/  PLOP3.LUT P3, PT, P1, PT, UP1, 0x80, 0x8 ;  /* 0x000000000008781c */ /* 0x000fe40000f6f018 */
[----:B---3--:R-:W-:-:S13]  /*0570*/  ISETP.NE.AND P0, PT, R0, RZ, PT ;  /* 0x000000ff0000720c */ /* 0x008fda0003f05270 */
[----:B------:R-:W-:Y:S05]  /*0580*/  @P0 BRA `(.L_x_9) ;  /* 0x0000000000f00947 */ /* 0x000fea0003800000 */
[----:B------:R-:W-:Y:S01]  /*0590*/  ELECT P0, URZ, PT ;  /* 0x0000000000ff782f */ /* 0x000fe20003800000 */
[----:B------:R-:W-:-:S12]  /*05a0*/  BSSY.RECONVERGENT B0, `(.L_x_9) ;  /* 0x000003a000007945 */ /* 0x000fd80003800200 */
[----:B------:R-:W-:Y:S05]  /*05b0*/  @!P0 BRA `(.L_x_10) ;  /* 0x0000000000e08947 */ /* 0x000fea0003800000 */
[----:B------:R-:W-:Y:S01]  /*05c0*/  UMOV UR4, 0x400 ;  /* 0x0000040000047882 */ /* 0x000fe20000000000 */
[----:B------:R-:W-:Y:S01]  /*05d0*/  UMOV UR8, 0x1 ;  /* 0x0000000100087882 */ /* 0x000fe20000000000 */
[----:B------:R-:W-:Y:S01]  /*05e0*/  UMOV UR6, 0x2 ;  /* 0x0000000200067882 */ /* 0x000fe20000000000 */
[----:B------:R-:W-:Y:S02]  /*05f0*/  ULEA UR4, UR45, UR4, 0x18 ;  /* 0x000000042d047291 */ /* 0x000fe4000f8ec0ff */
[----:B------:R-:W-:-:S04]  /*0600*/  UIADD3 UR8, UPT, UPT, -UR8, 0x100000, URZ ;  /* 0x0010000008087890 */ /* 0x000fc8000fffe1ff */
[----:B------:R-:W-:Y:S02]  /*0610*/  USHF.L.U32 UR9, UR8, 0xb, URZ ;  /* 0x0000000b08097899 */ /* 0x000fe400080006ff */
[----:B------:R-:W-:Y:S02]  /*0620*/  USHF.L.U32 UR8, UR8, 0x1, URZ ;  /* 0x0000000108087899 */ /* 0x000fe400080006ff */
[----:B------:R-:W-:-:S04]  /*0630*/  UIADD3 UR6, UPT, UPT, -UR6, 0x100000, URZ ;  /* 0x0010000006067890 */ /* 0x000fc8000fffe1ff */
[----:B------:R-:W-:Y:S02]  /*0640*/  USHF.L.U32 UR7, UR6, 0xb, URZ ;  /* 0x0000000b06077899 */ /* 0x000fe400080006ff */
[----:B------:R-:W-:Y:S01]  /*0650*/  USHF.L.U32 UR6, UR6, 0x1, URZ ;  /* 0x0000000106067899 */ /* 0x000fe200080006ff */
[----:B------:R-:W3:Y:S03]  /*0660*/  FENCE.VIEW.ASYNC.S ;  /* 0x00000000000073c6 */ /* 0x000ee60000000000 */
[----:B---3--:R3:W4:Y:S08]  /*0670*/  SYNCS.EXCH.64 URZ, [UR4], UR8 ;  /* 0x0000000804ff75b2 */ /* 0x0087300008000100 */
[----:B------:R3:W1:Y:S01]  /*0680*/  SYNCS.EXCH.64 URZ, [UR4+0xb0], UR6 ;  /* 0x0000b00604ff75b2 */ /* 0x0006620008000100 */
        /* <DEDUP_REMOVED lines=41> */
[----:B------:R3:W1:Y:S02]  /*0920*/  SYNCS.EXCH.64 URZ, [UR4+0x158], UR6 ;  /* 0x0001580604ff75b2 */ /* 0x0006640008000100 */
[----:B---34-:R-:W-:Y:S01]  /*0930*/  NOP ;  /* 0x0000000000007918 */ /* 0x018fe20000000000 */
.L_x_10:
[----:B------:R-:W-:Y:S05]  /*0940*/  BSYNC.RECONVERGENT B0 ;  /* 0x0000000000007941 */ /* 0x000fea0003800200 */
.L_x_9:
[----:B------:R-:W3:Y:S01]  /*0950*/  SHFL.IDX PT, R0, R141, RZ, 0x1f ;  /* 0x00001fff8d007589 */ /* 0x000ee200000e0000 */
[----:B------:R-:W-:Y:S01]  /*0960*/  NOP ;  /* 0x0000000000007918 */ /* 0x000fe20000000000 */
[----:B---3--:R-:W-:-:S13]  /*0970*/  ISETP.NE.AND P0, PT, R0, 0x1, PT ;  /* 0x000000010000780c */ /* 0x008fda0003f05270 */
[----:B------:R-:W-:Y:S05]  /*0980*/  @P0 BRA `(.L_x_11) ;  /* 0x0000000000540947 */ /* 0x000fea0003800000 */
        /* <DEDUP_REMOVED lines=10> */
[----:B------:R-:W-:Y:S01]  /*0a30*/  ELECT P0, URZ, PT ;  /* 0x0000000000ff782f */ /* 0x000fe20003800000 */
[----:B------:R-:W3:Y:S02]  /*0a40*/  FENCE.VIEW.ASYNC.S ;  /* 0x00000000000073c6 */ /* 0x000ee40000000000 */
[----:B---3--:R3:W4:Y:S08]  /*0a50*/  SYNCS.EXCH.64 URZ, [UR4+0x160], UR8 ;  /* 0x0001600804ff75b2 */ /* 0x0087300008000100 */
[----:B------:R3:W1:Y:S01]  /*0a60*/  SYNCS.EXCH.64 URZ, [UR4+0x180], UR6 ;  /* 0x0001800604ff75b2 */ /* 0x0006620008000100 */
[----:B------:R3:W1:Y:S01]  /*0a70*/  SYNCS.EXCH.64 URZ, [UR4+0x168], UR8 ;  /* 0x0001680804ff75b2 */ /* 0x0006620008000100 */
[----:B------:R3:W1:Y:S01]  /*0a80*/  SYNCS.EXCH.64 URZ, [UR4+0x188], UR6 ;  /* 0x0001880604ff75b2 */ /* 0x0006620008000100 */
[----:B------:R3:W1:Y:S01]  /*0a90*/  SYNCS.EXCH.64 URZ, [UR4+0x170], UR8 ;  /* 0x0001700804ff75b2 */ /* 0x0006620008000100 */
[----:B------:R3:W1:Y:S01]  /*0aa0*/  SYNCS.EXCH.64 URZ, [UR4+0x190], UR6 ;  /* 0x0001900604ff75b2 */ /* 0x0006620008000100 */
[----:B------:R3:W1:Y:S01]  /*0ab0*/  SYNCS.EXCH.64 URZ, [UR4+0x178], UR8 ;  /* 0x0001780804ff75b2 */ /* 0x0006620008000100 */
[----:B------:R3:W1:Y:S01]  /*0ac0*/  SYNCS.EXCH.64 URZ, [UR4+0x198], UR6 ;  /* 0x0001980604ff75b2 */ /* 0x0006620008000100 */
[----:B------:R-:W-:Y:S01]  /*0ad0*/  NOP ;  /* 0x0000000000007918 */ /* 0x000fe20000000000 */
.L_x_11:
[----:B------:R-:W2:Y:S01]  /*0ae0*/  SHFL.IDX PT, R0, R141, RZ, 0x1f ;  /* 0x00001fff8d007589 */ /* 0x000ea200000e0000 */
[----:B------:R-:W-:Y:S01]  /*0af0*/  NOP ;  /* 0x0000000000007918 */ /* 0x000fe20000000000 */
[----:B--2---:R-:W-:-:S13]  /*0b00*/  ISETP.NE.AND P0, PT, R0, 0x3, PT ;  /* 0x000000030000780c */ /* 0x004fda0003f05270 */
[----:B------:R-:W-:Y:S05]  /*0b10*/  @P0 BRA `(.L_x_12) ;  /* 0x00000000002c0947 */ /* 0x000fea0003800000 */
[----:B---3--:R-:W-:Y:S01]  /*0b20*/  UMOV UR6, 0x400 ;  /* 0x0000040000067882 */ /* 0x008fe20000000000 */
[----:B------:R-:W-:Y:S01]  /*0b30*/  UMOV UR4, 0x20 ;  /* 0x0000002000047882 */ /* 0x000fe20000000000 */
[----:B------:R-:W-:Y:S02]  /*0b40*/  ULEA UR6, UR45, UR6, 0x18 ;  /* 0x000000062d067291 */ /* 0x000fe4000f8ec0ff */
[----:B------:R-:W-:-:S04]  /*0b50*/  UIADD3 UR4, UPT, UPT, -UR4, 0x100000, URZ ;  /* 0x0010000004047890 */ /* 0x000fc8000fffe1ff */
[----:B------:R-:W-:Y:S02]  /*0b60*/  USHF.L.U32 UR5, UR4, 0xb, URZ ;  /* 0x0000000b04057899 */ /* 0x000fe400080006ff */
[----:B------:R-:W-:Y:S01]  /*0b70*/  USHF.L.U32 UR4, UR4, 0x1, URZ ;  /* 0x0000000104047899 */ /* 0x000fe200080006ff */
[----:B------:R-:W-:Y:S01]  /*0b80*/  ELECT P0, URZ, PT ;  /* 0x0000000000ff782f */ /* 0x000fe20003800000 */
[----:B------:R-:W2:Y:S10]  /*0b90*/  FENCE.VIEW.ASYNC.S ;  /* 0x00000000000073c6 */ /* 0x000eb40000000000 */
[----:B--2---:R2:W3:Y:S01]  /*0ba0*/  SYNCS.EXCH.64 URZ, [UR6+0x1a0], UR4 ;  /* 0x0001a00406ff75b2 */ /* 0x0044e20008000100 */
[----:B------:R2:W1:Y:S01]  /*0bb0*/  SYNCS.EXCH.64 URZ, [UR6+0x1a8], UR4 ;  /* 0x0001a80406ff75b2 */ /* 0x0004620008000100 */
[----:B------:R-:W-:Y:S01]  /*0bc0*/  NOP ;  /* 0x0000000000007918 */ /* 0x000fe20000000000 */
.L_x_12:
[----:B------:R-:W4:Y:S01]  /*0bd0*/  SHFL.IDX PT, R0, R141, RZ, 0x1f ;  /* 0x00001fff8d007589 */ /* 0x000f2200000e0000 */
[----:B------:R-:W-:Y:S01]  /*0be0*/  NOP ;  /* 0x0000000000007918 */ /* 0x000fe20000000000 */
[----:B----4-:R-:W-:-:S13]  /*0bf0*/  ISETP.NE.AND P0, PT, R0, 0x4, PT ;  /* 0x000000040000780c */ /* 0x010fda0003f05270 */
[----:B------:R-:W-:Y:S05]  /*0c00*/  @P0 BRA `(.L_x_13) ;  /* 0x0000000000480947 */ /* 0x000fea0003800000 */
[----:B--23--:R-:W-:Y:S01]  /*0c10*/  UMOV UR4, 0x3a0 ;  /* 0x000003a000047882 */ /* 0x00cfe20000000000 */
[----:B------:R-:W-:Y:S01]  /*0c20*/  UMOV UR6, 0x400 ;  /* 0x0000040000067882 */ /* 0x000fe20000000000 */
[----:B------:R-:W-:Y:S01]  /*0c30*/  USEL UR4, UR4, 0x320, UP3 ;  /* 0x0000032004047887 */ /* 0x000fe20009800000 */
        /* <DEDUP_REMOVED lines=9> */
[----:B------:R-:W2:Y:S02]  /*0cd0*/  FENCE.VIEW.ASYNC.S ;  /* 0x00000000000073c6 */ /* 0x000ea40000000000 */
[----:B--2---:R4:W2:Y:S08]  /*0ce0*/  SYNCS.EXCH.64 URZ, [UR6+0x1b0], UR8 ;  /* 0x0001b00806ff75b2 */ /* 0x0048b00008000100 */
[----:B------:R4:W3:Y:S01]  /*0cf0*/  SYNCS.EXCH.64 URZ, [UR6+0x1c0], UR4 ;  /* 0x0001c00406ff75b2 */ /* 0x0008e20008000100 */
[----:B------:R4:W1:Y:S01]  /*0d00*/  SYNCS.EXCH.64 URZ, [UR6+0x1b8], UR8 ;  /* 0x0001b80806ff75b2 */ /* 0x0008620008000100 */
[----:B------:R4:W1:Y:S02]  /*0d10*/  SYNCS.EXCH.64 URZ, [UR6+0x1c8], UR4 ;  /* 0x0001c80406ff75b2 */ /* 0x0008640008000100 */
[----:B----4-:R-:W-:Y:S01]  /*0d20*/  NOP ;  /* 0x0000000000007918 */ /* 0x010fe20000000000 */
.L_x_13:
[----:B------:R-:W4:Y:S01]  /*0d30*/  SHFL.IDX PT, R0, R141, RZ, 0x1f ;  /* 0x00001fff8d007589 */ /* 0x000f2200000e0000 */
[----:B------:R-:W-:Y:S01]  /*0d40*/  NOP ;  /* 0x0000000000007918 */ /* 0x000fe20000000000 */
[----:B----4-:R-:W-:-:S13]  /*0d50*/  ISETP.NE.AND P0, PT, R0, 0x5, PT ;  /* 0x000000050000780c */ /* 0x010fda0003f05270 */
[----:B------:R-:W-:Y:S05]  /*0d60*/  @P0 BRA `(.L_x_14) ;  /* 0x0000000000440947 */ /* 0x000fea0003800000 */
[----:B--23--:R-:W-:Y:S01]  /*0d70*/  UMOV UR4, 0x400 ;  /* 0x0000040000047882 */ /* 0x00cfe20000000000 */
        /* <DEDUP_REMOVED lines=16> */
.L_x_14:
[----:B------:R-:W4:Y:S01]  /*0e80*/  SHFL.IDX PT, R0, R141, RZ, 0x1f ;  /* 0x00001fff8d007589 */ /* 0x000f2200000e0000 */
[----:B------:R-:W-:Y:S01]  /*0e90*/  ISETP.NE.OR P1, PT, RZ, UR17, !P1 ;  /* 0x00000011ff007c0c */ /* 0x000fe2000cf25670 */
[----:B------:R-:W-:Y:S01]  /*0ea0*/  NOP ;  /* 0x0000000000007918 */ /* 0x000fe20000000000 */
[----:B----4-:R-:W-:-:S13]  /*0eb0*/  ISETP.NE.AND P0, PT, R0, 0x3, PT ;  /* 0x000000030000780c */ /* 0x010fda0003f05270 */
[----:B------:R-:W-:Y:S05]  /*0ec0*/  @P0 BRA `(.L_x_15) ;  /* 0x0000000000340947 */ /* 0x000fea0003800000 */
[----:B--23--:R-:W-:Y:S01]  /*0ed0*/  UMOV UR4, 0x400 ;  /* 0x0000040000047882 */ /* 0x00cfe20000000000 */
[----:B------:R-:W-:Y:S01]  /*0ee0*/  UMOV UR6, 0x20 ;  /* 0x0000002000067882 */ /* 0x000fe20000000000 */
[----:B------:R-:W-:Y:S02]  /*0ef0*/  ULEA UR4, UR45, UR4, 0x18 ;  /* 0x000000042d047291 */ /* 0x000fe4000f8ec0ff */
[----:B------:R-:W-:-:S04]  /*0f00*/  UIADD3 UR6, UPT, UPT, -UR6, 0x100000, URZ ;  /* 0x0010000006067890 */ /* 0x000fc8000fffe1ff */
[----:B------:R-:W-:Y:S02]  /*0f10*/  USHF.L.U32 UR7, UR6, 0xb, URZ ;  /* 0x0000000b06077899 */ /* 0x000fe400080006ff */
[----:B------:R-:W-:Y:S01]  /*0f20*/  USHF.L.U32 UR6, UR6, 0x1, URZ ;  /* 0x0000000106067899 */ /* 0x000fe200080006ff */
[----:B------:R-:W-:Y:S01]  /*0f30*/  ELECT P0, URZ, PT ;  /* 0x0000000000ff782f */ /* 0x000fe20003800000 */
[----:B------:R-:W2:Y:S10]  /*0f40*/  FENCE.VIEW.ASYNC.S ;  /* 0x00000000000073c6 */ /* 0x000eb40000000000 */
[----:B--2---:R4:W2:Y:S01]  /*0f50*/  SYNCS.EXCH.64 URZ, [UR4+0x1f0], UR6 ;  /* 0x0001f00604ff75b2 */ /* 0x0048a20008000100 */
[----:B------:R4:W3:Y:S01]  /*0f60*/  SYNCS.EXCH.64 URZ, [UR4+0x200], UR6 ;  /* 0x0002000604ff75b2 */ /* 0x0008e20008000100 */
[----:B------:R4:W1:Y:S01]  /*0f70*/  SYNCS.EXCH.64 URZ, [UR4+0x1f8], UR6 ;  /* 0x0001f80604ff75b2 */ /* 0x0008620008000100 */
[----:B------:R4:W1:Y:S02]  /*0f80*/  SYNCS.EXCH.64 URZ, [UR4+0x208], UR6 ;  /* 0x0002080604ff75b2 */ /* 0x0008640008000100 */
[----:B----4-:R-:W-:Y:S01]  /*0f90*/  NOP ;  /* 0x0000000000007918 */ /* 0x010fe20000000000 */
.L_x_15:
[----:B------:R-:W-:Y:S01]  /*0fa0*/  VOTEU.ALL UP0, P1 ;  /* 0x0000000000ff7886 */ /* 0x000fe20000800000 */
[----:B--23--:R-:W-:Y:S01]  /*0fb0*/  UMOV UR4, 0x20 ;  /* 0x0000002000047882 */ /* 0x00cfe20000000000 */
[----:B------:R-:W2:Y:S01]  /*0fc0*/  LDCU UR7, c[0x0][0x36c] ;  /* 0x00006d80ff0777ac */ /* 0x000ea20008000800 */
[----:B------:R-:W-:Y:S01]  /*0fd0*/  NOP ;  /* 0x0000000000007918 */ /* 0x000fe20000000000 */
[----:B------:R-:W-:Y:S01]  /*0fe0*/  LOP3.LUT R3, R155, 0x1f, RZ, 0xc0, !PT ;  /* 0x0000001f9b037812 */ /* 0x000fe200078ec0ff */
[----:B------:R-:W-:Y:S01]  /*0ff0*/  @!UP0 UMOV UR6, 0x400 ;  /* 0x0000040000068882 */ /* 0x000fe20000000000 */
[----:B------:R-:W-:-:S04]  /*1000*/  @!UP0 UIADD3 UR4, UPT, UPT, -UR4, 0x100000, URZ ;  /* 0x0010000004048890 */ /* 0x000fc8000fffe1ff */
[----:B------:R-:W-:Y:S02]  /*1010*/  @!UP0 USHF.L.U32 UR5, UR4, 0xb, URZ ;  /* 0x0000000b04058899 */ /* 0x000fe400080006ff */
[----:B------:R-:W-:Y:S02]  /*1020*/  @!UP0 USHF.L.U32 UR4, UR4, 0x1, URZ ;  /* 0x0000000104048899 */ /* 0x000fe400080006ff */
[----:B------:R-:W-:Y:S01]  /*1030*/  @!UP0 ULEA UR6, UR45, UR6, 0x18 ;  /* 0x000000062d068291 */ /* 0x000fe2000f8ec0ff */
[----:B------:R-:W-:Y:S01]  /*1040*/  VOTEU.ALL UP0, P1 ;  /* 0x0000000000ff7886 */ /* 0x000fe20000800000 */
[----:B------:R-:W-:Y:S02]  /*1050*/  UISETP.NE.AND UP4, UPT, UR17, URZ, UPT ;  /* 0x000000ff1100728c */ /* 0x000fe4000bf85270 */
[----:B--2---:R-:W-:Y:S01]  /*1060*/  UISETP.EQ.U32.AND UP5, UPT, UR7, 0x1, UPT ;  /* 0x000000010700788c */ /* 0x004fe2000bfa2070 */
[----:B------:R-:W2:Y:S07]  /*1070*/  FENCE.VIEW.ASYNC.S ;  /* 0x00000000000073c6 */ /* 0x000eae0000000000 */
[----:B--2---:R2:W3:Y:S01]  /*1080*/  @!UP0 SYNCS.EXCH.64 URZ, [UR6+0x210], UR4 ;  /* 0x0002100406ff85b2 */ /* 0x0044e20008000100 */
[----:B------:R-:W-:Y:S05]  /*1090*/  BRA.U !UP5, `(.L_x_16) ;  /* 0x000000010d087547 */ /* 0x000fea000b800000 */
[----:B-1-3--:R-:W-:Y:S01]  /*10a0*/  UCGABAR_ARV ;  /* 0x00000000000079c7 */ /* 0x00afe20008000000 */
[----:B------:R-:W-:Y:S05]  /*10b0*/  BRA `(.L_x_17) ;  /* 0x0000000000047947 */ /* 0x000fea0003800000 */
.L_x_16:
[----:B-1-3--:R-:W-:Y:S01]  /*10c0*/  NOP ;  /* 0x0000000000007918 */ /* 0x00afe20000000000 */
.L_x_17:
[----:B------:R-:W1:Y:S01]  /*10d0*/  S2UR UR16, SR_CTAID.X ;  /* 0x00000000001079c3 */ /* 0x000e620000002500 */
[----:B------:R-:W-:-:S05]  /*10e0*/  CS2R.32 R143, SR_CgaSize ;  /* 0x00000000008f7805 */ /* 0x000fca0000008a00 */
[----:B------:R-:W-:-:S05]  /*10f0*/  IMAD R143, R143, -0xa0, RZ ;  /* 0xffffff608f8f7824 */ /* 0x000fca00078e02ff */
[----:B--2---:R-:W-:-:S14]  /*1100*/  R2UR UR5, R143 ;  /* 0x000000008f0572ca */ /* 0x004fdc00000e0000 */
[----:B------:R-:W2:Y:S01]  /*1110*/  LDCU UR5, c[0x0][UR5+0x2b0] ;  /* 0x00005600050577ac */ /* 0x000ea20008000800 */
[----:B------:R-:W-:-:S05]  /*1120*/  CS2R.32 R143, SR_CgaSize ;  /* 0x00000000008f7805 */ /* 0x000fca0000008a00 */
[----:B------:R-:W-:-:S05]  /*1130*/  IMAD R143, R143, -0xa0, RZ ;  /* 0xffffff608f8f7824 */ /* 0x000fca00078e02ff */
[----:B------:R-:W-:-:S14]  /*1140*/  R2UR UR4, R143 ;  /* 0x000000008f0472ca */ /* 0x000fdc00000e0000 */
[----:B------:R-:W3:Y:S01]  /*1150*/  LDCU UR4, c[0x0][UR4+0x2b4] ;  /* 0x00005680040477ac */ /* 0x000ee20008000800 */
[----:B------:R-:W4:Y:S01]  /*1160*/  S2UR UR7, SR_CTAID.Y ;  /* 0x00000000000779c3 */ /* 0x000f220000002600 */
[----:B------:R-:W-:-:S05]  /*1170*/  CS2R.32 R143, SR_CgaSize ;  /* 0x00000000008f7805 */ /* 0x000fca0000008a00 */
[----:B------:R-:W-:-:S05]  /*1180*/  IMAD R143, R143, -0xa0, RZ ;  /* 0xffffff608f8f7824 */ /* 0x000fca00078e02ff */
[----:B------:R-:W-:-:S14]  /*1190*/  R2UR UR8, R143 ;  /* 0x000000008f0872ca */ /* 0x000fdc00000e0000 */
[----:B------:R-:W3:Y:S01]  /*11a0*/  LDCU UR8, c[0x0][UR8+0x2a0] ;  /* 0x00005400080877ac */ /* 0x000ee20008000800 */
[----:B------:R-:W-:-:S05]  /*11b0*/  CS2R.32 R143, SR_CgaSize ;  /* 0x00000000008f7805 */ /* 0x000fca0000008a00 */
[----:B------:R-:W-:-:S05]  /*11c0*/  IMAD R143, R143, -0xa0, RZ ;  /* 0xffffff608f8f7824 */ /* 0x000fca00078e02ff */
[----:B------:R-:W-:-:S14]  /*11d0*/  R2UR UR9, R143 ;  /* 0x000000008f0972ca */ /* 0x000fdc00000e0000 */
[----:B------:R-:W3:Y:S01]  /*11e0*/  LDCU UR9, c[0x0][UR9+0x2a4] ;  /* 0x00005480090977ac */ /* 0x000ee20008000800 */
[----:B------:R-:W3:Y:S01]  /*11f0*/  S2UR UR36, SR_CTAID.Z ;  /* 0x00000000002479c3 */ /* 0x000ee20000002700 */
[----:B------:R-:W3:Y:S01]  /*1200*/  LDCU UR21, c[0x0][0xb24] ;  /* 0x00016480ff1577ac */ /* 0x000ee20008000800 */
[----:B------:R-:W-:Y:S02]  /*1210*/  UISETP.GT.U32.AND UP0, UPT, UR27, 0xffff, UPT ;  /* 0x0000ffff1b00788c */ /* 0x000fe4000bf04070 */
[----:B------:R-:W-:Y:S01]  /*1220*/  USHF.L.U32 UR29, UR45, 0xa, URZ ;  /* 0x0000000a2d1d7899 */ /* 0x000fe200080006ff */
[----:B-1----:R-:W-:Y:S01]  /*1230*/  I2FP.F32.U32 R2, UR16 ;  /* 0x0000001000027c45 */ /* 0x002fe20008201000 */
[----:B------:R-:W-:Y:S01]  /*1240*/  UMOV UR32, 0x5 ;  /* 0x0000000500207882 */ /* 0x000fe20000000000 */
[----:B------:R-:W1:Y:S03]  /*1250*/  LDCU UR42, c[0x0][0xb24] ;  /* 0x00016480ff2a77ac */ /* 0x000e660008000800 */
[----:B--2---:R-:W-:Y:S01]  /*1260*/  FMUL R2, R2, UR5 ;  /* 0x0000000502027c20 */ /* 0x004fe20008400000 */
[----:B------:R-:W2:Y:S01]  /*1270*/  LDCU UR31, c[0x0][0xb30] ;  /* 0x00016600ff1f77ac */ /* 0x000ea20008000800 */
[----:B----4-:R-:W-:Y:S01]  /*1280*/  I2FP.F32.U32 R0, UR7 ;  /* 0x0000000700007c45 */ /* 0x010fe20008201000 */
[----:B------:R-:W-:-:S03]  /*1290*/  USHF.L.U32 UR46, UR16, 0x7, URZ ;  /* 0x00000007102e7899 */ /* 0x000fc600080006ff */
[----:B------:R-:W4:Y:S01]  /*12a0*/  F2I.U32.TRUNC.NTZ R2, R2 ;  /* 0x0000000200027305 */ /* 0x000f22000020f000 */
[----:B------:R-:W-:Y:S01]  /*12b0*/  USEL UR26, UR27, 0xffff, !UP0 ;  /* 0x0000ffff1b1a7887 */ /* 0x000fe2000c000000 */
[----:B---3--:R-:W-:Y:S01]  /*12c0*/  FMUL R0, R0, UR4 ;  /* 0x0000000400007c20 */ /* 0x008fe20008400000 */
[----:B------:R-:W-:Y:S01]  /*12d0*/  UISETP.GE.AND UP2, UPT, UR21, 0x1, UPT ;  /* 0x000000011500788c */ /* 0x000fe2000bf46270 */
[----:B------:R-:W-:-:S04]  /*12e0*/  UMOV UR20, UR7 ;  /* 0x0000000700147c82 */ /* 0x000fc80008000000 */
[----:B------:R-:W3:Y:S01]  /*12f0*/  F2I.U32.TRUNC.NTZ R0, R0 ;  /* 0x0000000000007305 */ /* 0x000ee2000020f000 */
[----:B----4-:R-:W-:Y:S02]  /*1300*/  R2UR UR4, R2 ;  /* 0x00000000020472ca */ /* 0x010fe400000e0000 */
[----:B------:R-:W-:Y:S02]  /*1310*/  PRMT R2, RZ, 0x7610, R2 ;  /* 0x00007610ff027816 */ /* 0x000fe40000000002 */
[----:B---3--:R-:W-:Y:S02]  /*1320*/  R2UR UR6, R0 ;  /* 0x00000000000672ca */ /* 0x008fe400000e0000 */
[----:B------:R-:W-:-:S07]  /*1330*/  PRMT R0, RZ, 0x7610, R0 ;  /* 0x00007610ff007816 */ /* 0x000fce0000000000 */
[----:B------:R-:W-:-:S04]  /*1340*/  UIADD3 UR5, UPT, UPT, -UR4, URZ, URZ ;  /* 0x000000ff04057290 */ /* 0x000fc8000fffe1ff */
[----:B------:R-:W-:Y:S02]  /*1350*/  UIMAD UR5, UR8, UR5, UR16 ;  /* 0x00000005080572a4 */ /* 0x000fe4000f8e0210 */
[----:B------:R-:W-:-:S04]  /*1360*/  UIADD3 UR4, UPT, UPT, -UR6, URZ, URZ ;  /* 0x000000ff06047290 */ /* 0x000fc8000fffe1ff */
[----:B------:R-:W-:Y:S01]  /*1370*/  IMAD.U32 R143, RZ, RZ, UR5 ;  /* 0x00000005ff8f7e24 */ /* 0x000fe2000f8e00ff */
[----:B------:R-:W-:-:S06]  /*1380*/  UIMAD UR4, UR9, UR4, UR7 ;  /* 0x00000004090472a4 */ /* 0x000fcc000f8e0207 */
[----:B------:R-:W-:Y:S01]  /*1390*/  IMAD.U32 R142, RZ, RZ, UR4 ;  /* 0x00000004ff8e7e24 */ /* 0x000fe2000f8e00ff */
[----:B-12---:R-:W-:Y:S06]  /*13a0*/  BRA.U UP4, `(.L_x_18) ;  /* 0x0000000104447547 */ /* 0x006fec000b800000 */
[----:B------:R-:W-:Y:S02]  /*13b0*/  R2UR UR4, R143 ;  /* 0x000000008f0472ca */ /* 0x000fe400000e0000 */
[----:B------:R-:W-:-:S11]  /*13c0*/  R2UR UR8, R142 ;  /* 0x000000008e0872ca */ /* 0x000fd600000e0000 */
[----:B------:R-:W-:Y:S02]  /*13d0*/  UISETP.GT.U32.AND UP0, UPT, UR4, 0x1, UPT ;  /* 0x000000010400788c */ /* 0x000fe4000bf04070 */
[----:B------:R-:W-:Y:S02]  /*13e0*/  ULOP3.LUT UR4, UR4, 0xfffffffe, URZ, 0xc0, !UPT ;  /* 0xfffffffe04047892 */ /* 0x000fe4000f8ec0ff */
[----:B------:R-:W-:Y:S02]  /*13f0*/  UISETP.NE.AND UP1, UPT, UR8, URZ, UP0 ;  /* 0x000000ff0800728c */ /* 0x000fe40008725270 */
[----:B------:R-:W-:Y:S02]  /*1400*/  UISETP.NE.AND UP0, UPT, UR8, 0x1, UP0 ;  /* 0x000000010800788c */ /* 0x000fe40008705270 */
[----:B------:R-:W-:Y:S02]  /*1410*/  USEL UR7, URZ, 0x1, UP1 ;  /* 0x00000001ff077887 */ /* 0x000fe40008800000 */
[----:B------:R-:W-:-:S02]  /*1420*/  USEL UR6, URZ, 0x4, UP0 ;  /* 0x00000004ff067887 */ /* 0x000fc40008000000 */
[----:B------:R-:W-:Y:S02]  /*1430*/  USEL UR5, URZ, 0x2, UP1 ;  /* 0x00000002ff057887 */ /* 0x000fe40008800000 */
[----:B------:R-:W-:Y:S02]  /*1440*/  ULEA UR4, UR8, UR4, 0x1 ;  /* 0x0000000408047291 */ /* 0x000fe4000f8e08ff */
[----:B------:R-:W-:Y:S02]  /*1450*/  USEL UR8, URZ, 0x8, UP0 ;  /* 0x00000008ff087887 */ /* 0x000fe40008000000 */
[----:B------:R-:W-:-:S03]  /*1460*/  UIADD3 UR5, UPT, UPT, UR5, UR6, UR7 ;  /* 0x0000000605057290 */ /* 0x000fc6000fffe007 */
[----:B------:R-:W-:Y:S01]  /*1470*/  UMOV UR6, 0x3 ;  /* 0x0000000300067882 */ /* 0x000fe20000000000 */
[----:B------:R-:W-:Y:S02]  /*1480*/  UIADD3 UR5, UPT, UPT, UR5, UR8, URZ ;  /* 0x0000000805057290 */ /* 0x000fe4000fffe0ff */
[----:B------:R-:W-:-:S04]  /*1490*/  USHF.L.U32 UR4, UR6, UR4, URZ ;  /* 0x0000000406047299 */ /* 0x000fc800080006ff */
[----:B------:R-:W-:Y:S02]  /*14a0*/  IMAD.U32 R2, RZ, RZ, UR5 ;  /* 0x00000005ff027e24 */ /* 0x000fe4000f8e00ff */
[----:B------:R-:W-:Y:S02]  /*14b0*/  IMAD.U32 R0, RZ, RZ, UR4 ;  /* 0x00000004ff007e24 */ /* 0x000fe4000f8e00ff */
.L_x_18:
[----:B------:R-:W-:Y:S05]  /*14c0*/  BRA.U !UP2, `(.L_x_19) ;  /* 0x000000010ad47547 */ /* 0x000fea000b800000 */
[----:B------:R-:W1:Y:S01]  /*14d0*/  LDCU.128 UR12, c[0x0][0xb10] ;  /* 0x00016200ff0c77ac */ /* 0x000e620008000c00 */
[----:B------:R-:W2:Y:S01]  /*14e0*/  LDCU UR6, c[0x0][0x370] ;  /* 0x00006e00ff0677ac */ /* 0x000ea20008000800 */
[----:B------:R-:W3:Y:S01]  /*14f0*/  LDCU UR5, c[0x0][0x374] ;  /* 0x00006e80ff0577ac */ /* 0x000ee20008000800 */
[----:B------:R-:W4:Y:S01]  /*1500*/  LDCU UR30, c[0x0][0xb0c] ;  /* 0x00016180ff1e77ac */ /* 0x000f220008000800 */
[----:B------:R-:W4:Y:S01]  /*1510*/  LDCU UR4, c[0x0][0xb20] ;  /* 0x00016400ff0477ac */ /* 0x000f220008000800 */
[----:B------:R-:W4:Y:S01]  /*1520*/  LDCU.64 UR8, c[0x0][0xb28] ;  /* 0x00016500ff0877ac */ /* 0x000f220008000a00 */
[----:B-1----:R-:W-:Y:S02]  /*1530*/  UISETP.NE.AND UP0, UPT, UR14, 0x1, UPT ;  /* 0x000000010e00788c */ /* 0x002fe4000bf05270 */
[----:B---3--:R-:W-:Y:S02]  /*1540*/  UIMAD.WIDE.U32 UR10, UR5, UR15, URZ ;  /* 0x0000000f050a72a5 */ /* 0x008fe4000f8e00ff */
[----:B--2---:R-:W-:-:S02]  /*1550*/  UIMAD.WIDE.U32 UR22, UR6, UR12, URZ ;  /* 0x0000000c061672a5 */ /* 0x004fc4000f8e00ff */
[----:B----4-:R-:W-:Y:S02]  /*1560*/  UISETP.NE.AND UP1, UPT, UR30, 0x1, UPT ;  /* 0x000000011e00788c */ /* 0x010fe4000bf25270 */
[----:B------:R-:W-:Y:S01]  /*1570*/  UISETP.NE.AND UP2, UPT, UR21, 0x1, UPT ;  /* 0x000000011500788c */ /* 0x000fe2000bf45270 */
[----:B------:R-:W-:Y:S02]  /*1580*/  UMOV UR10, UR11 ;  /* 0x0000000b000a7c82 */ /* 0x000fe40008000000 */
[----:B------:R-:W-:Y:S01]  /*1590*/  UMOV UR22, UR23 ;  /* 0x0000001700167c82 */ /* 0x000fe20008000000 */
[----:B------:R-:W-:Y:S02]  /*15a0*/  @UP0 USHF.R.U32.HI UR5, URZ, UR4, UR10 ;  /* 0x00000004ff050299 */ /* 0x000fe4000801160a */
[----:B------:R-:W-:Y:S02]  /*15b0*/  UIMAD.WIDE.U32 UR24, UR20, UR15, URZ ;  /* 0x0000000f141872a5 */ /* 0x000fe4000f8e00ff */
[----:B------:R-:W-:-:S02]  /*15c0*/  UIMAD.WIDE.U32 UR10, UR5, UR8, URZ ;  /* 0x00000008050a72a5 */ /* 0x000fc4000f8e00ff */
[----:B------:R-:W-:Y:S02]  /*15d0*/  @UP1 USHF.R.U32.HI UR6, URZ, UR13, UR22 ;  /* 0x0000000dff061299 */ /* 0x000fe40008011616 */
[----:B------:R-:W-:Y:S02]  /*15e0*/  UIMAD.WIDE.U32 UR18, UR16, UR12, URZ ;  /* 0x0000000c101272a5 */ /* 0x000fe4000f8e00ff */
[----:B------:R-:W-:Y:S01]  /*15f0*/  UIMAD.WIDE.U32 UR22, UR6, UR8, URZ ;  /* 0x00000008061672a5 */ /* 0x000fe2000f8e00ff */
[----:B------:R-:W-:Y:S01]  /*1600*/  UMOV UR24, UR25 ;  /* 0x0000001900187c82 */ /* 0x000fe20008000000 */
[----:B------:R-:W-:Y:S01]  /*1610*/  UMOV UR10, UR11 ;  /* 0x0000000b000a7c82 */ /* 0x000fe20008000000 */
[----:B------:R-:W-:Y:S02]  /*1620*/  USHF.R.U32.HI UR24, URZ, UR4, UR24 ;  /* 0x00000004ff187299 */ /* 0x000fe40008011618 */
[----:B------:R-:W-:Y:S02]  /*1630*/  @UP2 USHF.R.U32.HI UR5, URZ, UR9, UR10 ;  /* 0x00000009ff052299 */ /* 0x000fe4000801160a */
[----:B------:R-:W-:Y:S01]  /*1640*/  UMOV UR7, UR23 ;  /* 0x0000001700077c82 */ /* 0x000fe20008000000 */
[----:B------:R-:W-:Y:S01]  /*1650*/  UMOV UR18, UR19 ;  /* 0x0000001300127c82 */ /* 0x000fe20008000000 */
[----:B------:R-:W-:-:S02]  /*1660*/  @UP2 USHF.R.U32.HI UR6, URZ, UR9, UR7 ;  /* 0x00000009ff062299 */ /* 0x000fc40008011607 */
[----:B------:R-:W-:Y:S02]  /*1670*/  USHF.R.U32.HI UR13, URZ, UR13, UR18 ;  /* 0x0000000dff0d7299 */ /* 0x000fe40008011612 */
[----:B------:R-:W-:Y:S02]  /*1680*/  USEL UR4, UR20, UR24, !UP0 ;  /* 0x0000001814047287 */ /* 0x000fe4000c000000 */
[----:B------:R-:W-:Y:S02]  /*1690*/  UIMAD UR7, UR5, UR21, URZ ;  /* 0x00000015050772a4 */ /* 0x000fe4000f8e02ff */
[----:B------:R-:W-:Y:S02]  /*16a0*/  USEL UR5, UR16, UR13, !UP1 ;  /* 0x0000000d10057287 */ /* 0x000fe4000c800000 */
[----:B------:R-:W-:Y:S02]  /*16b0*/  UIMAD UR12, UR6, UR21, URZ ;  /* 0x00000015060c72a4 */ /* 0x000fe4000f8e02ff */
[----:B------:R-:W-:-:S02]  /*16c0*/  UISETP.GE.AND UP0, UPT, UR4, UR7, UPT ;  /* 0x000000070400728c */ /* 0x000fc4000bf06270 */
[----:B------:R-:W-:Y:S02]  /*16d0*/  UIMAD.WIDE.U32 UR10, UR4, UR8, URZ ;  /* 0x00000008040a72a5 */ /* 0x000fe4000f8e00ff */
[----:B------:R-:W-:Y:S02]  /*16e0*/  UISETP.GE.OR UP0, UPT, UR5, UR12, UP0 ;  /* 0x0000000c0500728c */ /* 0x000fe40008706670 */
[----:B------:R-:W-:Y:S02]  /*16f0*/  UIMAD.WIDE.U32 UR12, UR5, UR8, URZ ;  /* 0x00000008050c72a5 */ /* 0x000fe4000f8e00ff */
[----:B------:R-:W-:Y:S01]  /*1700*/  UIADD3 UR10, UPT, UPT, -UR4, URZ, URZ ;  /* 0x000000ff040a7290 */ /* 0x000fe2000fffe1ff */
[----:B------:R-:W-:Y:S01]  /*1710*/  UMOV UR8, UR11 ;  /* 0x0000000b00087c82 */ /* 0x000fe20008000000 */
[----:B------:R-:W-:Y:S02]  /*1720*/  UIADD3 UR11, UPT, UPT, -UR5, URZ, URZ ;  /* 0x000000ff050b7290 */ /* 0x000fe4000fffe1ff */
[----:B------:R-:W-:-:S03]  /*1730*/  USHF.R.U32.HI UR8, URZ, UR9, UR8 ;  /* 0x00000009ff087299 */ /* 0x000fc60008011608 */
[----:B------:R-:W-:Y:S01]  /*1740*/  @!UP0 UMOV UR7, UR13 ;  /* 0x0000000d00078c82 */ /* 0x000fe20008000000 */
[----:B------:R-:W-:Y:S02]  /*1750*/  UIMAD UR20, UR14, UR10, UR20 ;  /* 0x0000000a0e1472a4 */ /* 0x000fe4000f8e0214 */
[----:B------:R-:W-:Y:S02]  /*1760*/  USEL UR8, UR4, UR8, !UP2 ;  /* 0x0000000804087287 */ /* 0x000fe4000d000000 */
[----:B------:R-:W-:Y:S02]  /*1770*/  @!UP0 USHF.R.U32.HI UR7, URZ, UR9, UR7 ;  /* 0x00000009ff078299 */ /* 0x000fe40008011607 */
[----:B------:R-:W-:Y:S02]  /*1780*/  UIADD3 UR9, UPT, UPT, -UR8, URZ, URZ ;  /* 0x000000ff08097290 */ /* 0x000fe4000fffe1ff */
[----:B------:R-:W-:Y:S02]  /*1790*/  @!UP0 USEL UR7, UR5, UR7, !UP2 ;  /* 0x0000000705078287 */ /* 0x000fe4000d000000 */
[----:B------:R-:W-:-:S02]  /*17a0*/  UIMAD UR9, UR21, UR9, UR4 ;  /* 0x00000009150972a4 */ /* 0x000fc4000f8e0204 */
[----:B------:R-:W-:Y:S02]  /*17b0*/  @!UP0 UIADD3 UR8, UPT, UPT, UR8, -UR7, URZ ;  /* 0x8000000708088290 */ /* 0x000fe4000fffe0ff */
[----:B------:R-:W-:Y:S02]  /*17c0*/  @!UP0 UIMAD UR6, UR9, UR6, UR7 ;  /* 0x00000006090682a4 */ /* 0x000fe4000f8e0207 */
[----:B------:R-:W-:Y:S02]  /*17d0*/  @!UP0 UIMAD UR4, UR8, UR21, UR5 ;  /* 0x00000015080482a4 */ /* 0x000fe4000f8e0205 */
[----:B------:R-:W-:Y:S02]  /*17e0*/  UIMAD UR16, UR30, UR11, UR16 ;  /* 0x0000000b1e1072a4 */ /* 0x000fe4000f8e0210 */
[----:B------:R-:W-:Y:S01]  /*17f0*/  UIMAD UR20, UR4, UR14, UR20 ;  /* 0x0000000e041472a4 */ /* 0x000fe2000f8e0214 */
[----:B------:R-:W-:Y:S02]  /*1800*/  @!UP0 UMOV UR5, UR6 ;  /* 0x0000000600058c82 */ /* 0x000fe40008000000 */
[----:B------:R-:W-:-:S12]  /*1810*/  UIMAD UR16, UR5, UR30, UR16 ;  /* 0x0000001e051072a4 */ /* 0x000fd8000f8e0210 */
.L_x_19:
[----:B------:R-:W-:Y:S02]  /*1820*/  UISETP.NE.AND UP1, UPT, UR31, 0x1, UPT ;  /* 0x000000011f00788c */ /* 0x000fe4000bf25270 */
[----:B------:R-:W-:Y:S02]  /*1830*/  ULOP3.LUT UR21, UR26, 0xffff, URZ, 0xc0, !UPT ;  /* 0x0000ffff1a157892 */ /* 0x000fe4000f8ec0ff */
[----:B------:R-:W-:Y:S02]  /*1840*/  UISETP.NE.AND UP0, UPT, UR17, 0x2, UPT ;  /* 0x000000021100788c */ /* 0x000fe4000bf05270 */
[----:B------:R-:W-:Y:S02]  /*1850*/  ULOP3.LUT UR22, UR29, 0x800, URZ, 0xc0, !UPT ;  /* 0x000008001d167892 */ /* 0x000fe4000f8ec0ff */
[----:B------:R-:W-:Y:S02]  /*1860*/  ULOP3.LUT UR46, UR46, 0x80, URZ, 0xc0, !UPT ;  /* 0x000000802e2e7892 */ /* 0x000fe4000f8ec0ff */
[----:B------:R-:W-:Y:S01]  /*1870*/  USHF.L.U32 UR21, UR32, UR21, URZ ;  /* 0x0000001520157299 */ /* 0x000fe200080006ff */
[----:B------:R-:W-:Y:S11]  /*1880*/  BRA.U UP1, `(.L_x_20) ;  /* 0x0000000101447547 */ /* 0x000ff6000b800000 */
[----:B------:R-:W1:Y:S01]  /*1890*/  LDCU.128 UR8, c[0x0][0xb10] ;  /* 0x00016200ff0877ac */ /* 0x000e620008000c00 */
[----:B------:R-:W2:Y:S01]  /*18a0*/  LDCU UR12, c[0x0][0xb0c] ;  /* 0x00016180ff0c77ac */ /* 0x000ea20008000800 */
[----:B------:R-:W3:Y:S01]  /*18b0*/  LDCU UR13, c[0x0][0xb20] ;  /* 0x00016400ff0d77ac */ /* 0x000ee20008000800 */
[----:B-1----:R-:W-:Y:S02]  /*18c0*/  UIMAD.WIDE.U32 UR6, UR16, UR8, URZ ;  /* 0x00000008100672a5 */ /* 0x002fe4000f8e00ff */
[----:B------:R-:W-:Y:S02]  /*18d0*/  UIMAD.WIDE.U32 UR4, UR20, UR11, URZ ;  /* 0x0000000b140472a5 */ /* 0x000fe4000f8e00ff */
[----:B--2---:R-:W-:Y:S02]  /*18e0*/  UISETP.NE.AND UP2, UPT, UR12, 0x1, UPT ;  /* 0x000000010c00788c */ /* 0x004fe4000bf45270 */
[----:B------:R-:W-:Y:S01]  /*18f0*/  UISETP.NE.AND UP1, UPT, UR10, 0x1, UPT ;  /* 0x000000010a00788c */ /* 0x000fe2000bf25270 */
[----:B------:R-:W-:-:S02]  /*1900*/  UMOV UR6, UR7 ;  /* 0x0000000700067c82 */ /* 0x000fc40008000000 */
[----:B------:R-:W-:Y:S01]  /*1910*/  UMOV UR4, UR5 ;  /* 0x0000000500047c82 */ /* 0x000fe20008000000 */
[----:B------:R-:W-:Y:S02]  /*1920*/  USHF.R.U32.HI UR6, URZ, UR9, UR6 ;  /* 0x00000009ff067299 */ /* 0x000fe40008011606 */
[----:B---3--:R-:W-:Y:S02]  /*1930*/  USHF.R.U32.HI UR4, URZ, UR13, UR4 ;  /* 0x0000000dff047299 */ /* 0x008fe40008011604 */
[----:B------:R-:W-:Y:S02]  /*1940*/  USEL UR5, UR16, UR6, !UP2 ;  /* 0x0000000610057287 */ /* 0x000fe4000d000000 */
[----:B------:R-:W-:-:S04]  /*1950*/  USEL UR4, UR20, UR4, !UP1 ;  /* 0x0000000414047287 */ /* 0x000fc8000c800000 */
[----:B------:R-:W-:Y:S02]  /*1960*/  UIADD3 UR6, UPT, UPT, UR5, -UR4, URZ ;  /* 0x8000000405067290 */ /* 0x000fe4000fffe0ff */
[----:B------:R-:W-:Y:S02]  /*1970*/  UIADD3 UR4, UPT, UPT, -UR5, UR4, URZ ;  /* 0x0000000405047290 */ /* 0x000fe4000fffe1ff */
[----:B------:R-:W-:Y:S02]  /*1980*/  UIMAD UR20, UR6, UR10, UR20 ;  /* 0x0000000a061472a4 */ /* 0x000fe4000f8e0214 */
[----:B------:R-:W-:-:S12]  /*1990*/  UIMAD UR16, UR4, UR12, UR16 ;  /* 0x0000000c041072a4 */ /* 0x000fd8000f8e0210 */
.L_x_20:
[----:B------:R-:W-:Y:S05]  /*19a0*/  BRA.U !UP5, `(.L_x_21) ;  /* 0x000000010d0c7547 */ /* 0x000fea000b800000 */
[----:B------:R-:W-:Y:S01]  /*19b0*/  UCGABAR_WAIT ;  /* 0x0000000000007dc7 */ /* 0x000fe20008000000 */
[----:B------:R-:W-:Y:S01]  /*19c0*/  CCTL.IVALL ;  /* 0x00000000ff00798f */ /* 0x000fe20002000000 */
[----:B------:R-:W-:Y:S05]  /*19d0*/  BRA `(.L_x_22) ;  /* 0x0000000000047947 */ /* 0x000fea0003800000 */
.L_x_21:
[----:B------:R-:W-:Y:S06]  /*19e0*/  BAR.SYNC.DEFER_BLOCKING 0x0 ;  /* 0x0000000000007b1d */ /* 0x000fec0000010000 */
.L_x_22:
[----:B------:R-:W-:Y:S05]  /*19f0*/  BRA.U UP0, `(.L_x_23) ;  /* 0x0000001d00687547 */ /* 0x000fea000b800000 */
[----:B------:R-:W1:Y:S01]  /*1a00*/  LDCU UR6, c[0x0][0x38c] ;  /* 0x00007180ff0677ac */ /* 0x000e620008000800 */
[----:B------:R-:W-:Y:S01]  /*1a10*/  PLOP3.LUT P1, PT, PT, PT, UP3, 0x80, 0x8 ;  /* 0x000000000008781c */ /* 0x000fe20003f2f038 */
[----:B------:R-:W-:Y:S01]  /*1a20*/  IMAD.MOV.U32 R12, RZ, RZ, 0x1 ;  /* 0x00000001ff0c7424 */ /* 0x000fe200078e00ff */
[----:B------:R-:W-:Y:S02]  /*1a30*/  ISETP.NE.AND P2, PT, R3, RZ, P3 ;  /* 0x000000ff0300720c */ /* 0x000fe40001f45270 */
[----:B------:R-:W-:Y:S02]  /*1a40*/  CS2R R10, SRZ ;  /* 0x00000000000a7805 */ /* 0x000fe4000001ff00 */
[----:B------:R-:W-:Y:S01]  /*1a50*/  PLOP3.LUT P1, PT, P1, PT, PT, 0x8, 0x80 ;  /* 0x000000000080781c */ /* 0x000fe20000f2e170 */
[----:B------:R-:W-:Y:S01]  /*1a60*/  IMAD.MOV.U32 R9, RZ, RZ, RZ ;  /* 0x000000ffff097224 */ /* 0x000fe200078e00ff */
[----:B------:R-:W2:Y:S01]  /*1a70*/  LDCU UR38, c[0x0][0x370] ;  /* 0x00006e00ff2677ac */ /* 0x000ea20008000800 */
[----:B------:R-:W-:Y:S01]  /*1a80*/  IMAD.MOV.U32 R8, RZ, RZ, 0x1 ;  /* 0x00000001ff087424 */ /* 0x000fe200078e00ff */
[----:B------:R-:W3:Y:S01]  /*1a90*/  LDCU.64 UR26, c[0x0][0x348] ;  /* 0x00006900ff1a77ac */ /* 0x000ee20008000a00 */
[----:B------:R-:W-:Y:S01]  /*1aa0*/  ULEA.HI UR43, UR22, UR46, URZ, 0x1b ;  /* 0x0000002e162b7291 */ /* 0x000fe2000f8fd8ff */
[----:B------:R-:W4:Y:S01]  /*1ab0*/  LDCU UR37, c[0x0][0x374] ;  /* 0x00006e80ff2577ac */ /* 0x000f220008000800 */
[----:B-1----:R-:W-:-:S02]  /*1ac0*/  UIADD3 UR5, UPT, UPT, UR6, 0x1f, URZ ;  /* 0x0000001f06057890 */ /* 0x002fc4000fffe0ff */
[----:B------:R-:W-:Y:S02]  /*1ad0*/  UIADD3 UR47, UPT, UPT, UR6, 0x3e, URZ ;  /* 0x0000003e062f7890 */ /* 0x000fe4000fffe0ff */
[----:B------:R-:W-:Y:S01]  /*1ae0*/  USHF.R.S32.HI UR4, URZ, 0x1f, UR5 ;  /* 0x0000001fff047899 */ /* 0x000fe20008011405 */
[----:B------:R-:W-:-:S03]  /*1af0*/  UMOV UR7, URZ ;  /* 0x000000ff00077c82 */ /* 0x000fc60008000000 */
[----:B------:R-:W-:Y:S02]  /*1b00*/  ULEA.HI UR4, UR4, UR5, URZ, 0x5 ;  /* 0x0000000504047291 */ /* 0x000fe4000f8f28ff */
[----:B------:R-:W-:Y:S02]  /*1b10*/  UIADD3 UR5, UPT, UPT, UR6, -0x1, URZ ;  /* 0xffffffff06057890 */ /* 0x000fe4000fffe0ff */
[----:B------:R-:W-:Y:S02]  /*1b20*/  USHF.R.S32.HI UR40, URZ, 0x5, UR4 ;  /* 0x00000005ff287899 */ /* 0x000fe40008011404 */
[----:B------:R-:W-:Y:S02]  /*1b30*/  UISETP.GE.U32.AND UP1, UPT, UR5, -0x3f, UPT ;  /* 0xffffffc10500788c */ /* 0x000fe4000bf26070 */
[----:B------:R-:W-:-:S04]  /*1b40*/  UISETP.LT.U32.AND UP0, UPT, UR40, 0x16, UPT ;  /* 0x000000162800788c */ /* 0x000fc8000bf01070 */
[----:B------:R-:W-:Y:S02]  /*1b50*/  USEL UR39, UR40, 0x16, UP0 ;  /* 0x0000001628277887 */ /* 0x000fe40008000000 */
[----:B------:R-:W-:Y:S02]  /*1b60*/  UISETP.NE.AND UP0, UPT, UR17, URZ, UPT ;  /* 0x000000ff1100728c */ /* 0x000fe4000bf05270 */
[----:B------:R-:W-:Y:S02]  /*1b70*/  UIADD3 UR4, UPT, UPT, UR39, -0x1, URZ ;  /* 0xffffffff27047890 */ /* 0x000fe4000fffe0ff */
[----:B------:R-:W-:Y:S02]  /*1b80*/  @UP1 UIADD3 UR4, UPT, UPT, UR39, URZ, URZ ;  /* 0x000000ff27041290 */ /* 0x000fe4000fffe0ff */
[----:B------:R-:W-:Y:S02]  /*1b90*/  USEL UR23, UR41, 0x2, UP0 ;  /* 0x0000000229177887 */ /* 0x000fe40008000000 */
[----:B------:R-:W-:-:S02]  /*1ba0*/  UIADD3 UR44, UPT, UPT, UR40, -UR39, URZ ;  /* 0x80000027282c7290 */ /* 0x000fc4000fffe0ff */
[----:B------:R-:W-:Y:S02]  /*1bb0*/  UIADD3 UR25, UPT, UPT, UR4, 0x1, URZ ;  /* 0x0000000104197890 */ /* 0x000fe4000fffe0ff */
[----:B--234-:R-:W-:-:S12]  /*1bc0*/  UIADD3 UR41, UPT, UPT, -UR4, URZ, URZ ;  /* 0x000000ff04297290 */ /* 0x01cfd8000fffe1ff */
.L_x_43:
[----:B------:R-:W-:Y:S01]  /*1bd0*/  UISETP.NE.AND UP0, UPT, UR45, URZ, UPT ;  /* 0x000000ff2d00728c */ /* 0x000fe2000bf05270 */
[----:B-1----:R-:W1:Y:S08]  /*1be0*/  S2UR UR45, SR_CgaCtaId ;  /* 0x00000000002d79c3 */ /* 0x002e700000008800 */
[----:B------:R-:W-:Y:S05]  /*1bf0*/  BRA.U UP0, `(.L_x_24) ;  /* 0x0000000100347547 */ /* 0x000fea000b800000 */
[----:B------:R-:W2:Y:S01]  /*1c00*/  S2R R0, SR_CgaCtaId ;  /* 0x0000000000007919 */ /* 0x000ea20000008800 */
[----:B------:R-:W-:Y:S02]  /*1c10*/  MOV R3, 0x400 ;  /* 0x0000040000037802 */ /* 0x000fe40000000f00 */
[----:B------:R-:W-:Y:S02]  /*1c20*/  SHF.L.U32 R2, R8, 0x1f, RZ ;  /* 0x0000001f08027819 */ /* 0x000fe400000006ff */
[----:B--2---:R-:W-:-:S05]  /*1c30*/  LEA R0, R0, R3, 0x18 ;  /* 0x0000000300007211 */ /* 0x004fca00078ec0ff */
[----:B------:R-:W-:-:S04]  /*1c40*/  IMAD R3, R9, 0x8, R0 ;  /* 0x0000000809037824 */ /* 0x000fc800078e0200 */
[----:B------:R-:W2:Y:S02]  /*1c50*/  SYNCS.PHASECHK.TRANS64.TRYWAIT P0, [R3+URZ+0x200], R2 ;  /* 0x00020002030075a7 */ /* 0x000ea400080011ff */
[----:B--2---:R-:W-:Y:S05]  /*1c60*/  @!P0 BRA `(.L_x_25) ;  /* 0x000000ac00248947 */ /* 0x004fea0003800000 */
.L_x_160:
[----:B------:R-:W-:Y:S01]  /*1c70*/  VIADD R9, R9, 0x1 ;  /* 0x0000000109097836 */ /* 0x000fe20000000000 */
[----:B------:R2:W-:Y:S04]  /*1c80*/  SYNCS.ARRIVE.TRANS64.A1T0 RZ, [R3+URZ+0x1f0], RZ ;  /* 0x0001f0ff03ff79a7 */ /* 0x0005e800081000ff */
[----:B------:R-:W-:-:S04]  /*1c90*/  ISETP.NE.AND P0, PT, R9, 0x2, PT ;  /* 0x000000020900780c */ /* 0x000fc80003f05270 */
[----:B------:R-:W-:Y:S02]  /*1ca0*/  SEL R9, R9, RZ, P0 ;  /* 0x000000ff09097207 */ /* 0x000fe40000000000 */
[----:B--2---:R-:W-:-:S04]  /*1cb0*/  SEL R3, RZ, 0x1, P0 ;  /* 0x00000001ff037807 */ /* 0x004fc80000000000 */
[----:B------:R-:W-:-:S07]  /*1cc0*/  LOP3.LUT R8, R8, R3, RZ, 0x3c, !PT ;  /* 0x0000000308087212 */ /* 0x000fce00078e3cff */
.L_x_24:
[----:B------:R-:W-:Y:S01]  /*1cd0*/  UMOV UR6, 0x400 ;  /* 0x0000040000067882 */ /* 0x000fe20000000000 */
[----:B------:R-:W-:Y:S01]  /*1ce0*/  SHF.L.U32 R0, R12, 0x1f, RZ ;  /* 0x0000001f0c007819 */ /* 0x000fe200000006ff */
[----:B-1----:R-:W-:Y:S02]  /*1cf0*/  ULEA UR6, UR45, UR6, 0x18 ;  /* 0x000000062d067291 */ /* 0x002fe4000f8ec0ff */
[----:B------:R-:W-:Y:S02]  /*1d00*/  UISETP.GE.U32.AND UP0, UPT, UR47, 0x3f, UPT ;  /* 0x0000003f2f00788c */ /* 0x000fe4000bf06070 */
[----:B------:R-:W-:Y:S02]  /*1d10*/  ULEA UR4, UR7, UR6, 0x3 ;  /* 0x0000000607047291 */ /* 0x000fe4000f8e18ff */
[----:B------:R-:W-:Y:S01]  /*1d20*/  ULEA UR11, UR20, UR46, 0x8 ;  /* 0x0000002e140b7291 */ /* 0x000fe2000f8e40ff */
[----:B------:R-:W-:-:S06]  /*1d30*/  UMOV UR13, URZ ;  /* 0x000000ff000d7c82 */ /* 0x000fcc0008000000 */
[----:B------:R1:W2:Y:S01]  /*1d40*/  SYNCS.PHASECHK.TRANS64.TRYWAIT P0, [UR4+0xb0], R0 ;  /* 0x0000b000ff0075a7 */ /* 0x0002a20008001104 */
[----:B------:R-:W-:-:S04]  /*1d50*/  ULEA.HI UR4, UR16, UR16, URZ, 0x1 ;  /* 0x0000001010047291 */ /* 0x000fc8000f8f08ff */
[----:B------:R-:W-:-:S04]  /*1d60*/  USHF.L.U32 UR4, UR4, 0x7, URZ ;  /* 0x0000000704047899 */ /* 0x000fc800080006ff */
[----:B------:R-:W-:-:S04]  /*1d70*/  ULOP3.LUT UR35, UR4, 0xffffff00, URZ, 0xc0, !UPT ;  /* 0xffffff0004237892 */ /* 0x000fc8000f8ec0ff */
[----:B------:R-:W-:Y:S01]  /*1d80*/  UIADD3 UR35, UPT, UPT, UR43, UR35, URZ ;  /* 0x000000232b237290 */ /* 0x000fe2000fffe0ff */
[----:B------:R-:W-:Y:S11]  /*1d90*/  BRA.U !UP0, `(.L_x_26) ;  /* 0x0000000108c47547 */ /* 0x000ff6000b800000 */
[----:B------:R-:W-:Y:S01]  /*1da0*/  UMOV UR16, UR41 ;  /* 0x0000002900107c82 */ /* 0x000fe20008000000 */
[----:B------:R-:W-:Y:S01]  /*1db0*/  UMOV UR4, UR7 ;  /* 0x0000000700047c82 */ /* 0x000fe20008000000 */
[----:B------:R-:W-:-:S05]  /*1dc0*/  UMOV UR34, URZ ;  /* 0x000000ff00227c82 */ /* 0x000fca0008000000 */
.L_x_32:
[----:B------:R-:W-:Y:S01]  /*1dd0*/  ULEA UR33, UR4, UR6, 0x3 ;  /* 0x0000000604217291 */ /* 0x000fe2000f8e18ff */
[----:B------:R-:W-:Y:S01]  /*1de0*/  @P3 MOV R2, 0x4000 ;  /* 0x0000400000023802 */ /* 0x000fe20000000f00 */
[----:B--234-:R-:W-:Y:S10]  /*1df0*/  @P0 BRA `(.L_x_27) ;  /* 0x00000000000c0947 */ /* 0x01cff40003800000 */
[----:B------:R-:W-:-:S04]  /*1e00*/  SHF.L.U32 R3, R12, 0x1f, RZ ;  /* 0x0000001f0c037819 */ /* 0x000fc800000006ff */
[----:B------:R-:W2:Y:S02]  /*1e10*/  SYNCS.PHASECHK.TRANS64.TRYWAIT P0, [UR33+0xb0], R3 ;  /* 0x0000b003ff0075a7 */ /* 0x000ea40008001121 */
[----:B--2---:R-:W-:Y:S05]  /*1e20*/  @!P0 BRA `(.L_x_28) ;  /* 0x000000a800c88947 */ /* 0x004fea0003800000 */
.L_x_27:
[----:B------:R2:W-:Y:S01]  /*1e30*/  @P3 SYNCS.ARRIVE.TRANS64 RZ, [UR33], R2 ;  /* 0x00000002ffff39a7 */ /* 0x0005e20008000021 */
[----:B------:R-:W-:Y:S02]  /*1e40*/  ULOP3.LUT UR5, UR23, 0x2, URZ, 0xfc, !UPT ;  /* 0x0000000217057892 */ /* 0x000fe4000f8efcff */
[----:B------:R-:W-:Y:S02]  /*1e50*/  UIADD3 UR16, UPT, UPT, UR16, 0x1, URZ ;  /* 0x0000000110107890 */ /* 0x000fe4000fffe0ff */
[----:B------:R-:W-:Y:S02]  /*1e60*/  UISETP.NE.AND UP0, UPT, UR5, 0x2, UPT ;  /* 0x000000020500788c */ /* 0x000fe4000bf05270 */
[----:B------:R-:W-:-:S07]  /*1e70*/  UISETP.NE.AND UP2, UPT, UR16, 0x1, UPT ;  /* 0x000000011000788c */ /* 0x000fce000bf45270 */
[----:B------:R-:W-:Y:S05]  /*1e80*/  BRA.U UP0, `(.L_x_29) ;  /* 0x0000000100047547 */ /* 0x000fea000b800000 */
[----:B------:R-:W-:Y:S05]  /*1e90*/  BPT.TRAP 0x1 ;  /* 0x000000040000795c */ /* 0x000fea0000300000 */
.L_x_29:
[----:B------:R-:W-:Y:S04]  /*1ea0*/  BSSY.RECONVERGENT B0, `(.L_x_30) ;  /* 0x0000003000007945 */ /* 0x000fe80003800200 */
[----:B------:R-:W-:Y:S05]  /*1eb0*/  @!P2 BRA `(.L_x_31) ;  /* 0x000000000004a947 */ /* 0x000fea0003800000 */
[----:B------:R-:W-:Y:S05]  /*1ec0*/  BPT.TRAP 0x1 ;  /* 0x000000040000795c */ /* 0x000fea0000300000 */
.L_x_31:
[----:B------:R-:W-:Y:S05]  /*1ed0*/  BSYNC.RECONVERGENT B0 ;  /* 0x0000000000007941 */ /* 0x000fea0003800200 */
.L_x_30:
[----:B------:R-:W-:Y:S02]  /*1ee0*/  UIADD3 UR5, UPT, UPT, UR4, 0x1, URZ ;  /* 0x0000000104057890 */ /* 0x000fe4000fffe0ff */
[----:B------:R-:W-:Y:S02]  /*1ef0*/  UIADD3 UR14, UP1, UPT, UR26, 0x80, URZ ;  /* 0x000000801a0e7890 */ /* 0x000fe4000ff3e0ff */
[----:B------:R-:W-:Y:S02]  /*1f00*/  UISETP.NE.AND UP0, UPT, UR5, 0x16, UPT ;  /* 0x000000160500788c */ /* 0x000fe4000bf05270 */
[----:B------:R-:W-:Y:S02]  /*1f10*/  ULOP3.LUT UR33, UR33, 0xfefffff8, URZ, 0xc0, !UPT ;  /* 0xfefffff821217892 */ /* 0x000fe4000f8ec0ff */
[----:B------:R-:W-:Y:S02]  /*1f20*/  USEL UR8, URZ, 0x1, UP0 ;  /* 0x00000001ff087887 */ /* 0x000fe40008000000 */
[----:B------:R-:W-:-:S02]  /*1f30*/  USEL UR7, UR5, URZ, UP0 ;  /* 0x000000ff05077287 */ /* 0x000fc40008000000 */
[----:B------:R-:W-:Y:S02]  /*1f40*/  UIADD3.X UR15, UPT, UPT, URZ, UR27, URZ, UP1, !UPT ;  /* 0x0000001bff0f7290 */ /* 0x000fe40008ffe4ff */
[----:B------:R-:W-:Y:S01]  /*1f50*/  ULEA UR5, UR7, UR6, 0x3 ;  /* 0x0000000607057291 */ /* 0x000fe2000f8e18ff */
[----:B------:R-:W-:Y:S01]  /*1f60*/  LOP3.LUT R12, R12, UR8, RZ, 0x3c, !PT ;  /* 0x000000080c0c7c12 */ /* 0x000fe2000f8e3cff */
[----:B------:R-:W-:Y:S02]  /*1f70*/  USHF.L.U32 UR8, UR4, 0xc, URZ ;  /* 0x0000000c04087899 */ /* 0x000fe400080006ff */
[----:B------:R-:W-:Y:S01]  /*1f80*/  UIADD3 UR4, UP0, UPT, UR26, 0x180, URZ ;  /* 0x000001801a047890 */ /* 0x000fe2000ff1e0ff */
[----:B-1----:R-:W-:Y:S01]  /*1f90*/  SHF.L.U32 R0, R12, 0x1f, RZ ;  /* 0x0000001f0c007819 */ /* 0x002fe200000006ff */
[----:B------:R-:W-:Y:S02]  /*1fa0*/  ULOP3.LUT UR32, UR8, UR22, URZ, 0xfc, !UPT ;  /* 0x0000001608207292 */ /* 0x000fe4000f8efcff */
[----:B------:R-:W-:Y:S01]  /*1fb0*/  UPRMT UR13, URZ, 0x5410, UR21 ;  /* 0x00005410ff0d7896 */ /* 0x000fe20008000015 */
[----:B------:R3:W4:Y:S01]  /*1fc0*/  SYNCS.PHASECHK.TRANS64.TRYWAIT P0, [UR5+0xb0], R0 ;  /* 0x0000b000ff0075a7 */ /* 0x0007220008001105 */
[----:B------:R-:W-:-:S02]  /*1fd0*/  UIADD3 UR32, UPT, UPT, UR6, 0xc600, UR32 ;  /* 0x0000c60006207890 */ /* 0x000fc4000fffe020 */
[----:B------:R-:W-:Y:S02]  /*1fe0*/  UIADD3 UR8, UPT, UPT, UR6, 0x22600, UR8 ;  /* 0x0002260006087890 */ /* 0x000fe4000fffe008 */
[----:B------:R-:W-:Y:S01]  /*1ff0*/  UIADD3.X UR5, UPT, UPT, URZ, UR27, URZ, UP0, !UPT ;  /* 0x0000001bff057290 */ /* 0x000fe200087fe4ff */
[----:B------:R-:W-:Y:S01]  /*2000*/  UMOV UR18, 0x0 ;  /* 0x0000000000127882 */ /* 0x000fe20000000000 */
[----:B------:R-:W-:Y:S01]  /*2010*/  UMOV UR19, 0x10000000 ;  /* 0x1000000000137882 */ /* 0x000fe20000000000 */
[----:B------:R-:W-:Y:S01]  /*2020*/  UMOV UR10, UR34 ;  /* 0x00000022000a7c82 */ /* 0x000fe20008000000 */
[----:B------:R-:W-:Y:S01]  /*2030*/  UMOV UR12, UR36 ;  /* 0x00000024000c7c82 */ /* 0x000fe20008000000 */
[----:B------:R-:W-:Y:S01]  /*2040*/  UMOV UR9, UR33 ;  /* 0x0000002100097c82 */ /* 0x000fe20008000000 */
[----:B------:R1:W-:Y:S03]  /*2050*/  UTMALDG.3D.MULTICAST.2CTA [UR32], [UR14], UR13, desc[UR18] ;  /* 0x000012200e0073b4 */ /* 0x0003e6000821180d */
[----:B------:R2:W-:Y:S01]  /*2060*/  UTMALDG.3D.2CTA [UR8], [UR4], desc[UR18] ;  /* 0x00001208040075b4 */ /* 0x0005e20008211000 */
[----:B-1----:R-:W-:Y:S01]  /*2070*/  UIADD3 UR34, UPT, UPT, UR34, 0x20, URZ ;  /* 0x0000002022227890 */ /* 0x002fe2000fffe0ff */
[----:B------:R-:W-:Y:S01]  /*2080*/  UMOV UR13, UR25 ;  /* 0x00000019000d7c82 */ /* 0x000fe20008000000 */
[----:B--2---:R-:W-:Y:S01]  /*2090*/  UMOV UR4, UR7 ;  /* 0x0000000700047c82 */ /* 0x004fe20008000000 */
[----:B------:R-:W-:Y:S09]  /*20a0*/  BRA.U UP2, `(.L_x_32) ;  /* 0xfffffffd02487547 */ /* 0x000ff2000b83ffff */
.L_x_26:
[----:B------:R-:W-:Y:S01]  /*20b0*/  ULEA UR4, UR7, UR6, 0x3 ;  /* 0x0000000607047291 */ /* 0x000fe2000f8e18ff */
[----:B-1-3--:R-:W-:Y:S01]  /*20c0*/  SHF.L.U32 R0, R12, 0x1f, RZ ;  /* 0x0000001f0c007819 */ /* 0x00afe200000006ff */
[----:B------:R-:W-:Y:S01]  /*20d0*/  @!P1 SYNCS.ARRIVE.TRANS64.A1T0 RZ, [UR6+0x1a8], RZ ;  /* 0x0001a8ffffff99a7 */ /* 0x000fe20008100006 */
[----:B------:R-:W-:-:S06]  /*20e0*/  UISETP.GT.AND UP0, UPT, UR40, UR39, UPT ;  /* 0x000000272800728c */ /* 0x000fcc000bf04270 */
[----:B--2-4-:R1:W2:Y:S03]  /*20f0*/  SYNCS.PHASECHK.TRANS64.TRYWAIT P0, [UR4+0xb0], R0 ;  /* 0x0000b000ff0075a7 */ /* 0x0142a60008001104 */
[----:B------:R-:W-:Y:S05]  /*2100*/  BRA.U !UP0, `(.L_x_33) ;  /* 0x0000000108c47547 */ /* 0x000fea000b800000 */
[----:B------:R-:W-:Y:S01]  /*2110*/  UIADD3 UR24, UPT, UPT, UR44, UR13, URZ ;  /* 0x0000000d2c187290 */ /* 0x000fe2000fffe0ff */
[----:B------:R-:W-:-:S11]  /*2120*/  UMOV UR4, UR7 ;  /* 0x0000000700047c82 */ /* 0x000fd60008000000 */
.L_x_39:
[----:B------:R-:W-:Y:S01]  /*2130*/  ULEA UR17, UR4, UR6, 0x3 ;  /* 0x0000000604117291 */ /* 0x000fe2000f8e18ff */
[----:B--2---:R-:W-:Y:S01]  /*2140*/  @P3 MOV R2, 0x4000 ;  /* 0x0000400000023802 */ /* 0x004fe20000000f00 */
[----:B--2-4-:R-:W-:Y:S10]  /*2150*/  @P0 BRA `(.L_x_34) ;  /* 0x00000000000c0947 */ /* 0x014ff40003800000 */
[----:B------:R-:W-:-:S04]  /*2160*/  SHF.L.U32 R3, R12, 0x1f, RZ ;  /* 0x0000001f0c037819 */ /* 0x000fc800000006ff */
[----:B------:R-:W2:Y:S02]  /*2170*/  SYNCS.PHASECHK.TRANS64.TRYWAIT P0, [UR17+0xb0], R3 ;  /* 0x0000b003ff0075a7 */ /* 0x000ea40008001111 */
[----:B--2---:R-:W-:Y:S05]  /*2180*/  @!P0 BRA `(.L_x_35) ;  /* 0x000000a800088947 */ /* 0x004fea0003800000 */
.L_x_34:
[----:B------:R2:W-:Y:S01]  /*2190*/  @P3 SYNCS.ARRIVE.TRANS64 RZ, [UR17], R2 ;  /* 0x00000002ffff39a7 */ /* 0x0005e20008000011 */
[----:B------:R-:W-:-:S04]  /*21a0*/  ULOP3.LUT UR5, UR23, 0x2, URZ, 0xfc, !UPT ;  /* 0x0000000217057892 */ /* 0x000fc8000f8efcff */
[----:B------:R-:W-:-:S09]  /*21b0*/  UISETP.NE.AND UP0, UPT, UR5, 0x2, UPT ;  /* 0x000000020500788c */ /* 0x000fd2000bf05270 */
[----:B------:R-:W-:Y:S05]  /*21c0*/  BRA.U UP0, `(.L_x_36) ;  /* 0x0000000100047547 */ /* 0x000fea000b800000 */
[----:B------:R-:W-:Y:S05]  /*21d0*/  BPT.TRAP 0x1 ;  /* 0x000000040000795c */ /* 0x000fea0000300000 */
.L_x_36:
[----:B------:R-:W-:Y:S04]  /*21e0*/  BSSY.RECONVERGENT B0, `(.L_x_37) ;  /* 0x0000003000007945 */ /* 0x000fe80003800200 */
[----:B------:R-:W-:Y:S05]  /*21f0*/  @!P2 BRA `(.L_x_38) ;  /* 0x000000000004a947 */ /* 0x000fea0003800000 */
[----:B------:R-:W-:Y:S05]  /*2200*/  BPT.TRAP 0x1 ;  /* 0x000000040000795c */ /* 0x000fea0000300000 */
.L_x_38:
[----:B------:R-:W-:Y:S05]  /*2210*/  BSYNC.RECONVERGENT B0 ;  /* 0x0000000000007941 */ /* 0x000fea0003800200 */
.L_x_37:
[----:B------:R-:W-:Y:S02]  /*2220*/  UIADD3 UR5, UPT, UPT, UR4, 0x1, URZ ;  /* 0x0000000104057890 */ /* 0x000fe4000fffe0ff */
[----:B------:R-:W-:Y:S02]  /*2230*/  USHF.L.U32 UR18, UR13, 0x5, URZ ;  /* 0x000000050d127899 */ /* 0x000fe400080006ff */
[----:B------:R-:W-:Y:S02]  /*2240*/  UISETP.NE.AND UP0, UPT, UR5, 0x16, UPT ;  /* 0x000000160500788c */ /* 0x000fe4000bf05270 */
[----:B------:R-:W-:Y:S02]  /*2250*/  ULOP3.LUT UR17, UR17, 0xfefffff8, URZ, 0xc0, !UPT ;  /* 0xfefffff811117892 */ /* 0x000fe4000f8ec0ff */
[----:B------:R-:W-:Y:S02]  /*2260*/  USEL UR8, URZ, 0x1, UP0 ;  /* 0x00000001ff087887 */ /* 0x000fe40008000000 */
[----:B------:R-:W-:-:S02]  /*2270*/  USEL UR7, UR5, URZ, UP0 ;  /* 0x000000ff05077287 */ /* 0x000fc40008000000 */
[----:B------:R-:W-:Y:S02]  /*2280*/  UIADD3 UR14, UP0, UPT, UR26, 0x180, URZ ;  /* 0x000001801a0e7890 */ /* 0x000fe4000ff1e0ff */
        /* <DEDUP_REMOVED lines=9> */
[----:B------:R-:W-:Y:S02]  /*2320*/  UIADD3.X UR5, UPT, UPT, URZ, UR27, URZ, UP1, !UPT ;  /* 0x0000001bff057290 */ /* 0x000fe40008ffe4ff */
[----:B------:R-:W-:Y:S02]  /*2330*/  UIADD3 UR8, UPT, UPT, UR6, 0x22600, UR8 ;  /* 0x0002260006087890 */ /* 0x000fe4000fffe008 */
[----:B------:R-:W-:Y:S01]  /*2340*/  UIADD3.X UR15, UPT, UPT, URZ, UR27, URZ, UP0, !UPT ;  /* 0x0000001bff0f7290 */ /* 0x000fe200087fe4ff */
[----:B------:R-:W-:Y:S01]  /*2350*/  UMOV UR28, 0x0 ;  /* 0x00000000001c7882 */ /* 0x000fe20000000000 */
[----:B------:R-:W-:Y:S01]  /*2360*/  UMOV UR29, 0x10000000 ;  /* 0x10000000001d7882 */ /* 0x000fe20000000000 */
[----:B------:R-:W-:Y:S01]  /*2370*/  UMOV UR19, UR35 ;  /* 0x0000002300137c82 */ /* 0x000fe20008000000 */
[----:B------:R-:W-:Y:S01]  /*2380*/  UMOV UR20, UR36 ;  /* 0x0000002400147c82 */ /* 0x000fe20008000000 */
[----:B------:R-:W-:Y:S01]  /*2390*/  UMOV UR12, UR36 ;  /* 0x00000024000c7c82 */ /* 0x000fe20008000000 */
[----:B------:R1:W-:Y:S01]  /*23a0*/  UTMALDG.3D.MULTICAST.2CTA [UR16], [UR4], UR10, desc[UR28] ;  /* 0x00001c10040073b4 */ /* 0x0003e2000821180a */
[----:B------:R-:W-:Y:S01]  /*23b0*/  UMOV UR9, UR17 ;  /* 0x0000001100097c82 */ /* 0x000fe20008000000 */
[----:B------:R-:W-:-:S04]  /*23c0*/  UIADD3 UR13, UPT, UPT, UR13, 0x1, URZ ;  /* 0x000000010d0d7890 */ /* 0x000fc8000fffe0ff */
[----:B------:R-:W-:Y:S01]  /*23d0*/  UISETP.NE.AND UP0, UPT, UR13, UR24, UPT ;  /* 0x000000180d00728c */ /* 0x000fe2000bf05270 */
[----:B-1----:R-:W-:Y:S01]  /*23e0*/  UMOV UR10, UR18 ;  /* 0x00000012000a7c82 */ /* 0x002fe20008000000 */
[----:B------:R-:W-:Y:S01]  /*23f0*/  UMOV UR4, UR7 ;  /* 0x0000000700047c82 */ /* 0x000fe20008000000 */
[----:B------:R3:W-:Y:S06]  /*2400*/  UTMALDG.3D.2CTA [UR8], [UR14], desc[UR28] ;  /* 0x00001c080e0075b4 */ /* 0x0007ec0008211000 */
[----:B---3--:R-:W-:Y:S05]  /*2410*/  BRA.U UP0, `(.L_x_39) ;  /* 0xfffffffd00447547 */ /* 0x008fea000b83ffff */
.L_x_33:
[C---:B------:R-:W-:Y:S01]  /*2420*/  LEA R3, R11.reuse, UR6, 0x3 ;  /* 0x000000060b037c11 */ /* 0x040fe2000f8e18ff */
[----:B------:R-:W-:Y:S01]  /*2430*/  NOP ;  /* 0x0000000000007918 */ /* 0x000fe20000000000 */
[----:B-1----:R-:W-:Y:S02]  /*2440*/  SHF.L.U32 R0, R10, 0x1f, RZ ;  /* 0x0000001f0a007819 */ /* 0x002fe400000006ff */
[----:B------:R-:W-:Y:S02]  /*2450*/  LEA R5, R11, UR6, 0x4 ;  /* 0x000000060b057c11 */ /* 0x000fe4000f8e20ff */
[----:B--2-4-:R-:W1:Y:S02]  /*2460*/  SYNCS.PHASECHK.TRANS64.TRYWAIT P0, [R3+URZ+0x1b0], R0 ;  /* 0x0001b000030075a7 */ /* 0x014e6400080011ff */
[----:B-1----:R-:W-:Y:S05]  /*2470*/  @!P0 BRA `(.L_x_40) ;  /* 0x000000a400648947 */ /* 0x002fea0003800000 */
.L_x_163:
[----:B------:R-:W2:Y:S01]  /*2480*/  LDS.128 R4, [R5+0x220] ;  /* 0x0002200005047984 */ /* 0x000ea20000000c00 */
[----:B------:R-:W-:Y:S01]  /*2490*/  UISETP.GE.AND UP0, UPT, UR42, 0x1, UPT ;  /* 0x000000012a00788c */ /* 0x000fe2000bf06270 */
[----:B------:R-:W-:Y:S01]  /*24a0*/  @!PT LDS RZ, [RZ] ;  /* 0x00000000fffff984 */ /* 0x000fe20000000800 */
[----:B------:R-:W-:Y:S01]  /*24b0*/  @!PT LDS RZ, [RZ] ;  /* 0x00000000fffff984 */ /* 0x000fe20000000800 */
[----:B------:R-:W-:Y:S01]  /*24c0*/  @!PT LDS RZ, [RZ] ;  /* 0x00000000fffff984 */ /* 0x000fe20000000800 */
[----:B------:R-:W-:Y:S01]  /*24d0*/  @!PT LDS RZ, [RZ] ;  /* 0x00000000fffff984 */ /* 0x000fe20000000800 */
[----:B------:R3:W-:Y:S06]  /*24e0*/  MEMBAR.ALL.CTA ;  /* 0x0000000000007992 */ /* 0x0007ec0000008000 */
[----:B---3--:R-:W3:Y:S01]  /*24f0*/  FENCE.VIEW.ASYNC.S ;  /* 0x00000000000073c6 */ /* 0x008ee20000000000 */
[----:B--2---:R-:W-:-:S13]  /*2500*/  LOP3.LUT P0, RZ, R6, 0x1, RZ, 0xc0, !PT ;  /* 0x0000000106ff7812 */ /* 0x004fda000780c0ff */
[----:B---3--:R-:W-:Y:S01]  /*2510*/  VOTEU.ANY UP1, P0 ;  /* 0x0000000000ff7886 */ /* 0x008fe20000020100 */
[----:B------:R-:W-:-:S13]  /*2520*/  PLOP3.LUT P0, PT, PT, PT, UP1, 0x80, 0x8 ;  /* 0x000000000008781c */ /* 0x000fda0003f0f018 */
[----:B-1----:R-:W-:Y:S02]  /*2530*/  @P0 LOP3.LUT R0, R5, 0xffff, RZ, 0xc0, !PT ;  /* 0x0000ffff05000812 */ /* 0x002fe400078ec0ff */
[----:B------:R-:W-:Y:S02]  /*2540*/  @P0 MOV R2, R4 ;  /* 0x0000000400020202 */ /* 0x000fe40000000f00 */
[----:B------:R-:W-:Y:S01]  /*2550*/  @P0 R2UR UR5, R0 ;  /* 0x00000000000502ca */ /* 0x000fe200000e0000 */
[----:B------:R-:W-:Y:S01]  /*2560*/  VIADD R0, R3, 0x1c0 ;  /* 0x000001c003007836 */ /* 0x000fe20000000000 */
[----:B------:R-:W-:Y:S02]  /*2570*/  @P0 SHF.R.U32.HI R4, RZ, 0x10, R5 ;  /* 0x00000010ff040819 */ /* 0x000fe40000011605 */
[----:B------:R-:W-:Y:S02]  /*2580*/  @P0 R2UR UR8, R2 ;  /* 0x00000000020802ca */ /* 0x000fe400000e0000 */
[----:B------:R-:W-:-:S02]  /*2590*/  PRMT R0, RZ, 0x654, R0 ;  /* 0x00000654ff007816 */ /* 0x000fc40000000000 */
[----:B------:R-:W-:Y:S02]  /*25a0*/  @P0 R2UR UR4, R4 ;  /* 0x00000000040402ca */ /* 0x000fe400000e0000 */
[----:B------:R1:W-:Y:S03]  /*25b0*/  SYNCS.ARRIVE.TRANS64.RED.A1T0 RZ, [R0+URZ], RZ ;  /* 0x000000ff00ff79a7 */ /* 0x0003e600081004ff */
[----:B------:R-:W-:-:S04]  /*25c0*/  @UP1 UMOV UR30, UR5 ;  /* 0x00000005001e1c82 */ /* 0x000fc80008000000 */
[----:B------:R-:W-:-:S04]  /*25d0*/  @UP1 UMOV UR31, UR8 ;  /* 0x00000008001f1c82 */ /* 0x000fc80008000000 */
[----:B------:R-:W-:Y:S01]  /*25e0*/  @UP1 UMOV UR36, UR4 ;  /* 0x0000000400241c82 */ /* 0x000fe20008000000 */
[----:B------:R-:W-:Y:S05]  /*25f0*/  BRA.U !UP0, `(.L_x_41) ;  /* 0x0000000108d47547 */ /* 0x000fea000b800000 */
[----:B------:R-:W2:Y:S01]  /*2600*/  LDCU.128 UR12, c[0x0][0xb10] ;  /* 0x00016200ff0c77ac */ /* 0x000ea20008000c00 */
[----:B------:R-:W3:Y:S01]  /*2610*/  LDCU UR24, c[0x0][0xb20] ;  /* 0x00016400ff1877ac */ /* 0x000ee20008000800 */
[----:B------:R-:W4:Y:S01]  /*2620*/  LDCU UR20, c[0x0][0xb0c] ;  /* 0x00016180ff1477ac */ /* 0x000f220008000800 */
[----:B------:R-:W1:Y:S01]  /*2630*/  LDCU.64 UR10, c[0x0][0xb28] ;  /* 0x00016500ff0a77ac */ /* 0x000e620008000a00 */
[----:B------:R-:W-:Y:S02]  /*2640*/  UISETP.NE.AND UP3, UPT, UR42, 0x1, UPT ;  /* 0x000000012a00788c */ /* 0x000fe4000bf65270 */
[----:B--2---:R-:W-:Y:S02]  /*2650*/  UIMAD.WIDE.U32 UR8, UR37, UR15, URZ ;  /* 0x0000000f250872a5 */ /* 0x004fe4000f8e00ff */
[----:B------:R-:W-:Y:S02]  /*2660*/  UIMAD.WIDE.U32 UR4, UR38, UR12, URZ ;  /* 0x0000000c260472a5 */ /* 0x000fe4000f8e00ff */
[----:B------:R-:W-:-:S02]  /*2670*/  UISETP.NE.AND UP0, UPT, UR14, 0x1, UPT ;  /* 0x000000010e00788c */ /* 0x000fc4000bf05270 */
[----:B------:R-:W-:Y:S01]  /*2680*/  UIMAD.WIDE.U32 UR28, UR30, UR15, URZ ;  /* 0x0000000f1e1c72a5 */ /* 0x000fe2000f8e00ff */
[----:B------:R-:W-:Y:S02]  /*2690*/  UMOV UR8, UR9 ;  /* 0x0000000900087c82 */ /* 0x000fe40008000000 */
[----:B------:R-:W-:Y:S01]  /*26a0*/  UMOV UR4, UR5 ;  /* 0x0000000500047c82 */ /* 0x000fe20008000000 */
[----:B---3--:R-:W-:Y:S02]  /*26b0*/  USHF.R.U32.HI UR8, URZ, UR24, UR8 ;  /* 0x00000018ff087299 */ /* 0x008fe40008011608 */
[----:B----4-:R-:W-:Y:S02]  /*26c0*/  UISETP.NE.AND UP2, UPT, UR20, 0x1, UPT ;  /* 0x000000011400788c */ /* 0x010fe4000bf45270 */
[----:B------:R-:W-:Y:S02]  /*26d0*/  USHF.R.U32.HI UR4, URZ, UR13, UR4 ;  /* 0x0000000dff047299 */ /* 0x000fe40008011604 */
[----:B------:R-:W-:-:S02]  /*26e0*/  USEL UR5, UR37, UR8, !UP0 ;  /* 0x0000000825057287 */ /* 0x000fc4000c000000 */
[----:B------:R-:W-:Y:S02]  /*26f0*/  USEL UR8, UR38, UR4, !UP2 ;  /* 0x0000000426087287 */ /* 0x000fe4000d000000 */
[----:B-1----:R-:W-:Y:S01]  /*2700*/  UIMAD.WIDE.U32 UR16, UR5, UR10, URZ ;  /* 0x0000000a051072a5 */ /* 0x002fe2000f8e00ff */
[----:B------:R-:W-:Y:S01]  /*2710*/  UMOV UR4, UR29 ;  /* 0x0000001d00047c82 */ /* 0x000fe20008000000 */
[----:B------:R-:W-:Y:S02]  /*2720*/  UIMAD.WIDE.U32 UR18, UR31, UR12, URZ ;  /* 0x0000000c1f1272a5 */ /* 0x000fe4000f8e00ff */
[----:B------:R-:W-:-:S03]  /*2730*/  UIMAD.WIDE.U32 UR28, UR8, UR10, URZ ;  /* 0x0000000a081c72a5 */ /* 0x000fc6000f8e00ff */
[----:B------:R-:W-:Y:S01]  /*2740*/  UMOV UR16, UR17 ;  /* 0x0000001100107c82 */ /* 0x000fe20008000000 */
[----:B------:R-:W-:Y:S02]  /*2750*/  USHF.R.U32.HI UR4, URZ, UR24, UR4 ;  /* 0x00000018ff047299 */ /* 0x000fe40008011604 */
[----:B------:R-:W-:Y:S01]  /*2760*/  @UP3 USHF.R.U32.HI UR5, URZ, UR11, UR16 ;  /* 0x0000000bff053299 */ /* 0x000fe20008011610 */
[----:B------:R-:W-:Y:S01]  /*2770*/  UMOV UR18, UR19 ;  /* 0x0000001300127c82 */ /* 0x000fe20008000000 */
[----:B------:R-:W-:Y:S01]  /*2780*/  UMOV UR28, UR29 ;  /* 0x0000001d001c7c82 */ /* 0x000fe20008000000 */
[----:B------:R-:W-:Y:S02]  /*2790*/  USHF.R.U32.HI UR13, URZ, UR13, UR18 ;  /* 0x0000000dff0d7299 */ /* 0x000fe40008011612 */
[----:B------:R-:W-:Y:S02]  /*27a0*/  USEL UR4, UR30, UR4, !UP0 ;  /* 0x000000041e047287 */ /* 0x000fe4000c000000 */
[----:B------:R-:W-:-:S02]  /*27b0*/  @UP3 USHF.R.U32.HI UR8, URZ, UR11, UR28 ;  /* 0x0000000bff083299 */ /* 0x000fc4000801161c */
[----:B------:R-:W-:Y:S02]  /*27c0*/  UIMAD UR9, UR42, UR5, URZ ;  /* 0x000000052a0972a4 */ /* 0x000fe4000f8e02ff */
[----:B------:R-:W-:Y:S02]  /*27d0*/  USEL UR5, UR31, UR13, !UP2 ;  /* 0x0000000d1f057287 */ /* 0x000fe4000d000000 */
[----:B------:R-:W-:Y:S02]  /*27e0*/  UIMAD UR12, UR42, UR8, URZ ;  /* 0x000000082a0c72a4 */ /* 0x000fe4000f8e02ff */
[----:B------:R-:W-:Y:S02]  /*27f0*/  UISETP.GE.AND UP0, UPT, UR4, UR9, UPT ;  /* 0x000000090400728c */ /* 0x000fe4000bf06270 */
[----:B------:R-:W-:Y:S02]  /*2800*/  UIMAD.WIDE.U32 UR16, UR4, UR10, URZ ;  /* 0x0000000a041072a5 */ /* 0x000fe4000f8e00ff */
[----:B------:R-:W-:-:S02]  /*2810*/  UISETP.GE.OR UP0, UPT, UR5, UR12, UP0 ;  /* 0x0000000c0500728c */ /* 0x000fc40008706670 */
        /* <DEDUP_REMOVED lines=19> */
.L_x_41:
[----:B------:R-:W2:Y:S02]  /*2950*/  LDCU UR4, c[0x0][0xb30] ;  /* 0x00016600ff0477ac */ /* 0x000ea40008000800 */
[----:B--2---:R-:W-:-:S09]  /*2960*/  UISETP.NE.AND UP0, UPT, UR4, 0x1, UPT ;  /* 0x000000010400788c */ /* 0x004fd2000bf05270 */
[----:B------:R-:W-:Y:S05]  /*2970*/  BRA.U UP0, `(.L_x_42) ;  /* 0x0000000100447547 */ /* 0x000fea000b800000 */
[----:B------:R-:W2:Y:S01]  /*2980*/  LDCU.128 UR12, c[0x0][0xb10] ;  /* 0x00016200ff0c77ac */ /* 0x000ea20008000c00 */
[----:B------:R-:W3:Y:S01]  /*2990*/  LDCU UR10, c[0x0][0xb0c] ;  /* 0x00016180ff0a77ac */ /* 0x000ee20008000800 */
[----:B------:R-:W4:Y:S01]  /*29a0*/  LDCU UR11, c[0x0][0xb20] ;  /* 0x00016400ff0b77ac */ /* 0x000f220008000800 */
[----:B--2---:R-:W-:Y:S02]  /*29b0*/  UIMAD.WIDE.U32 UR8, UR31, UR12, URZ ;  /* 0x0000000c1f0872a5 */ /* 0x004fe4000f8e00ff */
[----:B------:R-:W-:Y:S02]  /*29c0*/  UIMAD.WIDE.U32 UR4, UR30, UR15, URZ ;  /* 0x0000000f1e0472a5 */ /* 0x000fe4000f8e00ff */
[----:B---3--:R-:W-:Y:S02]  /*29d0*/  UISETP.NE.AND UP2, UPT, UR10, 0x1, UPT ;  /* 0x000000010a00788c */ /* 0x008fe4000bf45270 */
[----:B------:R-:W-:Y:S01]  /*29e0*/  UISETP.NE.AND UP0, UPT, UR14, 0x1, UPT ;  /* 0x000000010e00788c */ /* 0x000fe2000bf05270 */
[----:B------:R-:W-:-:S02]  /*29f0*/  UMOV UR8, UR9 ;  /* 0x0000000900087c82 */ /* 0x000fc40008000000 */
[----:B------:R-:W-:Y:S01]  /*2a00*/  UMOV UR4, UR5 ;  /* 0x0000000500047c82 */ /* 0x000fe20008000000 */
[----:B------:R-:W-:Y:S02]  /*2a10*/  USHF.R.U32.HI UR13, URZ, UR13, UR8 ;  /* 0x0000000dff0d7299 */ /* 0x000fe40008011608 */
[----:B----4-:R-:W-:Y:S02]  /*2a20*/  USHF.R.U32.HI UR4, URZ, UR11, UR4 ;  /* 0x0000000bff047299 */ /* 0x010fe40008011604 */
[----:B------:R-:W-:Y:S02]  /*2a30*/  USEL UR5, UR31, UR13, !UP2 ;  /* 0x0000000d1f057287 */ /* 0x000fe4000d000000 */
[----:B------:R-:W-:-:S04]  /*2a40*/  USEL UR4, UR30, UR4, !UP0 ;  /* 0x000000041e047287 */ /* 0x000fc8000c000000 */
[----:B------:R-:W-:Y:S02]  /*2a50*/  UIADD3 UR8, UPT, UPT, UR5, -UR4, URZ ;  /* 0x8000000405087290 */ /* 0x000fe4000fffe0ff */
[----:B------:R-:W-:Y:S02]  /*2a60*/  UIADD3 UR4, UPT, UPT, -UR5, UR4, URZ ;  /* 0x0000000405047290 */ /* 0x000fe4000fffe1ff */
[----:B------:R-:W-:Y:S02]  /*2a70*/  UIMAD UR30, UR8, UR14, UR30 ;  /* 0x0000000e081e72a4 */ /* 0x000fe4000f8e021e */
[----:B------:R-:W-:-:S12]  /*2a80*/  UIMAD UR31, UR4, UR10, UR31 ;  /* 0x0000000a041f72a4 */ /* 0x000fd8000f8e021f */
.L_x_42:
[----:B------:R-:W-:Y:S01]  /*2a90*/  VIADD R11, R11, 0x1 ;  /* 0x000000010b0b7836 */ /* 0x000fe20000000000 */
[----:B------:R-:W-:Y:S02]  /*2aa0*/  R2UR UR5, R143 ;  /* 0x000000008f0572ca */ /* 0x000fe400000e0000 */
[----:B------:R-:W-:Y:S02]  /*2ab0*/  R2UR UR4, R142 ;  /* 0x000000008e0472ca */ /* 0x000fe400000e0000 */
[C---:B------:R-:W-:Y:S02]  /*2ac0*/  ISETP.NE.AND P0, PT, R11.reuse, 0x2, PT ;  /* 0x000000020b00780c */ /* 0x040fe40003f05270 */
[----:B------:R-:W-:Y:S02]  /*2ad0*/  PLOP3.LUT P1, PT, PT, PT, PT, 0x80, 0x8 ;  /* 0x000000000008781c */ /* 0x000fe40003f2f070 */
[----:B------:R-:W-:Y:S02]  /*2ae0*/  SEL R3, RZ, 0x1, P0 ;  /* 0x00000001ff037807 */ /* 0x000fe40000000000 */
[----:B------:R-:W-:-:S02]  /*2af0*/  SEL R11, R11, RZ, P0 ;  /* 0x000000ff0b0b7207 */ /* 0x000fc40000000000 */
[----:B------:R-:W-:Y:S01]  /*2b00*/  LOP3.LUT R10, R10, R3, RZ, 0x3c, !PT ;  /* 0x000000030a0a7212 */ /* 0x000fe200078e3cff */
[----:B------:R-:W-:Y:S02]  /*2b10*/  UIADD3 UR16, UPT, UPT, UR31, UR5, URZ ;  /* 0x000000051f107290 */ /* 0x000fe4000fffe0ff */
[----:B------:R-:W-:Y:S01]  /*2b20*/  UIADD3 UR20, UPT, UPT, UR30, UR4, URZ ;  /* 0x000000041e147290 */ /* 0x000fe2000fffe0ff */
[----:B------:R-:W-:Y:S11]  /*2b30*/  BRA.U UP1, `(.L_x_43) ;  /* 0xfffffff101247547 */ /* 0x000ff6000b83ffff */
[----:B------:R-:W-:Y:S01]  /*2b40*/  UIADD3 UR8, UPT, UPT, UR6, 0xb0, URZ ;  /* 0x000000b006087890 */ /* 0x000fe2000fffe0ff */
[----:B------:R-:W-:-:S03]  /*2b50*/  SHF.L.U32 R3, R12, 0x1f, RZ ;  /* 0x0000001f0c037819 */ /* 0x000fc600000006ff */
[----:B------:R-:W-:-:S09]  /*2b60*/  ULEA UR4, UR7, UR8, 0x3 ;  /* 0x0000000807047291 */ /* 0x000fd2000f8e18ff */
[----:B------:R-:W2:Y:S02]  /*2b70*/  SYNCS.PHASECHK.TRANS64.TRYWAIT P0, [UR4], R3 ;  /* 0x00000003ff0075a7 */ /* 0x000ea40008001104 */
[----:B--2---:R-:W-:Y:S05]  /*2b80*/  @!P0 BRA `(.L_x_44) ;  /* 0x0000009c00b48947 */ /* 0x004fea0003800000 */
.L_x_165:
[----:B------:R-:W-:-:S04]  /*2b90*/  UIADD3 UR4, UPT, UPT, UR7, 0x1, URZ ;  /* 0x0000000107047890 */ /* 0x000fc8000fffe0ff */
[----:B------:R-:W-:-:S04]  /*2ba0*/  UISETP.NE.AND UP0, UPT, UR4, 0x16, UPT ;  /* 0x000000160400788c */ /* 0x000fc8000bf05270 */
[----:B------:R-:W-:Y:S02]  /*2bb0*/  USEL UR6, URZ, 0x1, UP0 ;  /* 0x00000001ff067887 */ /* 0x000fe40008000000 */
[----:B------:R-:W-:-:S04]  /*2bc0*/  USEL UR4, UR4, URZ, UP0 ;  /* 0x000000ff04047287 */ /* 0x000fc80008000000 */
[----:B------:R-:W-:Y:S01]  /*2bd0*/  ULEA UR5, UR4, UR8, 0x3 ;  /* 0x0000000804057291 */ /* 0x000fe2000f8e18ff */
[----:B------:R-:W-:-:S04]  /*2be0*/  LOP3.LUT R2, R12, UR6, RZ, 0x3c, !PT ;  /* 0x000000060c027c12 */ /* 0x000fc8000f8e3cff */
[----:B-1----:R-:W-:-:S04]  /*2bf0*/  SHF.L.U32 R3, R2, 0x1f, RZ ;  /* 0x0000001f02037819 */ /* 0x002fc800000006ff */
[----:B------:R-:W1:Y:S02]  /*2c00*/  SYNCS.PHASECHK.TRANS64.TRYWAIT P0, [UR5], R3 ;  /* 0x00000003ff0075a7 */ /* 0x000e640008001105 */
[----:B-1----:R-:W-:Y:S05]  /*2c10*/  @!P0 BRA `(.L_x_45) ;  /* 0x0000009c00a88947 */ /* 0x002fea0003800000 */
.L_x_167:
        /* <DEDUP_REMOVED lines=9> */
.L_x_169:
        /* <DEDUP_REMOVED lines=9> */
.L_x_171:
        /* <DEDUP_REMOVED lines=9> */
.L_x_173:
        /* <DEDUP_REMOVED lines=9> */
.L_x_175:
        /* <DEDUP_REMOVED lines=9> */
.L_x_177:
        /* <DEDUP_REMOVED lines=9> */
.L_x_179:
        /* <DEDUP_REMOVED lines=9> */
.L_x_181:
        /* <DEDUP_REMOVED lines=9> */
.L_x_183:
        /* <DEDUP_REMOVED lines=9> */
.L_x_185:
        /* <DEDUP_REMOVED lines=9> */
.L_x_187:
        /* <DEDUP_REMOVED lines=9> */
.L_x_189:
        /* <DEDUP_REMOVED lines=9> */
.L_x_191:
        /* <DEDUP_REMOVED lines=9> */
.L_x_193:
        /* <DEDUP_REMOVED lines=9> */
.L_x_195:
        /* <DEDUP_REMOVED lines=9> */
.L_x_197:
        /* <DEDUP_REMOVED lines=9> */
.L_x_199:
        /* <DEDUP_REMOVED lines=9> */
.L_x_201:
        /* <DEDUP_REMOVED lines=9> */
.L_x_203:
        /* <DEDUP_REMOVED lines=9> */
.L_x_205:
[----:B------:R-:W-:-:S04]  /*36d0*/  UIADD3 UR4, UPT, UPT, UR4, 0x1, URZ ;  /* 0x0000000104047890 */ /* 0x000fc8000fffe0ff */
[----:B------:R-:W-:-:S04]  /*36e0*/  UISETP.NE.AND UP0, UPT, UR4, 0x16, UPT ;  /* 0x000000160400788c */ /* 0x000fc8000bf05270 */
[----:B------:R-:W-:Y:S02]  /*36f0*/  USEL UR5, URZ, 0x1, UP0 ;  /* 0x00000001ff057887 */ /* 0x000fe40008000000 */
[----:B------:R-:W-:-:S04]  /*3700*/  USEL UR4, UR4, URZ, UP0 ;  /* 0x000000ff04047287 */ /* 0x000fc80008000000 */
[----:B------:R-:W-:Y:S01]  /*3710*/  ULEA UR4, UR4, UR8, 0x3 ;  /* 0x0000000804047291 */ /* 0x000fe2000f8e18ff */
[----:B-1----:R-:W-:-:S04]  /*3720*/  LOP3.LUT R3, R2, UR5, RZ, 0x3c, !PT ;  /* 0x0000000502037c12 */ /* 0x002fc8000f8e3cff */
[----:B------:R-:W-:Y:S01]  /*3730*/  SHF.L.U32 R3, R3, 0x1f, RZ ;  /* 0x0000001f03037819 */ /* 0x000fe200000006ff */
[----:B------:R-:W-:-:S07]  /*3740*/  IMAD.U32 R0, RZ, RZ, UR4 ;  /* 0x00000004ff007e24 */ /* 0x000fce000f8e00ff */
.L_x_65:
[----:B-1----:R1:W2:Y:S02]  /*3750*/  SYNCS.PHASECHK.TRANS64.TRYWAIT P0, [R0+URZ], R3 ;  /* 0x00000003000075a7 */ /* 0x0022a400080011ff */
[----:B--2---:R-:W-:Y:S05]  /*3760*/  @!P0 NANOSLEEP.SYNCS 0x989680 ;  /* 0x009896800000895d */ /* 0x004fea0003900000 */
[----:B------:R-:W2:Y:S02]  /*3770*/  @!P0 SYNCS.PHASECHK.TRANS64 P0, [R0+URZ], R3 ;  /* 0x00000003000085a7 */ /* 0x000ea400080010ff */
[----:B--2---:R-:W-:Y:S05]  /*3780*/  @P0 EXIT ;  /* 0x000000000000094d */ /* 0x004fea0003800000 */
[----:B------:R-:W-:Y:S05]  /*3790*/  BRA `(.L_x_65) ;  /* 0xfffffffc00ec7947 */ /* 0x000fea000383ffff */
.L_x_23:
[----:B------:R-:W-:-:S04]  /*37a0*/  UISETP.NE.AND UP0, UPT, UR45, URZ, UPT ;  /* 0x000000ff2d00728c */ /* 0x000fc8000bf05270 */
[----:B------:R-:W-:-:S09]  /*37b0*/  UISETP.NE.OR UP0, UPT, UR17, 0x1, UP0 ;  /* 0x000000011100788c */ /* 0x000fd20008705670 */
[----:B------:R-:W-:Y:S05]  /*37c0*/  BRA.U UP0, `(.L_x_66) ;  /* 0x0000000500487547 */ /* 0x000fea000b800000 */
[----:B------:R-:W-:Y:S01]  /*37d0*/  ISETP.GE.U32.AND P2, PT, R3, 0x4, PT ;  /* 0x000000040300780c */ /* 0x000fe20003f46070 */
[----:B------:R-:W-:Y:S01]  /*37e0*/  IMAD.MOV.U32 R12, RZ, RZ, 0x1 ;  /* 0x00000001ff0c7424 */ /* 0x000fe200078e00ff */
[----:B------:R-:W-:Y:S02]  /*37f0*/  CS2R R10, SRZ ;  /* 0x00000000000a7805 */ /* 0x000fe4000001ff00 */
[----:B------:R-:W-:Y:S01]  /*3800*/  CS2R R8, SRZ ;  /* 0x0000000000087805 */ /* 0x000fe2000001ff00 */
[----:B------:R-:W-:Y:S01]  /*3810*/  UMOV UR6, 0x400 ;  /* 0x0000040000067882 */ /* 0x000fe20000000000 */
[----:B------:R-:W-:Y:S01]  /*3820*/  UMOV UR5, URZ ;  /* 0x000000ff00057c82 */ /* 0x000fe20008000000 */
[----:B------:R-:W-:-:S12]  /*3830*/  ULEA UR6, UR45, UR6, 0x18 ;  /* 0x000000062d067291 */ /* 0x000fd8000f8ec0ff */
.L_x_70:
[----:B------:R-:W-:Y:S02]  /*3840*/  LEA R0, R8, UR6, 0x3 ;  /* 0x0000000608007c11 */ /* 0x000fe4000f8e18ff */
[----:B------:R-:W-:-:S03]  /*3850*/  SHF.L.U32 R5, R9, 0x1f, RZ ;  /* 0x0000001f09057819 */ /* 0x000fc600000006ff */
[----:B------:R-:W-:Y:S01]  /*3860*/  VIADD R4, R0, 0x200 ;  /* 0x0000020000047836 */ /* 0x000fe20000000000 */
[----:B------:R-:W1:Y:S02]  /*3870*/  SYNCS.PHASECHK.TRANS64.TRYWAIT P0, [R0+URZ+0x1f0], R5 ;  /* 0x0001f005000075a7 */ /* 0x000e6400080011ff */
[----:B-1----:R-:W-:Y:S05]  /*3880*/  @!P0 BRA `(.L_x_67) ;  /* 0x00000098006c8947 */ /* 0x002fea0003800000 */
.L_x_206:
[----:B------:R-:W-:Y:S01]  /*3890*/  ULEA UR4, UR5, UR6, 0x3 ;  /* 0x0000000605047291 */ /* 0x000fe2000f8e18ff */
[----:B------:R-:W-:Y:S01]  /*38a0*/  PRMT R4, RZ, 0x654, R4 ;  /* 0x00000654ff047816 */ /* 0x000fe20000000004 */
[----:B-1----:R-:W-:Y:S01]  /*38b0*/  @!P2 IMAD.MOV.U32 R5, RZ, RZ, 0x10 ;  /* 0x00000010ff05a424 */ /* 0x002fe200078e00ff */
[----:B------:R-:W-:Y:S01]  /*38c0*/  SHF.L.U32 R7, R12, 0x1f, RZ ;  /* 0x0000001f0c077819 */ /* 0x000fe200000006ff */
[----:B------:R-:W-:Y:S01]  /*38d0*/  UIADD3 UR7, UPT, UPT, UR4, 0x1b0, URZ ;  /* 0x000001b004077890 */ /* 0x000fe2000fffe0ff */
[----:B------:R1:W-:Y:S05]  /*38e0*/  SYNCS.ARRIVE.TRANS64.RED.A1T0 RZ, [R4+URZ], RZ ;  /* 0x000000ff04ff79a7 */ /* 0x0003ea00081004ff */
[----:B------:R-:W-:Y:S01]  /*38f0*/  IMAD.U32 R0, RZ, RZ, UR7 ;  /* 0x00000007ff007e24 */ /* 0x000fe2000f8e00ff */
[----:B------:R-:W2:Y:S04]  /*3900*/  SYNCS.PHASECHK.TRANS64.TRYWAIT P0, [UR4+0x1c0], R7 ;  /* 0x0001c007ff0075a7 */ /* 0x000ea80008001104 */
[----:B------:R-:W-:Y:S01]  /*3910*/  PRMT R13, R3, 0x654, R0 ;  /* 0x00000654030d7816 */ /* 0x000fe20000000000 */
[----:B-12---:R-:W-:Y:S06]  /*3920*/  @!P0 BRA `(.L_x_68) ;  /* 0x0000009800588947 */ /* 0x006fec0003800000 */
.L_x_208:
[----:B------:R-:W-:Y:S01]  /*3930*/  ULEA UR8, UR5, UR6, 0x4 ;  /* 0x0000000605087291 */ /* 0x000fe2000f8e20ff */
[----:B------:R-:W-:Y:S01]  /*3940*/  SEL R2, R13, R2, !P2 ;  /* 0x000000020d027207 */ /* 0x000fe20005000000 */
[----:B------:R-:W-:Y:S01]  /*3950*/  UIADD3 UR9, UPT, UPT, UR4, 0x1b0, URZ ;  /* 0x000001b004097890 */ /* 0x000fe2000fffe0ff */
[----:B-1----:R-:W-:Y:S01]  /*3960*/  LEA R0, R11, UR6, 0x3 ;  /* 0x000000060b007c11 */ /* 0x002fe2000f8e18ff */
[----:B------:R-:W-:Y:S01]  /*3970*/  UIADD3 UR8, UPT, UPT, UR8, 0x220, URZ ;  /* 0x0000022008087890 */ /* 0x000fe2000fffe0ff */
[----:B------:R1:W-:Y:S01]  /*3980*/  @!P2 SYNCS.ARRIVE.TRANS64.RED RZ, [R2+URZ], R5 ;  /* 0x0000000502ffa9a7 */ /* 0x0003e200080004ff */
[----:B------:R-:W-:Y:S01]  /*3990*/  UIADD3 UR4, UPT, UPT, UR5, 0x1, URZ ;  /* 0x0000000105047890 */ /* 0x000fe2000fffe0ff */
[----:B------:R-:W-:-:S03]  /*39a0*/  VIADD R8, R8, 0x1 ;  /* 0x0000000108087836 */ /* 0x000fc60000000000 */
[----:B------:R-:W-:Y:S02]  /*39b0*/  UISETP.NE.AND UP0, UPT, UR4, 0x2, UPT ;  /* 0x000000020400788c */ /* 0x000fe4000bf05270 */
[----:B------:R-:W-:Y:S01]  /*39c0*/  ISETP.NE.AND P0, PT, R8, 0x2, PT ;  /* 0x000000020800780c */ /* 0x000fe20003f05270 */
[----:B------:R-:W-:Y:S06]  /*39d0*/  UGETNEXTWORKID.BROADCAST [UR8], [UR9] ;  /* 0x00000000080073ca */ /* 0x000fec0008000100 */
[----:B------:R-:W-:Y:S02]  /*39e0*/  USEL UR7, URZ, 0x1, UP0 ;  /* 0x00000001ff077887 */ /* 0x000fe40008000000 */
[----:B------:R-:W-:-:S04]  /*39f0*/  USEL UR5, UR4, URZ, UP0 ;  /* 0x000000ff04057287 */ /* 0x000fc80008000000 */
[----:B------:R-:W-:Y:S02]  /*3a00*/  LOP3.LUT R12, R12, UR7, RZ, 0x3c, !PT ;  /* 0x000000070c0c7c12 */ /* 0x000fe4000f8e3cff */
[----:B-1----:R-:W-:-:S04]  /*3a10*/  SHF.L.U32 R5, R10, 0x1f, RZ ;  /* 0x0000001f0a057819 */ /* 0x002fc800000006ff */
[----:B------:R-:W1:Y:S02]  /*3a20*/  SYNCS.PHASECHK.TRANS64.TRYWAIT P1, [R0+URZ+0x1b0], R5 ;  /* 0x0001b005000075a7 */ /* 0x000e6400080211ff */
[----:B-1----:R-:W-:Y:S05]  /*3a30*/  @!P1 BRA `(.L_x_69) ;  /* 0x00000098002c9947 */ /* 0x002fea0003800000 */
.L_x_209:
[C---:B------:R-:W-:Y:S01]  /*3a40*/  LEA R4, R11.reuse, UR6, 0x4 ;  /* 0x000000060b047c11 */ /* 0x040fe2000f8e20ff */
[----:B-1----:R-:W-:Y:S01]  /*3a50*/  VIADD R0, R0, 0x1c0 ;  /* 0x000001c000007836 */ /* 0x002fe20000000000 */
[----:B------:R-:W-:Y:S01]  /*3a60*/  SEL R8, R8, RZ, P0 ;  /* 0x000000ff08087207 */ /* 0x000fe20000000000 */
[----:B------:R-:W-:-:S03]  /*3a70*/  VIADD R11, R11, 0x1 ;  /* 0x000000010b0b7836 */ /* 0x000fc60000000000 */
[----:B------:R-:W1:Y:S01]  /*3a80*/  LDS.128 R4, [R4+0x220] ;  /* 0x0002200004047984 */ /* 0x000e620000000c00 */
[----:B------:R-:W-:Y:S02]  /*3a90*/  PRMT R0, RZ, 0x654, R0 ;  /* 0x00000654ff007816 */ /* 0x000fe40000000000 */
[C---:B------:R-:W-:Y:S01]  /*3aa0*/  ISETP.NE.AND P1, PT, R11.reuse, 0x2, PT ;  /* 0x000000020b00780c */ /* 0x040fe20003f25270 */
[----:B------:R-:W-:Y:S01]  /*3ab0*/  @!PT LDS RZ, [RZ] ;  /* 0x00000000fffff984 */ /* 0x000fe20000000800 */
[----:B------:R-:W-:Y:S01]  /*3ac0*/  @!PT LDS RZ, [RZ] ;  /* 0x00000000fffff984 */ /* 0x000fe20000000800 */
[----:B------:R-:W-:Y:S01]  /*3ad0*/  @!PT LDS RZ, [RZ] ;  /* 0x00000000fffff984 */ /* 0x000fe20000000800 */
[----:B------:R-:W-:Y:S01]  /*3ae0*/  @!PT LDS RZ, [RZ] ;  /* 0x00000000fffff984 */ /* 0x000fe20000000800 */
[----:B------:R2:W-:Y:S06]  /*3af0*/  MEMBAR.ALL.CTA ;  /* 0x0000000000007992 */ /* 0x0005ec0000008000 */
[----:B--2---:R-:W2:Y:S01]  /*3b00*/  FENCE.VIEW.ASYNC.S ;  /* 0x00000000000073c6 */ /* 0x004ea20000000000 */
[----:B------:R-:W-:Y:S01]  /*3b10*/  SEL R11, R11, RZ, P1 ;  /* 0x000000ff0b0b7207 */ /* 0x000fe20000800000 */
[----:B--2---:R2:W-:Y:S01]  /*3b20*/  SYNCS.ARRIVE.TRANS64.RED.A1T0 RZ, [R0+URZ], RZ ;  /* 0x000000ff00ff79a7 */ /* 0x0045e200081004ff */
[----:B-1----:R-:W-:-:S02]  /*3b30*/  LOP3.LUT P3, RZ, R6, 0x1, RZ, 0xc0, !PT ;  /* 0x0000000106ff7812 */ /* 0x002fc4000786c0ff */
[----:B------:R-:W-:-:S04]  /*3b40*/  SEL R5, RZ, 0x1, P1 ;  /* 0x00000001ff057807 */ /* 0x000fc80000800000 */
[----:B------:R-:W-:Y:S02]  /*3b50*/  LOP3.LUT R10, R10, R5, RZ, 0x3c, !PT ;  /* 0x000000050a0a7212 */ /* 0x000fe400078e3cff */
[----:B--2---:R-:W-:-:S04]  /*3b60*/  SEL R0, RZ, 0x1, P0 ;  /* 0x00000001ff007807 */ /* 0x004fc80000000000 */
[----:B------:R-:W-:Y:S01]  /*3b70*/  LOP3.LUT R9, R9, R0, RZ, 0x3c, !PT ;  /* 0x0000000009097212 */ /* 0x000fe200078e3cff */
[----:B------:R-:W-:Y:S06]  /*3b80*/  @P3 BRA `(.L_x_70) ;  /* 0xfffffffc002c3947 */ /* 0x000fec000383ffff */
[----:B------:R-:W-:Y:S01]  /*3b90*/  ULEA UR4, UR5, UR6, 0x3 ;  /* 0x0000000605047291 */ /* 0x000fe2000f8e18ff */
[----:B------:R-:W-:-:S08]  /*3ba0*/  SHF.L.U32 R3, R12, 0x1f, RZ ;  /* 0x0000001f0c037819 */ /* 0x000fd000000006ff */
[----:B------:R-:W1:Y:S02]  /*3bb0*/  SYNCS.PHASECHK.TRANS64 P0, [UR4+0x1c0], R3 ;  /* 0x0001c003ff0075a7 */ /* 0x000e640008001004 */
[----:B-1----:R-:W-:Y:S05]  /*3bc0*/  @P0 BRA `(.L_x_71) ;  /* 0x0000000000080947 */ /* 0x002fea0003800000 */
[----:B------:R-:W1:Y:S02]  /*3bd0*/  SYNCS.PHASECHK.TRANS64.TRYWAIT P0, [UR4+0x1c0], R3 ;  /* 0x0001c003ff0075a7 */ /* 0x000e640008001104 */
[----:B-1----:R-:W-:Y:S05]  /*3be0*/  @!P0 BRA `(.L_x_72) ;  /* 0x0000009400d48947 */ /* 0x002fea0003800000 */
.L_x_71:
[----:B------:R-:W-:-:S04]  /*3bf0*/  UIADD3 UR7, UPT, UPT, UR5, 0x1, URZ ;  /* 0x0000000105077890 */ /* 0x000fc8000fffe0ff */
[----:B------:R-:W-:-:S04]  /*3c00*/  UISETP.NE.AND UP0, UPT, UR7, 0x2, UPT ;  /* 0x000000020700788c */ /* 0x000fc8000bf05270 */
[----:B------:R-:W-:Y:S02]  /*3c10*/  USEL UR8, URZ, 0x1, UP0 ;  /* 0x00000001ff087887 */ /* 0x000fe40008000000 */
[----:B------:R-:W-:-:S04]  /*3c20*/  USEL UR7, UR7, URZ, UP0 ;  /* 0x000000ff07077287 */ /* 0x000fc80008000000 */
[----:B------:R-:W-:Y:S01]  /*3c30*/  ULEA UR7, UR7, UR6, 0x3 ;  /* 0x0000000607077291 */ /* 0x000fe2000f8e18ff */
[----:B-1----:R-:W-:-:S04]  /*3c40*/  LOP3.LUT R3, R12, UR8, RZ, 0x3c, !PT ;  /* 0x000000080c037c12 */ /* 0x002fc8000f8e3cff */
[----:B------:R-:W-:-:S04]  /*3c50*/  SHF.L.U32 R0, R3, 0x1f, RZ ;  /* 0x0000001f03007819 */ /* 0x000fc800000006ff */
[----:B------:R-:W1:Y:S02]  /*3c60*/  SYNCS.PHASECHK.TRANS64 P0, [UR7+0x1c0], R0 ;  /* 0x0001c000ff0075a7 */ /* 0x000e640008001007 */
[----:B-1----:R-:W-:Y:S05]  /*3c70*/  @P0 EXIT ;  /* 0x000000000000094d */ /* 0x002fea0003800000 */
[----:B------:R-:W-:Y:S02]  /*3c80*/  SHF.L.U32 R3, R3, 0x1f, RZ ;  /* 0x0000001f03037819 */ /* 0x000fe400000006ff */
[----:B------:R-:W-:-:S07]  /*3c90*/  MOV R0, UR7 ;  /* 0x0000000700007c02 */ /* 0x000fce0008000f00 */
.L_x_73:
[----:B-1----:R1:W2:Y:S02]  /*3ca0*/  SYNCS.PHASECHK.TRANS64.TRYWAIT P0, [R0+URZ+0x1c0], R3 ;  /* 0x0001c003000075a7 */ /* 0x0022a400080011ff */
[----:B--2---:R-:W-:Y:S05]  /*3cb0*/  @!P0 NANOSLEEP.SYNCS 0x989680 ;  /* 0x009896800000895d */ /* 0x004fea0003900000 */
[----:B------:R-:W2:Y:S02]  /*3cc0*/  @!P0 SYNCS.PHASECHK.TRANS64 P0, [R0+URZ+0x1c0], R3 ;  /* 0x0001c003000085a7 */ /* 0x000ea400080010ff */
[----:B--2---:R-:W-:Y:S05]  /*3cd0*/  @P0 EXIT ;  /* 0x000000000000094d */ /* 0x004fea0003800000 */
[----:B------:R-:W-:Y:S05]  /*3ce0*/  BRA `(.L_x_73) ;  /* 0xfffffffc00ec7947 */ /* 0x000fea000383ffff */
.L_x_66:
[----:B------:R-:W-:Y:S05]  /*3cf0*/  BRA.U UP4, `(.L_x_74) ;  /* 0x00000011043c7547 */ /* 0x000fea000b800000 */
[----:B------:R-:W-:Y:S01]  /*3d00*/  UMOV UR4, 0x40 ;  /* 0x0000004000047882 */ /* 0x000fe20000000000 */
[----:B------:R-:W-:Y:S01]  /*3d10*/  NOP ;  /* 0x0000000000007918 */ /* 0x000fe20000000000 */
[----:B------:R-:W-:Y:S01]  /*3d20*/  ULEA UR5, UR45, UR4, 0x18 ;  /* 0x000000042d057291 */ /* 0x000fe2000f8ec0ff */
[----:B------:R-:W-:Y:S02]  /*3d30*/  UMOV UR6, 0x400 ;  /* 0x0000040000067882 */ /* 0x000fe40000000000 */
[----:B------:R-:W-:-:S06]  /*3d40*/  ULEA UR6, UR45, UR6, 0x18 ;  /* 0x000000062d067291 */ /* 0x000fcc000f8ec0ff */
[----:B------:R-:W1:Y:S02]  /*3d50*/  LDS.U8 R3, [UR5+0x1c] ;  /* 0x00001c05ff037984 */ /* 0x000e640008000000 */
[----:B-1----:R-:W-:-:S13]  /*3d60*/  ISETP.NE.AND P0, PT, R3, RZ, PT ;  /* 0x000000ff0300720c */ /* 0x002fda0003f05270 */
[----:B------:R-:W-:Y:S05]  /*3d70*/  @P0 BRA `(.L_x_75) ;  /* 0x0000000400080947 */ /* 0x000fea0003800000 */
[----:B------:R-:W-:Y:S02]  /*3d80*/  UISETP.NE.U32.AND UP1, UPT, UR27, 0x1, UPT ;  /* 0x000000011b00788c */ /* 0x000fe4000bf25070 */
[----:B------:R-:W-:-:S07]  /*3d90*/  UIADD3 UR7, UPT, UPT, UR5, 0x8, URZ ;  /* 0x0000000805077890 */ /* 0x000fce000fffe0ff */
[----:B------:R-:W-:Y:S05]  /*3da0*/  BRA.U !UP1, `(.L_x_76) ;  /* 0x00000001099c7547 */ /* 0x000fea000b800000 */
[----:B------:R-:W-:Y:S01]  /*3db0*/  ELECT P0, URZ, PT ;  /* 0x0000000000ff782f */ /* 0x000fe20003800000 */
[----:B------:R-:W-:-:S12]  /*3dc0*/  BSSY B0, `(.L_x_76) ;  /* 0x0000025000007945 */ /* 0x000fd80003800000 */
[----:B------:R-:W-:Y:S05]  /*3dd0*/  @!P0 BRA `(.L_x_77) ;  /* 0x00000000008c8947 */ /* 0x000fea0003800000 */
[----:B------:R-:W-:-:S05]  /*3de0*/  UMOV UR4, 0x10 ;  /* 0x0000001000047882 */ /* 0x000fca0000000000 */
[----:B------:R-:W-:Y:S04]  /*3df0*/  DEPBAR.LE SB1, 0x36 ;  /* 0x00009d800000791a */ /* 0x000fe80000000000 */
[----:B------:R-:W1:Y:S02]  /*3e00*/  UTCATOMSWS.2CTA.FIND_AND_SET.ALIGN UP0, UR4, UR4 ;  /* 0x00000004000475e3 */ /* 0x000e640008200800 */
[----:B-1----:R-:W-:Y:S01]  /*3e10*/  MOV R10, UR4 ;  /* 0x00000004000a7c02 */ /* 0x002fe20008000f00 */
[----:B------:R-:W-:Y:S06]  /*3e20*/  BRA.U UP0, `(.L_x_78) ;  /* 0x0000000100187547 */ /* 0x000fec000b800000 */
.L_x_79:
[----:B------:R-:W-:Y:S05]  /*3e30*/  NANOSLEEP 0x64 ;  /* 0x000000640000795d */ /* 0x000fea0003800000 */
[----:B------:R-:W-:-:S05]  /*3e40*/  UMOV UR4, 0x10 ;  /* 0x0000001000047882 */ /* 0x000fca0000000000 */
[----:B------:R-:W-:Y:S04]  /*3e50*/  DEPBAR.LE SB1, 0x36 ;  /* 0x00009d800000791a */ /* 0x000fe80000000000 */
[----:B------:R-:W1:Y:S02]  /*3e60*/  UTCATOMSWS.2CTA.FIND_AND_SET.ALIGN UP0, UR4, UR4 ;  /* 0x00000004000475e3 */ /* 0x000e640008200800 */
[----:B-1----:R-:W-:Y:S01]  /*3e70*/  MOV R10, UR4 ;  /* 0x00000004000a7c02 */ /* 0x002fe20008000f00 */
[----:B------:R-:W-:Y:S05]  /*3e80*/  BRA.U !UP0, `(.L_x_79) ;  /* 0xfffffffd08e87547 */ /* 0x000fea000b83ffff */
.L_x_78:
[----:B------:R-:W1:Y:S01]  /*3e90*/  LDS R6, [UR5+0x10] ;  /* 0x00001005ff067984 */ /* 0x000e620008000800 */
[----:B------:R-:W-:Y:S01]  /*3ea0*/  IMAD.U32 R3, RZ, RZ, UR6 ;  /* 0x00000006ff037e24 */ /* 0x000fe2000f8e00ff */
[----:B------:R-:W-:-:S03]  /*3eb0*/  MOV R4, UR28 ;  /* 0x0000001c00047c02 */ /* 0x000fc60008000f00 */
[----:B------:R-:W-:Y:S01]  /*3ec0*/  VIADD R3, R3, 0x240 ;  /* 0x0000024003037836 */ /* 0x000fe20000000000 */
[----:B-1----:R-:W-:-:S04]  /*3ed0*/  SHF.L.U32 R6, R6, 0x1f, RZ ;  /* 0x0000001f06067819 */ /* 0x002fc800000006ff */
[----:B------:R-:W1:Y:S02]  /*3ee0*/  SYNCS.PHASECHK.TRANS64.TRYWAIT P0, [UR5+0x8], R6 ;  /* 0x00000806ff0075a7 */ /* 0x000e640008001105 */
[----:B-1----:R-:W-:Y:S05]  /*3ef0*/  @P0 BRA `(.L_x_80) ;  /* 0x0000000000080947 */ /* 0x002fea0003800000 */
[----:B------:R-:W1:Y:S02]  /*3f00*/  SYNCS.PHASECHK.TRANS64.TRYWAIT P0, [UR5+0x8], R6 ;  /* 0x00000806ff0075a7 */ /* 0x000e640008001105 */
[----:B-1----:R-:W-:Y:S05]  /*3f10*/  @!P0 BRA `(.L_x_81) ;  /* 0x0000009400208947 */ /* 0x002fea0003800000 */
.L_x_80:
[----:B------:R-:W-:Y:S01]  /*3f20*/  PRMT R4, R4, 0x654, R3 ;  /* 0x0000065404047816 */ /* 0x000fe20000000003 */
[----:B------:R-:W-:Y:S01]  /*3f30*/  HFMA2 R3, -RZ, RZ, 0, 5.9604644775390625e-08 ;  /* 0x00000001ff037431 */ /* 0x000fe200000001ff */
[----:B------:R-:W-:Y:S01]  /*3f40*/  UPRMT UR4, UR28, 0x654, UR7 ;  /* 0x000006541c047896 */ /* 0x000fe20008000007 */
[----:B------:R-:W-:Y:S02]  /*3f50*/  IMAD.MOV.U32 R7, RZ, RZ, 0xffff ;  /* 0x0000ffffff077424 */ /* 0x000fe400078e00ff */
[----:B-1----:R-:W-:Y:S02]  /*3f60*/  IMAD.MOV.U32 R6, RZ, RZ, 0x4 ;  /* 0x00000004ff067424 */ /* 0x002fe400078e00ff */
[----:B------:R-:W-:Y:S01]  /*3f70*/  IMAD.SHL.U32 R9, R10, 0x20, RZ ;  /* 0x000000200a097824 */ /* 0x000fe200078e00ff */
[----:B------:R-:W-:Y:S02]  /*3f80*/  MOV R5, UR4 ;  /* 0x0000000400057c02 */ /* 0x000fe40008000f00 */
[-C--:B------:R-:W-:Y:S01]  /*3f90*/  SHF.L.U32 R8, R7, R10.reuse, RZ ;  /* 0x0000000a07087219 */ /* 0x080fe200000006ff */
[----:B------:R1:W-:Y:S01]  /*3fa0*/  SYNCS.ARRIVE.TRANS64.RED RZ, [UR4], R6 ;  /* 0x00000006ffff79a7 */ /* 0x0003e20008000404 */
[----:B------:R-:W-:Y:S01]  /*3fb0*/  SHF.L.U32 R7, R3, R10, RZ ;  /* 0x0000000a03077219 */ /* 0x000fe200000006ff */
[----:B------:R1:W-:Y:S04]  /*3fc0*/  STS [UR6+0x240], R9 ;  /* 0x00024009ff007988 */ /* 0x0003e80008000806 */
[----:B------:R1:W-:Y:S04]  /*3fd0*/  STAS [R4.64], R10 ;  /* 0x0000000a04007dbd */ /* 0x0003e8000c0008ff */
[----:B------:R1:W-:Y:S04]  /*3fe0*/  ATOMS.OR RZ, [UR5+0x14], R8 ;  /* 0x00001408ffff798c */ /* 0x0003e8000b000005 */
[----:B------:R1:W-:Y:S04]  /*3ff0*/  ATOMS.OR RZ, [UR5+0x18], R7 ;  /* 0x00001807ffff798c */ /* 0x0003e8000b000005 */
[----:B------:R1:W-:Y:S02]  /*4000*/  ATOMS.XOR RZ, [UR5+0x10], R3 ;  /* 0x00001003ffff798c */ /* 0x0003e4000b800005 */
.L_x_77:
[----:B------:R-:W-:Y:S05]  /*4010*/  BSYNC B0 ;  /* 0x0000000000007941 */ /* 0x000fea0003800000 */
.L_x_76:
[----:B------:R-:W-:Y:S05]  /*4020*/  BRA.U UP1, `(.L_x_82) ;  /* 0x00000001016c7547 */ /* 0x000fea000b800000 */
[----:B------:R-:W-:-:S03]  /*4030*/  UMOV UR4, 0xffffffff ;  /* 0xffffffff00047882 */ /* 0x000fc60000000000 */
[----:B------:R-:W-:Y:S05]  /*4040*/  BRA.DIV UR4, `(.L_x_83) ;  /* 0x0000009204ec7947 */ /* 0x000fea000b800000 */
[----:B------:R-:W-:-:S13]  /*4050*/  ELECT P0, URZ, PT ;  /* 0x0000000000ff782f */ /* 0x000fda0003800000 */
.L_x_213:
[----:B------:R-:W-:Y:S05]  /*4060*/  @!P0 BRA `(.L_x_82) ;  /* 0x00000000005c8947 */ /* 0x000fea0003800000 */
[----:B-1----:R-:W1:Y:S02]  /*4070*/  LDS R4, [UR5+0x10] ;  /* 0x00001005ff047984 */ /* 0x002e640008000800 */
[----:B-1----:R-:W-:-:S04]  /*4080*/  SHF.L.U32 R4, R4, 0x1f, RZ ;  /* 0x0000001f04047819 */ /* 0x002fc800000006ff */
[----:B------:R-:W1:Y:S02]  /*4090*/  SYNCS.PHASECHK.TRANS64.TRYWAIT P0, [UR5+0x8], R4 ;  /* 0x00000804ff0075a7 */ /* 0x000e640008001105 */
[----:B-1----:R-:W-:Y:S05]  /*40a0*/  @P0 BRA `(.L_x_84) ;  /* 0x0000000000080947 */ /* 0x002fea0003800000 */
[----:B------:R-:W1:Y:S02]  /*40b0*/  SYNCS.PHASECHK.TRANS64.TRYWAIT P0, [UR5+0x8], R4 ;  /* 0x00000804ff0075a7 */ /* 0x000e640008001105 */
[----:B-1----:R-:W-:Y:S05]  /*40c0*/  @!P0 BRA `(.L_x_85) ;  /* 0x0000009000f08947 */ /* 0x002fea0003800000 */
.L_x_84:
[----:B------:R-:W2:Y:S01]  /*40d0*/  LDS R6, [UR6+0x240] ;  /* 0x00024006ff067984 */ /* 0x000ea20008000800 */
[----:B-1----:R-:W-:Y:S02]  /*40e0*/  HFMA2 R3, -RZ, RZ, 0, 5.9604644775390625e-08 ;  /* 0x00000001ff037431 */ /* 0x002fe400000001ff */
[----:B------:R-:W-:Y:S01]  /*40f0*/  IMAD.MOV.U32 R4, RZ, RZ, 0xffff ;  /* 0x0000ffffff047424 */ /* 0x000fe200078e00ff */
[----:B------:R-:W-:Y:S01]  /*4100*/  UPRMT UR4, UR28, 0x654, UR7 ;  /* 0x000006541c047896 */ /* 0x000fe20008000007 */
[----:B--2---:R-:W-:-:S03]  /*4110*/  IMAD.SHL.U32 R5, R6, 0x20, RZ ;  /* 0x0000002006057824 */ /* 0x004fc600078e00ff */
[-C--:B------:R-:W-:Y:S02]  /*4120*/  SHF.L.U32 R4, R4, R6.reuse, RZ ;  /* 0x0000000604047219 */ /* 0x080fe400000006ff */
[----:B------:R-:W-:Y:S01]  /*4130*/  SHF.L.U32 R6, R3, R6, RZ ;  /* 0x0000000603067219 */ /* 0x000fe200000006ff */
[----:B------:R2:W-:Y:S04]  /*4140*/  STS [UR6+0x240], R5 ;  /* 0x00024005ff007988 */ /* 0x0005e80008000806 */
[----:B------:R2:W-:Y:S04]  /*4150*/  ATOMS.OR RZ, [UR5+0x14], R4 ;  /* 0x00001404ffff798c */ /* 0x0005e8000b000005 */
[----:B------:R2:W-:Y:S01]  /*4160*/  ATOMS.OR RZ, [UR5+0x18], R6 ;  /* 0x00001806ffff798c */ /* 0x0005e2000b000005 */
[----:B------:R-:W-:Y:S03]  /*4170*/  SYNCS.ARRIVE.TRANS64.RED.A1T0 RZ, [UR4], RZ ;  /* 0x000000ffffff79a7 */ /* 0x000fe60008100404 */
[----:B------:R2:W-:Y:S01]  /*4180*/  ATOMS.XOR RZ, [UR5+0x10], R3 ;  /* 0x00001003ffff798c */ /* 0x0005e2000b800005 */
[----:B------:R-:W-:Y:S05]  /*4190*/  BRA `(.L_x_82) ;  /* 0x0000000000107947 */ /* 0x000fea0003800000 */
.L_x_75:
[----:B------:R-:W-:Y:S02]  /*41a0*/  MOV R3, 0xffffffff ;  /* 0xffffffff00037802 */ /* 0x000fe40000000f00 */
[----:B------:R-:W-:-:S03]  /*41b0*/  MOV R4, 0x41e0 ;  /* 0x000041e000047802 */ /* 0x000fc60000000f00 */
[----:B------:R1:W-:Y:S04]  /*41c0*/  STS [UR6+0x240], R3 ;  /* 0x00024003ff007988 */ /* 0x0003e80008000806 */
[----:B-1---5:R-:W-:Y:S05]  /*41d0*/  CALL.REL.NOINC `($__internal_1_$__cuda_sm10x_tcgen05_guardrail_trap_phase_invalid_during_alloc) ;  /* 0x0000009800907944 */ /* 0x022fea0003c00000 */
.L_x_82:
[----:B------:R-:W-:Y:S05]  /*41e0*/  WARPSYNC.ALL ;  /* 0x0000000000007948 */ /* 0x000fea0003800000 */
[----:B------:R-:W3:Y:S01]  /*41f0*/  S2UR UR4, SR_CgaCtaId ;  /* 0x00000000000479c3 */ /* 0x000ee20000008800 */
[----:B------:R-:W-:Y:S01]  /*4200*/  UMOV UR13, 0x400 ;  /* 0x00000400000d7882 */ /* 0x000fe20000000000 */
[----:B------:R-:W-:-:S06]  /*4210*/  NOP ;  /* 0x0000000000007918 */ /* 0x000fcc0000000000 */
[----:B------:R-:W-:Y:S06]  /*4220*/  BAR.ARV 0x6, 0xa0 ;  /* 0x0182800000007b1d */ /* 0x000fec0000002000 */
[----:B------:R-:W4:Y:S01]  /*4230*/  LDCU UR6, c[0x0][0x38c] ;  /* 0x00007180ff0677ac */ /* 0x000f220008000800 */
[----:B------:R-:W-:Y:S01]  /*4240*/  LOP3.LUT R0, R0, 0xffff, RZ, 0xc0, !PT ;  /* 0x0000ffff00007812 */ /* 0x000fe200078ec0ff */
[----:B-1----:R-:W-:Y:S01]  /*4250*/  IMAD.MOV.U32 R9, RZ, RZ, 0x1 ;  /* 0x00000001ff097424 */ /* 0x002fe200078e00ff */
[----:B------:R-:W-:Y:S01]  /*4260*/  LOP3.LUT R2, R2, 0xffff, RZ, 0xc0, !PT ;  /* 0x0000ffff02027812 */ /* 0x000fe200078ec0ff */
[----:B------:R-:W-:Y:S01]  /*4270*/  IMAD.MOV.U32 R8, RZ, RZ, RZ ;  /* 0x000000ffff087224 */ /* 0x000fe200078e00ff */
[----:B------:R-:W-:Y:S01]  /*4280*/  R2UR UR24, R0 ;  /* 0x00000000001872ca */ /* 0x000fe200000e0000 */
[----:B------:R-:W-:Y:S01]  /*4290*/  UMOV UR20, URZ ;  /* 0x000000ff00147c82 */ /* 0x000fe20008000000 */
[----:B------:R-:W-:Y:S01]  /*42a0*/  R2UR UR16, R2 ;  /* 0x00000000021072ca */ /* 0x000fe200000e0000 */
[----:B------:R-:W-:Y:S01]  /*42b0*/  UMOV UR10, URZ ;  /* 0x000000ff000a7c82 */ /* 0x000fe20008000000 */
[----:B------:R-:W-:-:S02]  /*42c0*/  UISETP.NE.AND UP3, UPT, UR27, URZ, UPT ;  /* 0x000000ff1b00728c */ /* 0x000fc4000bf65270 */
[----:B---3--:R-:W-:Y:S01]  /*42d0*/  ULEA UR13, UR4, UR13, 0x18 ;  /* 0x0000000d040d7291 */ /* 0x008fe2000f8ec0ff */
[----:B------:R-:W-:Y:S01]  /*42e0*/  UMOV UR11, URZ ;  /* 0x000000ff000b7c82 */ /* 0x000fe20008000000 */
[----:B------:R-:W-:Y:S02]  /*42f0*/  UMOV UR22, 0x0 ;  /* 0x0000000000167882 */ /* 0x000fe40000000000 */
[----:B------:R-:W-:Y:S02]  /*4300*/  UIADD3 UR5, UPT, UPT, UR13, 0xc600, URZ ;  /* 0x0000c6000d057890 */ /* 0x000fe4000fffe0ff */
[----:B------:R-:W-:Y:S02]  /*4310*/  UIADD3 UR4, UPT, UPT, UR13, 0x22600, URZ ;  /* 0x000226000d047890 */ /* 0x000fe4000fffe0ff */
[----:B----4-:R-:W-:Y:S01]  /*4320*/  UIADD3 UR6, UPT, UPT, UR6, 0x1f, URZ ;  /* 0x0000001f06067890 */ /* 0x010fe2000fffe0ff */
[----:B--2---:R-:W1:Y:S01]  /*4330*/  LDS R3, [UR13+0x240] ;  /* 0x0002400dff037984 */ /* 0x004e620008000800 */
[----:B------:R-:W-:-:S02]  /*4340*/  USHF.R.U32.HI UR5, URZ, 0x4, UR5 ;  /* 0x00000004ff057899 */ /* 0x000fc40008011605 */
[----:B------:R-:W-:Y:S02]  /*4350*/  USHF.R.S32.HI UR21, URZ, 0x1f, UR6 ;  /* 0x0000001fff157899 */ /* 0x000fe40008011406 */
[----:B------:R-:W-:Y:S02]  /*4360*/  USHF.R.U32.HI UR4, URZ, 0x4, UR4 ;  /* 0x00000004ff047899 */ /* 0x000fe40008011604 */
[----:B------:R-:W-:Y:S02]  /*4370*/  ULEA.HI UR21, UR21, UR6, URZ, 0x5 ;  /* 0x0000000615157291 */ /* 0x000fe4000f8f28ff */
[----:B------:R-:W-:Y:S02]  /*4380*/  ULOP3.LUT UR5, UR5, 0x3fff, URZ, 0xc0, !UPT ;  /* 0x00003fff05057892 */ /* 0x000fe4000f8ec0ff */
[----:B------:R-:W-:Y:S02]  /*4390*/  USHF.R.S32.HI UR21, URZ, 0x5, UR21 ;  /* 0x00000005ff157899 */ /* 0x000fe40008011415 */
[----:B------:R-:W-:-:S02]  /*43a0*/  ULOP3.LUT UR18, UR4, 0x3fff, URZ, 0xc0, !UPT ;  /* 0x00003fff04127892 */ /* 0x000fc4000f8ec0ff */
[----:B------:R-:W-:Y:S02]  /*43b0*/  UISETP.LT.AND UP0, UPT, UR21, 0x1, UPT ;  /* 0x000000011500788c */ /* 0x000fe4000bf01270 */
[----:B------:R-:W-:Y:S02]  /*43c0*/  ULOP3.LUT UR17, UR5, 0x10000, URZ, 0xfc, !UPT ;  /* 0x0001000005117892 */ /* 0x000fe4000f8efcff */
[----:B------:R-:W-:Y:S02]  /*43d0*/  ULOP3.LUT UR18, UR18, 0x10000, URZ, 0xfc, !UPT ;  /* 0x0001000012127892 */ /* 0x000fe4000f8efcff */
[----:B------:R-:W-:Y:S01]  /*43e0*/  USEL UR25, UR21, 0x1, !UP0 ;  /* 0x0000000115197887 */ /* 0x000fe2000c000000 */
[----:B------:R-:W-:Y:S01]  /*43f0*/  UMOV UR23, 0x104004a0 ;  /* 0x104004a000177882 */ /* 0x000fe20000000000 */
[----:B-1----:R-:W-:Y:S02]  /*4400*/  R2UR UR26, R3 ;  /* 0x00000000031a72ca */ /* 0x002fe400000e0000 */
[----:B------:R-:W-:-:S13]  /*4410*/  CS2R R2, SRZ ;  /* 0x0000000000027805 */ /* 0x000fda000001ff00 */
.L_x_93:
[C---:B------:R-:W-:Y:S02]  /*4420*/  LEA R0, R8.reuse, UR13, 0x3 ;  /* 0x0000000d08007c11 */ /* 0x040fe4000f8e18ff */
[----:B------:R-:W-:Y:S02]  /*4430*/  SHF.L.U32 R5, R3, 0x1f, RZ ;  /* 0x0000001f03057819 */ /* 0x000fe400000006ff */
[----:B------:R-:W-:Y:S02]  /*4440*/  LEA R4, R8, UR13, 0x4 ;  /* 0x0000000d08047c11 */ /* 0x000fe4000f8e20ff */
[----:B------:R-:W1:Y:S02]  /*4450*/  SYNCS.PHASECHK.TRANS64.TRYWAIT P0, [R0+URZ+0x1b0], R5 ;  /* 0x0001b005000075a7 */ /* 0x000e6400080011ff */
[----:B-1-3--:R-:W-:Y:S05]  /*4460*/  @!P0 BRA `(.L_x_86) ;  /* 0x0000009000208947 */ /* 0x00afea0003800000 */
.L_x_214:
[----:B-1----:R-:W1:Y:S01]  /*4470*/  LDS.128 R4, [R4+0x220] ;  /* 0x0002200004047984 */ /* 0x002e620000000c00 */
[----:B------:R-:W-:Y:S02]  /*4480*/  VIADD R0, R0, 0x1c0 ;  /* 0x000001c000007836 */ /* 0x000fe40000000000 */
[----:B------:R-:W-:Y:S01]  /*4490*/  VIADD R8, R8, 0x1 ;  /* 0x0000000108087836 */ /* 0x000fe20000000000 */
[----:B------:R-:W-:Y:S01]  /*44a0*/  @!PT LDS RZ, [RZ] ;  /* 0x00000000fffff984 */ /* 0x000fe20000000800 */
[----:B------:R-:W-:Y:S01]  /*44b0*/  @!PT LDS RZ, [RZ] ;  /* 0x00000000fffff984 */ /* 0x000fe20000000800 */
[----:B------:R-:W-:Y:S01]  /*44c0*/  @!PT LDS RZ, [RZ] ;  /* 0x00000000fffff984 */ /* 0x000fe20000000800 */
[----:B------:R-:W-:Y:S01]  /*44d0*/  @!PT LDS RZ, [RZ] ;  /* 0x00000000fffff984 */ /* 0x000fe20000000800 */
[----:B------:R2:W-:Y:S06]  /*44e0*/  MEMBAR.ALL.CTA ;  /* 0x0000000000007992 */ /* 0x0005ec0000008000 */
[----:B--2---:R-:W2:Y:S01]  /*44f0*/  FENCE.VIEW.ASYNC.S ;  /* 0x00000000000073c6 */ /* 0x004ea20000000000 */
[----:B------:R-:W-:-:S04]  /*4500*/  PRMT R0, RZ, 0x654, R0 ;  /* 0x00000654ff007816 */ /* 0x000fc80000000000 */
[----:B--2---:R2:W-:Y:S01]  /*4510*/  SYNCS.ARRIVE.TRANS64.RED.A1T0 RZ, [R0+URZ], RZ ;  /* 0x000000ff00ff79a7 */ /* 0x0045e200081004ff */
[----:B-1----:R-:W-:Y:S01]  /*4520*/  LOP3.LUT P1, RZ, R6, 0x1, RZ, 0xc0, !PT ;  /* 0x0000000106ff7812 */ /* 0x002fe2000782c0ff */
[----:B--2---:R-:W-:-:S12]  /*4530*/  BRA.U UP3, `(.L_x_87) ;  /* 0x0000000103cc7547 */ /* 0x004fd8000b800000 */
[----:B------:R-:W1:Y:S01]  /*4540*/  LDCU UR4, c[0x0][0x38c] ;  /* 0x00007180ff0477ac */ /* 0x000e620008000800 */
[----:B------:R-:W-:Y:S02]  /*4550*/  PLOP3.LUT P2, PT, PT, PT, PT, 0x80, 0x8 ;  /* 0x000000000008781c */ /* 0x000fe40003f4f070 */
[----:B------:R-:W-:Y:S01]  /*4560*/  SHF.L.U32 R5, R9, 0x1f, RZ ;  /* 0x0000001f09057819 */ /* 0x000fe200000006ff */
[----:B------:R-:W-:Y:S02]  /*4570*/  ULEA UR19, UR20, UR13, 0x3 ;  /* 0x0000000d14137291 */ /* 0x000fe4000f8e18ff */
[----:B-1----:R-:W-:-:S06]  /*4580*/  UISETP.GE.AND UP0, UPT, UR4, 0x1, UPT ;  /* 0x000000010400788c */ /* 0x002fcc000bf06270 */
[----:B------:R-:W-:-:S05]  /*4590*/  PLOP3.LUT P0, PT, PT, PT, UP0, 0x80, 0x8 ;  /* 0x000000000008781c */ /* 0x000fca0003f0f008 */
[----:B------:R-:W-:-:S08]  /*45a0*/  @UP0 ULEA UR4, UR10, UR13, 0x3 ;  /* 0x0000000d0a040291 */ /* 0x000fd0000f8e18ff */
[----:B------:R-:W-:-:S04]  /*45b0*/  @P0 SHF.L.U32 R0, R2, 0x1f, RZ ;  /* 0x0000001f02000819 */ /* 0x000fc800000006ff */
[----:B------:R1:W2:Y:S01]  /*45c0*/  @P0 SYNCS.PHASECHK.TRANS64.TRYWAIT P2, [UR4], R0 ;  /* 0x00000000ff0005a7 */ /* 0x0002a20008041104 */
[----:B------:R-:W3:Y:S02]  /*45d0*/  SYNCS.PHASECHK.TRANS64.TRYWAIT P0, [UR19+0x1e0], R5 ;  /* 0x0001e005ff0075a7 */ /* 0x000ee40008001113 */
[----:B-123--:R-:W-:Y:S05]  /*45e0*/  @!P0 BRA `(.L_x_88) ;  /* 0x0000008c00d48947 */ /* 0x00efea0003800000 */
.L_x_216:
[----:B------:R-:W-:Y:S01]  /*45f0*/  UMOV UR14, UR11 ;  /* 0x0000000b000e7c82 */ /* 0x000fe20008000000 */
[----:B------:R-:W-:Y:S05]  /*4600*/  BRA.U !UP0, `(.L_x_89) ;  /* 0x0000000108887547 */ /* 0x000fea000b800000 */
[----:B------:R-:W-:Y:S02]  /*4610*/  UIADD3 UR14, UPT, UPT, UR25, UR11, URZ ;  /* 0x0000000b190e7290 */ /* 0x000fe4000fffe0ff */
[----:B------:R-:W-:Y:S02]  /*4620*/  ULEA UR15, UR20, UR26, 0x8 ;  /* 0x0000001a140f7291 */ /* 0x000fe4000f8e40ff */
[----:B------:R-:W-:Y:S01]  /*4630*/  UPLOP3.LUT UP2, UPT, UPT, UPT, UPT, 0x40, 0x4 ;  /* 0x000000000004789c */ /* 0x000fe20003f4e870 */
[----:B------:R-:W-:Y:S01]  /*4640*/  UMOV UR12, UR21 ;  /* 0x00000015000c7c82 */ /* 0x000fe20008000000 */
[----:B------:R-:W-:-:S09]  /*4650*/  UMOV UR5, UR10 ;  /* 0x0000000a00057c82 */ /* 0x000fd20008000000 */
.L_x_92:
[----:B--2---:R-:W-:Y:S01]  /*4660*/  ULEA UR6, UR5, UR13, 0x3 ;  /* 0x0000000d05067291 */ /* 0x004fe2000f8e18ff */
[----:B---3--:R-:W-:Y:S11]  /*4670*/  @P2 BRA `(.L_x_90) ;  /* 0x00000000000c2947 */ /* 0x008ff60003800000 */
[----:B-1----:R-:W-:Y:S04]  /*4680*/  SHF.L.U32 R5, R2, 0x1f, RZ ;  /* 0x0000001f02057819 */ /* 0x002fe800000006ff */
[----:B------:R-:W1:Y:S02]  /*4690*/  SYNCS.PHASECHK.TRANS64.TRYWAIT P0, [UR6], R5 ;  /* 0x00000005ff0075a7 */ /* 0x000e640008001106 */
[----:B-1----:R-:W-:Y:S05]  /*46a0*/  @!P0 BRA `(.L_x_91) ;  /* 0x0000008c00bc8947 */ /* 0x002fea0003800000 */
.L_x_90:
[----:B------:R-:W-:Y:S01]  /*46b0*/  UISETP.NE.AND UP0, UPT, UR12, 0x1, UPT ;  /* 0x000000010c00788c */ /* 0x000fe2000bf05270 */
[----:B------:R-:W-:Y:S01]  /*46c0*/  PLOP3.LUT P2, PT, PT, PT, PT, 0x80, 0x8 ;  /* 0x000000000008781c */ /* 0x000fe20003f4f070 */
[----:B------:R-:W-:Y:S02]  /*46d0*/  UIADD3 UR4, UPT, UPT, UR5, 0x1, URZ ;  /* 0x0000000105047890 */ /* 0x000fe4000fffe0ff */
[----:B------:R-:W-:Y:S02]  /*46e0*/  ULEA UR8, UR5, UR18, 0x8 ;  /* 0x0000001205087291 */ /* 0x000fe4000f8e40ff */
[----:B------:R-:W-:Y:S01]  /*46f0*/  UISETP.NE.AND UP1, UPT, UR4, 0x16, UPT ;  /* 0x000000160400788c */ /* 0x000fe2000bf25270 */
[----:B------:R-:W-:Y:S01]  /*4700*/  PLOP3.LUT P0, PT, PT, PT, UP0, 0x80, 0x8 ;  /* 0x000000000008781c */ /* 0x000fe20003f0f008 */
[----:B------:R-:W-:Y:S02]  /*4710*/  UIADD3 UR11, UPT, UPT, UR11, 0x1, URZ ;  /* 0x000000010b0b7890 */ /* 0x000fe4000fffe0ff */
[----:B------:R-:W-:Y:S02]  /*4720*/  USEL UR7, URZ, 0x1, UP1 ;  /* 0x00000001ff077887 */ /* 0x000fe40008800000 */
[----:B------:R-:W-:Y:S01]  /*4730*/  USEL UR10, UR4, URZ, UP1 ;  /* 0x000000ff040a7287 */ /* 0x000fe20008800000 */
[----:B------:R-:W-:Y:S01]  /*4740*/  UMOV UR9, 0xc0004010 ;  /* 0xc000401000097882 */ /* 0x000fe20000000000 */
[----:B------:R-:W-:Y:S02]  /*4750*/  UIADD3 UR12, UPT, UPT, UR12, -0x1, URZ ;  /* 0xffffffff0c0c7890 */ /* 0x000fe4000fffe0ff */
[----:B------:R-:W-:Y:S01]  /*4760*/  LOP3.LUT R2, R2, UR7, RZ, 0x3c, !PT ;  /* 0x0000000702027c12 */ /* 0x000fe2000f8e3cff */
[----:B------:R-:W-:Y:S01]  /*4770*/  @UP0 ULEA UR4, UR10, UR13, 0x3 ;  /* 0x0000000d0a040291 */ /* 0x000fe2000f8e18ff */
[----:B------:R-:W-:Y:S02]  /*4780*/  UMOV UR7, 0xc0004010 ;  /* 0xc000401000077882 */ /* 0x000fe40000000000 */
[----:B-1----:R-:W-:Y:S01]  /*4790*/  @P0 SHF.L.U32 R0, R2, 0x1f, RZ ;  /* 0x0000001f02000819 */ /* 0x002fe200000006ff */
[----:B------:R-:W-:Y:S05]  /*47a0*/  UISETP.NE.AND UP0, UPT, UR11, UR14, UPT ;  /* 0x0000000e0b00728c */ /* 0x000fea000bf05270 */
[----:B------:R2:W3:Y:S01]  /*47b0*/  @P0 SYNCS.PHASECHK.TRANS64.TRYWAIT P2, [UR4], R0 ;  /* 0x00000000ff0005a7 */ /* 0x0004e20008041104 */
[----:B------:R-:W-:Y:S02]  /*47c0*/  UIADD3 UR4, UPT, UPT, UR6, 0xb0, URZ ;  /* 0x000000b006047890 */ /* 0x000fe4000fffe0ff */
[----:B------:R-:W-:Y:S03]  /*47d0*/  ULEA UR6, UR5, UR17, 0x8 ;  /* 0x0000001105067291 */ /* 0x000fe6000f8e40ff */
[----:B------:R-:W-:Y:S06]  /*47e0*/  UMOV UR5, UR10 ;  /* 0x0000000a00057c82 */ /* 0x000fec0008000000 */
[----:B------:R2:W-:Y:S01]  /*47f0*/  UTCIMMA.2CTA gdesc[UR6], gdesc[UR8], tmem[UR15], tmem[UR22], idesc[UR23], UP2 ;  /* 0x00ff1608060075ea */ /* 0x0005e2000920010f */
[----:B------:R-:W-:Y:S01]  /*4800*/  UPLOP3.LUT UP2, UPT, UPT, UPT, UPT, 0x80, 0x8 ;  /* 0x000000000008789c */ /* 0x000fe20003f4f070 */
[----:B------:R2:W-:Y:S01]  /*4810*/  UTCBAR.2CTA.MULTICAST [UR4], URZ, UR16 ;  /* 0x000000ff040073e9 */ /* 0x0005e20008200810 */
[----:B------:R-:W-:Y:S09]  /*4820*/  BRA.U UP0, `(.L_x_92) ;  /* 0xfffffffd008c7547 */ /* 0x000ff2000b83ffff */
.L_x_89:
[----:B--2---:R-:W-:Y:S01]  /*4830*/  UIADD3 UR4, UPT, UPT, UR19, 0x1d0, URZ ;  /* 0x000001d013047890 */ /* 0x004fe2000fffe0ff */
[----:B------:R-:W-:-:S08]  /*4840*/  UMOV UR11, UR14 ;  /* 0x0000000e000b7c82 */ /* 0x000fd00008000000 */
[----:B------:R2:W-:Y:S01]  /*4850*/  UTCBAR.2CTA.MULTICAST [UR4], URZ, UR24 ;  /* 0x000000ff040073e9 */ /* 0x0005e20008200818 */
[----:B------:R-:W-:Y:S02]  /*4860*/  NOP ;  /* 0x0000000000007918 */ /* 0x000fe40000000000 */
.L_x_87:
[----:B--2---:R-:W-:Y:S01]  /*4870*/  UIADD3 UR4, UPT, UPT, UR20, 0x1, URZ ;  /* 0x0000000114047890 */ /* 0x004fe2000fffe0ff */
[----:B------:R-:W-:-:S03]  /*4880*/  ISETP.NE.AND P0, PT, R8, 0x2, PT ;  /* 0x000000020800780c */ /* 0x000fc60003f05270 */
[----:B------:R-:W-:Y:S01]  /*4890*/  UISETP.NE.AND UP0, UPT, UR4, 0x2, UPT ;  /* 0x000000020400788c */ /* 0x000fe2000bf05270 */
[----:B-1----:R-:W-:Y:S02]  /*48a0*/  SEL R0, RZ, 0x1, P0 ;  /* 0x00000001ff007807 */ /* 0x002fe40000000000 */
[----:B------:R-:W-:Y:S01]  /*48b0*/  SEL R8, R8, RZ, P0 ;  /* 0x000000ff08087207 */ /* 0x000fe20000000000 */
[----:B------:R-:W-:Y:S01]  /*48c0*/  USEL UR5, URZ, 0x1, UP0 ;  /* 0x00000001ff057887 */ /* 0x000fe20008000000 */
[----:B------:R-:W-:Y:S01]  /*48d0*/  LOP3.LUT R3, R3, R0, RZ, 0x3c, !PT ;  /* 0x0000000003037212 */ /* 0x000fe200078e3cff */
[----:B------:R-:W-:-:S04]  /*48e0*/  USEL UR20, UR4, URZ, UP0 ;  /* 0x000000ff04147287 */ /* 0x000fc80008000000 */
[----:B------:R-:W-:Y:S01]  /*48f0*/  LOP3.LUT R9, R9, UR5, RZ, 0x3c, !PT ;  /* 0x0000000509097c12 */ /* 0x000fe2000f8e3cff */
[----:B------:R-:W-:Y:S07]  /*4900*/  @P1 BRA `(.L_x_93) ;  /* 0xfffffff800c41947 */ /* 0x000fee000383ffff */
[----:B------:R-:W1:Y:S01]  /*4910*/  S2UR UR8, SR_CgaCtaId ;  /* 0x00000000000879c3 */ /* 0x000e620000008800 */
[----:B------:R-:W-:Y:S01]  /*4920*/  ELECT P0, URZ, PT ;  /* 0x0000000000ff782f */ /* 0x000fe20003800000 */
[----:B------:R-:W-:Y:S01]  /*4930*/  HFMA2 R0, -RZ, RZ, 0, 5.9604644775390625e-08 ;  /* 0x00000001ff007431 */ /* 0x000fe200000001ff */
[----:B------:R-:W-:-:S05]  /*4940*/  UMOV UR4, 0x40 ;  /* 0x0000004000047882 */ /* 0x000fca0000000000 */
[----:B------:R-:W-:Y:S01]  /*4950*/  UVIRTCOUNT.DEALLOC.SMPOOL 0x80 ;  /* 0x000000800000784c */ /* 0x000fe20000000000 */
[----:B------:R-:W-:Y:S02]  /*4960*/  UISETP.NE.AND UP0, UPT, UR27, URZ, UPT ;  /* 0x000000ff1b00728c */ /* 0x000fe4000bf05270 */
[----:B-1----:R-:W-:-:S09]  /*4970*/  ULEA UR8, UR8, UR4, 0x18 ;  /* 0x0000000408087291 */ /* 0x002fd2000f8ec0ff */
[----:B------:R1:W-:Y:S01]  /*4980*/  @P0 STS.U8 [UR8+0x1c], R0 ;  /* 0x00001c00ff000988 */ /* 0x0003e20008000008 */
[----:B------:R-:W-:Y:S05]  /*4990*/  BRA.U UP0, `(.L_x_94) ;  /* 0x0000000100587547 */ /* 0x000fea000b800000 */
[----:B------:R-:W-:Y:S01]  /*49a0*/  UIADD3 UR5, UPT, UPT, UR13, 0x1e0, URZ ;  /* 0x000001e00d057890 */ /* 0x000fe2000fffe0ff */
[----:B------:R-:W-:-:S03]  /*49b0*/  SHF.L.U32 R3, R9, 0x1f, RZ ;  /* 0x0000001f09037819 */ /* 0x000fc600000006ff */
[----:B------:R-:W-:-:S09]  /*49c0*/  ULEA UR4, UR20, UR5, 0x3 ;  /* 0x0000000514047291 */ /* 0x000fd2000f8e18ff */
[----:B------:R-:W2:Y:S02]  /*49d0*/  SYNCS.PHASECHK.TRANS64.TRYWAIT P0, [UR4], R3 ;  /* 0x00000003ff0075a7 */ /* 0x000ea40008001104 */
[----:B--2---:R-:W-:Y:S05]  /*49e0*/  @!P0 BRA `(.L_x_95) ;  /* 0x0000008c00048947 */ /* 0x004fea0003800000 */
.L_x_219:
[----:B------:R-:W-:-:S04]  /*49f0*/  UIADD3 UR4, UPT, UPT, UR20, 0x1, URZ ;  /* 0x0000000114047890 */ /* 0x000fc8000fffe0ff */
[----:B------:R-:W-:-:S04]  /*4a00*/  UISETP.NE.AND UP1, UPT, UR4, 0x2, UPT ;  /* 0x000000020400788c */ /* 0x000fc8000bf25270 */
[----:B------:R-:W-:Y:S02]  /*4a10*/  USEL UR6, URZ, 0x1, UP1 ;  /* 0x00000001ff067887 */ /* 0x000fe40008800000 */
[----:B------:R-:W-:-:S04]  /*4a20*/  USEL UR4, UR4, URZ, UP1 ;  /* 0x000000ff04047287 */ /* 0x000fc80008800000 */
[----:B------:R-:W-:Y:S01]  /*4a30*/  ULEA UR4, UR4, UR5, 0x3 ;  /* 0x0000000504047291 */ /* 0x000fe2000f8e18ff */
[----:B-1----:R-:W-:-:S04]  /*4a40*/  LOP3.LUT R3, R9, UR6, RZ, 0x3c, !PT ;  /* 0x0000000609037c12 */ /* 0x002fc8000f8e3cff */
[----:B------:R-:W-:Y:S01]  /*4a50*/  SHF.L.U32 R3, R3, 0x1f, RZ ;  /* 0x0000001f03037819 */ /* 0x000fe200000006ff */
[----:B------:R-:W-:-:S04]  /*4a60*/  IMAD.U32 R0, RZ, RZ, UR4 ;  /* 0x00000004ff007e24 */ /* 0x000fc8000f8e00ff */
[----:B------:R1:W2:Y:S03]  /*4a70*/  SYNCS.PHASECHK.TRANS64.TRYWAIT P0, [R0+URZ], R3 ;  /* 0x00000003000075a7 */ /* 0x0002a600080011ff */
[----:B--2---:R-:W-:Y:S05]  /*4a80*/  @!P0 NANOSLEEP.SYNCS 0x989680 ;  /* 0x009896800000895d */ /* 0x004fea0003900000 */
[----:B------:R-:W2:Y:S02]  /*4a90*/  @!P0 SYNCS.PHASECHK.TRANS64 P0, [R0+URZ], R3 ;  /* 0x00000003000085a7 */ /* 0x000ea400080010ff */
[----:B--2---:R-:W-:Y:S05]  /*4aa0*/  @P0 BRA `(.L_x_96) ;  /* 0x0000000000200947 */ /* 0x004fea0003800000 */
.L_x_97:
[----:B--2---:R2:W4:Y:S02]  /*4ab0*/  SYNCS.PHASECHK.TRANS64.TRYWAIT P0, [R0+URZ], R3 ;  /* 0x00000003000075a7 */ /* 0x00452400080011ff */
[----:B----4-:R-:W-:Y:S05]  /*4ac0*/  @!P0 NANOSLEEP.SYNCS 0x989680 ;  /* 0x009896800000895d */ /* 0x010fea0003900000 */
[----:B------:R-:W4:Y:S02]  /*4ad0*/  @!P0 SYNCS.PHASECHK.TRANS64 P0, [R0+URZ], R3 ;  /* 0x00000003000085a7 */ /* 0x000f2400080010ff */
[----:B----4-:R-:W-:Y:S05]  /*4ae0*/  @!P0 BRA `(.L_x_97) ;  /* 0xfffffffc00f08947 */ /* 0x010fea000383ffff */
[----:B------:R-:W-:Y:S05]  /*4af0*/  BRA `(.L_x_96) ;  /* 0x00000000000c7947 */ /* 0x000fea0003800000 */
.L_x_94:
[----:B------:R-:W-:-:S04]  /*4b00*/  UIADD3 UR4, UPT, UPT, UR13, 0x210, URZ ;  /* 0x000002100d047890 */ /* 0x000fc8000fffe0ff */
[----:B------:R-:W-:-:S09]  /*4b10*/  UPRMT UR4, UR28, 0x654, UR4 ;  /* 0x000006541c047896 */ /* 0x000fd20008000004 */
[----:B------:R-:W-:Y:S03]  /*4b20*/  SYNCS.ARRIVE.TRANS64.RED.A1T0 RZ, [UR4], RZ ;  /* 0x000000ffffff79a7 */ /* 0x000fe60008100404 */
.L_x_96:
[----:B-12---:R-:W-:Y:S01]  /*4b30*/  SHF.L.U32 R3, RZ, 0x1f, RZ ;  /* 0x0000001fff037819 */ /* 0x006fe200000006ff */
[----:B------:R-:W-:Y:S01]  /*4b40*/  UIADD3 UR4, UPT, UPT, UR13, 0x210, URZ ;  /* 0x000002100d047890 */ /* 0x000fe2000fffe0ff */
[----:B------:R-:W-:Y:S02]  /*4b50*/  PLOP3.LUT P0, PT, PT, PT, UP0, 0x80, 0x8 ;  /* 0x000000000008781c */ /* 0x000fe40003f0f008 */
[----:B------:R-:W1:Y:S02]  /*4b60*/  SYNCS.PHASECHK.TRANS64.TRYWAIT P1, [UR13+0x210], R3 ;  /* 0x00021003ff0075a7 */ /* 0x000e64000802110d */
[----:B-1----:R-:W-:Y:S09]  /*4b70*/  @!P1 BRA `(.L_x_98) ;  /* 0x0000008800b89947 */ /* 0x002ff20003800000 */
.L_x_221:
[----:B------:R-:W-:Y:S01]  /*4b80*/  @!UP0 UPRMT UR4, UR28, 0x654, UR4 ;  /* 0x000006541c048896 */ /* 0x000fe20008000004 */
[----:B------:R-:W-:Y:S01]  /*4b90*/  UMOV UR5, 0xffff ;  /* 0x0000ffff00057882 */ /* 0x000fe20000000000 */
[----:B------:R-:W-:-:S07]  /*4ba0*/  UMOV UR6, 0x1 ;  /* 0x0000000100067882 */ /* 0x000fce0000000000 */
[----:B------:R-:W-:Y:S01]  /*4bb0*/  @!P0 SYNCS.ARRIVE.TRANS64.RED.A1T0 RZ, [UR4], RZ ;  /* 0x000000ffffff89a7 */ /* 0x000fe20008100404 */
[----:B------:R-:W-:Y:S01]  /*4bc0*/  NOP ;  /* 0x0000000000007918 */ /* 0x000fe20000000000 */
[----:B-1----:R-:W1:Y:S01]  /*4bd0*/  LDS R0, [UR8+0x14] ;  /* 0x00001408ff007984 */ /* 0x002e620008000800 */
[----:B------:R-:W-:-:S04]  /*4be0*/  ULOP3.LUT UR4, UR26, 0xffff, URZ, 0xc0, !UPT ;  /* 0x0000ffff1a047892 */ /* 0x000fc8000f8ec0ff */
[----:B------:R-:W-:-:S04]  /*4bf0*/  USHF.R.U32.HI UR4, URZ, 0x5, UR4 ;  /* 0x00000005ff047899 */ /* 0x000fc80008011604 */
[----:B------:R-:W-:Y:S02]  /*4c00*/  USHF.L.U32 UR5, UR5, UR4, URZ ;  /* 0x0000000405057299 */ /* 0x000fe400080006ff */
[----:B------:R-:W-:-:S04]  /*4c10*/  USHF.L.U32 UR4, UR6, UR4, URZ ;  /* 0x0000000406047299 */ /* 0x000fc800080006ff */
[----:B-1----:R-:W-:-:S04]  /*4c20*/  LOP3.LUT R0, R0, UR5, RZ, 0xc0, !PT ;  /* 0x0000000500007c12 */ /* 0x002fc8000f8ec0ff */
[----:B------:R-:W-:-:S13]  /*4c30*/  ISETP.NE.AND P0, PT, R0, UR5, PT ;  /* 0x0000000500007c0c */ /* 0x000fda000bf05270 */
[----:B------:R-:W-:Y:S05]  /*4c40*/  @P0 BRA `(.L_x_99) ;  /* 0x0000000000580947 */ /* 0x000fea0003800000 */
[----:B------:R-:W1:Y:S02]  /*4c50*/  LDS R0, [UR8+0x18] ;  /* 0x00001808ff007984 */ /* 0x000e640008000800 */
[----:B-1----:R-:W-:-:S04]  /*4c60*/  LOP3.LUT R0, R0, UR4, RZ, 0xc0, !PT ;  /* 0x0000000400007c12 */ /* 0x002fc8000f8ec0ff */
[----:B------:R-:W-:-:S13]  /*4c70*/  ISETP.NE.AND P0, PT, R0, UR4, PT ;  /* 0x0000000400007c0c */ /* 0x000fda000bf05270 */
[----:B------:R-:W-:Y:S05]  /*4c80*/  @P0 BRA `(.L_x_100) ;  /* 0x00000000003c0947 */ /* 0x000fea0003800000 */
[----:B------:R-:W1:Y:S01]  /*4c90*/  S2R R2, SR_LANEID ;  /* 0x0000000000027919 */ /* 0x000e620000000000 */
[----:B------:R-:W-:Y:S01]  /*4ca0*/  ULOP3.LUT UR5, URZ, UR5, URZ, 0x33, !UPT ;  /* 0x00000005ff057292 */ /* 0x000fe2000f8e33ff */
[----:B------:R-:W-:Y:S01]  /*4cb0*/  LOP3.LUT R4, RZ, UR4, RZ, 0x33, !PT ;  /* 0x00000004ff047c12 */ /* 0x000fe2000f8e33ff */
[----:B------:R-:W-:Y:S02]  /*4cc0*/  VOTEU.ANY UR4, UPT, PT ;  /* 0x0000000000047886 */ /* 0x000fe400038e0100 */
[----:B------:R-:W-:Y:S01]  /*4cd0*/  UFLO.U32 UR4, UR4 ;  /* 0x00000004000472bd */ /* 0x000fe200080e0000 */
[----:B------:R-:W2:Y:S01]  /*4ce0*/  REDUX UR6, R4 ;  /* 0x00000000040673c4 */ /* 0x000ea20000000000 */
[----:B------:R-:W-:-:S06]  /*4cf0*/  IMAD.U32 R0, RZ, RZ, UR5 ;  /* 0x00000005ff007e24 */ /* 0x000fcc000f8e00ff */
[----:B------:R4:W-:Y:S01]  /*4d00*/  UTCATOMSWS.AND URZ, UR5 ;  /* 0x0000000500ff79e3 */ /* 0x0009e20008000000 */
[----:B------:R-:W3:Y:S01]  /*4d10*/  REDUX UR7, R0 ;  /* 0x00000000000773c4 */ /* 0x000ee20000000000 */
[----:B-1----:R-:W-:Y:S01]  /*4d20*/  ISETP.EQ.U32.AND P0, PT, R2, UR4, PT ;  /* 0x0000000402007c0c */ /* 0x002fe2000bf02070 */
[----:B--2---:R-:W-:Y:S01]  /*4d30*/  IMAD.U32 R2, RZ, RZ, UR6 ;  /* 0x00000006ff027e24 */ /* 0x004fe2000f8e00ff */
[----:B---3--:R-:W-:-:S11]  /*4d40*/  MOV R3, UR7 ;  /* 0x0000000700037c02 */ /* 0x008fd60008000f00 */
[----:B------:R4:W-:Y:S04]  /*4d50*/  @P0 ATOMS.AND RZ, [UR8+0x14], R3 ;  /* 0x00001403ffff098c */ /* 0x0009e8000a800008 */
[----:B------:R4:W-:Y:S01]  /*4d60*/  @P0 ATOMS.AND RZ, [UR8+0x18], R2 ;  /* 0x00001802ffff098c */ /* 0x0009e2000a800008 */
[----:B------:R-:W-:Y:S05]  /*4d70*/  BRA `(.L_x_101) ;  /* 0x0000000000147947 */ /* 0x000fea0003800000 */
.L_x_100:
[----:B------:R-:W-:Y:S02]  /*4d80*/  MOV R2, 0x4da0 ;  /* 0x00004da000027802 */ /* 0x000fe40000000f00 */
[----:B---3-5:R-:W-:Y:S05]  /*4d90*/  CALL.REL.NOINC `($__internal_0_$__cuda_sm10x_tcgen05_guardrail_trap_col_being_dealloced_not_returned_by_alloc) ;  /* 0x0000008c00947944 */ /* 0x028fea0003c00000 */
[----:B------:R-:W-:Y:S05]  /*4da0*/  BRA `(.L_x_101) ;  /* 0x0000000000087947 */ /* 0x000fea0003800000 */
.L_x_99:
[----:B------:R-:W-:Y:S02]  /*4db0*/  MOV R2, 0x4dd0 ;  /* 0x00004dd000027802 */ /* 0x000fe40000000f00 */
[----:B---3-5:R-:W-:Y:S05]  /*4dc0*/  CALL.REL.NOINC `($__internal_2_$__cuda_sm10x_tcgen05_guardrail_trap_unallocated_columns_being_dealloced) ;  /* 0x0000008c00a07944 */ /* 0x028fea0003c00000 */
.L_x_101:
[----:B------:R-:W-:Y:S01]  /*4dd0*/  NOP ;  /* 0x0000000000007918 */ /* 0x000fe20000000000 */
[----:B----4-:R-:W-:Y:S05]  /*4de0*/  EXIT ;  /* 0x000000000000794d */ /* 0x010fea0003800000 */
.L_x_74:
[----:B------:R-:W-:-:S09]  /*4df0*/  UISETP.NE.OR UP0, UPT, UR17, 0x3, !UP3 ;  /* 0x000000031100788c */ /* 0x000fd2000df05670 */
[----:B------:R-:W-:Y:S05]  /*4e00*/  BRA.U UP0, `(.L_x_102) ;  /* 0x0000001100587547 */ /* 0x000fea000b800000 */
[----:B------:R-:W1:Y:S01]  /*4e10*/  LDCU UR31, c[0x0][0x370] ;  /* 0x00006e00ff1f77ac */ /* 0x000e620008000800 */
[----:B------:R-:W2:Y:S01]  /*4e20*/  LDC.64 R16, c[0x0][0x348] ;  /* 0x0000d200ff107b82 */ /* 0x000ea20000000a00 */
[----:B------:R-:W-:Y:S02]  /*4e30*/  HFMA2 R13, -RZ, RZ, 0, 0 ;  /* 0x00000000ff0d7431 */ /* 0x000fe400000001ff */
[----:B------:R-:W-:Y:S01]  /*4e40*/  IMAD.MOV.U32 R15, RZ, RZ, 0x1 ;  /* 0x00000001ff0f7424 */ /* 0x000fe200078e00ff */
[----:B------:R-:W1:Y:S01]  /*4e50*/  LDCU.128 UR48, c[0x0][0xb10] ;  /* 0x00016200ff3077ac */ /* 0x000e620008000c00 */
[----:B------:R-:W-:Y:S01]  /*4e60*/  IMAD.MOV.U32 R14, RZ, RZ, RZ ;  /* 0x000000ffff0e7224 */ /* 0x000fe200078e00ff */
[----:B------:R-:W-:Y:S01]  /*4e70*/  MOV R7, 0x2000 ;  /* 0x0000200000077802 */ /* 0x000fe20000000f00 */
[----:B------:R-:W3:Y:S01]  /*4e80*/  LDCU UR30, c[0x0][0x374] ;  /* 0x00006e80ff1e77ac */ /* 0x000ee20008000800 */
[----:B------:R-:W4:Y:S01]  /*4e90*/  LDC.64 R2, c[0x0][0x888] ;  /* 0x00022200ff027b82 */ /* 0x000f220000000a00 */
[----:B------:R-:W3:Y:S01]  /*4ea0*/  LDCU UR15, c[0x0][0xb0c] ;  /* 0x00016180ff0f77ac */ /* 0x000ee20008000800 */
[----:B------:R-:W2:Y:S06]  /*4eb0*/  LDCU UR40, c[0x0][0xb20] ;  /* 0x00016400ff2877ac */ /* 0x000eac0008000800 */
[----:B------:R-:W4:Y:S01]  /*4ec0*/  LDC.64 R4, c[0x0][0x890] ;  /* 0x00022400ff047b82 */ /* 0x000f220000000a00 */
[----:B------:R-:W2:Y:S01]  /*4ed0*/  LDCU UR4, c[0x0][0xb30] ;  /* 0x00016600ff0477ac */ /* 0x000ea20008000800 */
[----:B------:R-:W-:Y:S01]  /*4ee0*/  UMOV UR21, 0x400 ;  /* 0x0000040000157882 */ /* 0x000fe20000000000 */
[----:B-1----:R-:W-:-:S02]  /*4ef0*/  UIMAD.WIDE.U32 UR6, UR31, UR48, URZ ;  /* 0x000000301f0672a5 */ /* 0x002fc4000f8e00ff */
[----:B---3--:R-:W-:Y:S02]  /*4f00*/  UIMAD.WIDE.U32 UR8, UR30, UR51, URZ ;  /* 0x000000331e0872a5 */ /* 0x008fe4000f8e00ff */
[----:B------:R-:W-:Y:S02]  /*4f10*/  ULEA UR21, UR45, UR21, 0x18 ;  /* 0x000000152d157291 */ /* 0x000fe4000f8ec0ff */
[----:B------:R-:W-:Y:S02]  /*4f20*/  UPLOP3.LUT UP3, UPT, UPT, UPT, UPT, 0x40, 0x4 ;  /* 0x000000000004789c */ /* 0x000fe40003f6e870 */
[----:B------:R-:W-:Y:S01]  /*4f30*/  UIADD3 UR37, UPT, UPT, UR21, 0x178, URZ ;  /* 0x0000017815257890 */ /* 0x000fe2000fffe0ff */
[----:B------:R-:W-:Y:S01]  /*4f40*/  UMOV UR6, UR7 ;  /* 0x0000000700067c82 */ /* 0x000fe20008000000 */
[----:B------:R-:W-:Y:S01]  /*4f50*/  UMOV UR38, UR9 ;  /* 0x0000000900267c82 */ /* 0x000fe20008000000 */
[----:B------:R-:W-:Y:S02]  /*4f60*/  UISETP.GE.AND UP0, UPT, UR42, 0x1, UPT ;  /* 0x000000012a00788c */ /* 0x000fe4000bf06270 */
[----:B------:R-:W-:Y:S01]  /*4f70*/  UISETP.NE.AND UP4, UPT, UR42, 0x1, UPT ;  /* 0x000000012a00788c */ /* 0x000fe2000bf85270 */
[----:B------:R-:W1:Y:S01]  /*4f80*/  LDCU.64 UR22, c[0x0][0xb28] ;  /* 0x00016500ff1677ac */ /* 0x000e620008000a00 */
[----:B------:R-:W-:-:S02]  /*4f90*/  UISETP.NE.AND UP6, UPT, UR15, 0x1, UPT ;  /* 0x000000010f00788c */ /* 0x000fc4000bfc5270 */
[----:B------:R-:W-:Y:S02]  /*4fa0*/  UISETP.NE.AND UP5, UPT, UR50, 0x1, UPT ;  /* 0x000000013200788c */ /* 0x000fe4000bfa5270 */
[----:B------:R-:W-:Y:S02]  /*4fb0*/  UIADD3 UR33, UPT, UPT, UR21, 0x160, URZ ;  /* 0x0000016015217890 */ /* 0x000fe4000fffe0ff */
[----:B------:R-:W-:Y:S02]  /*4fc0*/  UIADD3 UR25, UPT, UPT, UR21, 0x168, URZ ;  /* 0x0000016815197890 */ /* 0x000fe4000fffe0ff */
[----:B------:R-:W-:Y:S02]  /*4fd0*/  UIADD3 UR17, UPT, UPT, UR21, 0x170, URZ ;  /* 0x0000017015117890 */ /* 0x000fe4000fffe0ff */
[----:B------:R-:W-:Y:S02]  /*4fe0*/  UPRMT UR37, UR45, 0x654, UR37 ;  /* 0x000006542d257896 */ /* 0x000fe40008000025 */
[----:B------:R-:W-:-:S02]  /*4ff0*/  USHF.R.U32.HI UR39, URZ, UR49, UR6 ;  /* 0x00000031ff277299 */ /* 0x000fc40008011606 */
[----:B--2---:R-:W-:Y:S02]  /*5000*/  USHF.R.U32.HI UR38, URZ, UR40, UR38 ;  /* 0x00000028ff267299 */ /* 0x004fe40008011626 */
[----:B------:R-:W-:-:S11]  /*5010*/  UISETP.NE.AND UP2, UPT, UR4, 0x1, UPT ;  /* 0x000000010400788c */ /* 0x000fd6000bf45270 */
.L_x_113:
[C---:B------:R-:W-:Y:S02]  /*5020*/  LEA R12, R14.reuse, UR21, 0x3 ;  /* 0x000000150e0c7c11 */ /* 0x040fe4000f8e18ff */
[----:B------:R-:W-:Y:S02]  /*5030*/  SHF.L.U32 R9, R13, 0x1f, RZ ;  /* 0x0000001f0d097819 */ /* 0x000fe400000006ff */
[----:B------:R-:W-:Y:S02]  /*5040*/  LEA R10, R14, UR21, 0x4 ;  /* 0x000000150e0a7c11 */ /* 0x000fe4000f8e20ff */
[----:B--2---:R-:W2:Y:S02]  /*5050*/  SYNCS.PHASECHK.TRANS64.TRYWAIT P0, [R12+URZ+0x1b0], R9 ;  /* 0x0001b0090c0075a7 */ /* 0x004ea400080011ff */
[----:B--2---:R-:W-:Y:S05]  /*5060*/  @!P0 BRA `(.L_x_103) ;  /* 0x0000008400948947 */ /* 0x004fea0003800000 */
.L_x_222:
[----:B--2---:R-:W2:Y:S01]  /*5070*/  LDS.128 R8, [R10+0x220] ;  /* 0x000220000a087984 */ /* 0x004ea20000000c00 */
[----:B------:R-:W-:Y:S01]  /*5080*/  UISETP.GE.AND UP0, UPT, UR42, 0x1, UPT ;  /* 0x000000012a00788c */ /* 0x000fe2000bf06270 */
[----:B------:R-:W-:Y:S01]  /*5090*/  @!PT LDS RZ, [RZ] ;  /* 0x00000000fffff984 */ /* 0x000fe20000000800 */
[----:B------:R-:W-:Y:S01]  /*50a0*/  @!PT LDS RZ, [RZ] ;  /* 0x00000000fffff984 */ /* 0x000fe20000000800 */
[----:B------:R-:W-:Y:S01]  /*50b0*/  @!PT LDS RZ, [RZ] ;  /* 0x00000000fffff984 */ /* 0x000fe20000000800 */
[----:B------:R-:W-:Y:S01]  /*50c0*/  @!PT LDS RZ, [RZ] ;  /* 0x00000000fffff984 */ /* 0x000fe20000000800 */
[----:B------:R3:W-:Y:S06]  /*50d0*/  MEMBAR.ALL.CTA ;  /* 0x0000000000007992 */ /* 0x0007ec0000008000 */
[----:B---3--:R-:W3:Y:S01]  /*50e0*/  FENCE.VIEW.ASYNC.S ;  /* 0x00000000000073c6 */ /* 0x008ee20000000000 */
[----:B--2---:R-:W-:Y:S11]  /*50f0*/  LOP3.LUT P0, RZ, R10, 0x1, RZ, 0xc0, !PT ;  /* 0x000000010aff7812 */ /* 0x004ff6000780c0ff */
[----:B------:R-:W-:Y:S02]  /*5100*/  @!UPT UIADD3 URZ, UPT, UPT, URZ, URZ, URZ ;  /* 0x000000fffffff290 */ /* 0x000fe4000fffe0ff */
[----:B---3--:R-:W-:Y:S01]  /*5110*/  VOTEU.ANY UP1, P0 ;  /* 0x0000000000ff7886 */ /* 0x008fe20000020100 */
[----:B------:R-:W-:Y:S11]  /*5120*/  PLOP3.LUT P0, PT, PT, PT, UP1, 0x80, 0x8 ;  /* 0x000000000008781c */ /* 0x000ff60003f0f018 */
[----:B------:R-:W-:Y:S02]  /*5130*/  @!UPT UIADD3 URZ, UPT, UPT, URZ, URZ, URZ ;  /* 0x000000fffffff290 */ /* 0x000fe4000fffe0ff */
[----:B------:R-:W-:Y:S02]  /*5140*/  @P0 SHF.R.U32.HI R0, RZ, 0x10, R9 ;  /* 0x00000010ff000819 */ /* 0x000fe40000011609 */
[----:B------:R-:W-:Y:S02]  /*5150*/  @P0 MOV R6, R8 ;  /* 0x0000000800060202 */ /* 0x000fe40000000f00 */
[----:B------:R-:W-:Y:S01]  /*5160*/  @P0 R2UR UR4, R0 ;  /* 0x00000000000402ca */ /* 0x000fe200000e0000 */
[----:B------:R-:W-:Y:S01]  /*5170*/  VIADD R0, R12, 0x1c0 ;  /* 0x000001c00c007836 */ /* 0x000fe20000000000 */
[----:B------:R-:W-:Y:S02]  /*5180*/  @P0 LOP3.LUT R8, R9, 0xffff, RZ, 0xc0, !PT ;  /* 0x0000ffff09080812 */ /* 0x000fe400078ec0ff */
[----:B------:R-:W-:Y:S02]  /*5190*/  @P0 R2UR UR6, R6 ;  /* 0x00000000060602ca */ /* 0x000fe400000e0000 */
[----:B------:R-:W-:Y:S02]  /*51a0*/  PRMT R0, RZ, 0x654, R0 ;  /* 0x00000654ff007816 */ /* 0x000fe40000000000 */
[----:B------:R-:W-:Y:S02]  /*51b0*/  @P0 R2UR UR5, R8 ;  /* 0x00000000080502ca */ /* 0x000fe400000e0000 */
[----:B------:R2:W-:Y:S03]  /*51c0*/  SYNCS.ARRIVE.TRANS64.RED.A1T0 RZ, [R0+URZ], RZ ;  /* 0x000000ff00ff79a7 */ /* 0x0005e600081004ff */
[----:B------:R-:W-:Y:S04]  /*51d0*/  @UP1 UMOV UR29, UR4 ;  /* 0x00000004001d1c82 */ /* 0x000fe80008000000 */
[----:B------:R-:W-:Y:S04]  /*51e0*/  @UP1 UMOV UR14, UR6 ;  /* 0x00000006000e1c82 */ /* 0x000fe80008000000 */
[----:B------:R-:W-:Y:S01]  /*51f0*/  @UP1 UMOV UR13, UR5 ;  /* 0x00000005000d1c82 */ /* 0x000fe20008000000 */
[----:B------:R-:W-:Y:S05]  /*5200*/  BRA.U !UP0, `(.L_x_104) ;  /* 0x0000000108a47547 */ /* 0x000fea000b800000 */
[----:B------:R-:W-:Y:S02]  /*5210*/  UIMAD.WIDE.U32 UR18, UR13, UR51, URZ ;  /* 0x000000330d1272a5 */ /* 0x000fe4000f8e00ff */
[----:B------:R-:W-:Y:S02]  /*5220*/  UIMAD.WIDE.U32 UR26, UR14, UR48, URZ ;  /* 0x000000300e1a72a5 */ /* 0x000fe4000f8e00ff */
[----:B------:R-:W-:Y:S02]  /*5230*/  USEL UR4, UR30, UR38, !UP5 ;  /* 0x000000261e047287 */ /* 0x000fe4000e800000 */
[----:B------:R-:W-:Y:S02]  /*5240*/  USEL UR7, UR31, UR39, !UP6 ;  /* 0x000000271f077287 */ /* 0x000fe4000f000000 */
[----:B-1----:R-:W-:Y:S02]  /*5250*/  UIMAD.WIDE.U32 UR8, UR4, UR22, URZ ;  /* 0x00000016040872a5 */ /* 0x002fe4000f8e00ff */
[----:B------:R-:W-:Y:S01]  /*5260*/  UIMAD.WIDE.U32 UR10, UR7, UR22, URZ ;  /* 0x00000016070a72a5 */ /* 0x000fe2000f8e00ff */
[----:B------:R-:W-:Y:S02]  /*5270*/  UMOV UR5, UR19 ;  /* 0x0000001300057c82 */ /* 0x000fe40008000000 */
[----:B------:R-:W-:Y:S03]  /*5280*/  USHF.R.U32.HI UR6, URZ, UR40, UR5 ;  /* 0x00000028ff067299 */ /* 0x000fe60008011605 */
[----:B------:R-:W-:Y:S01]  /*5290*/  UMOV UR5, UR27 ;  /* 0x0000001b00057c82 */ /* 0x000fe20008000000 */
[----:B------:R-:W-:Y:S02]  /*52a0*/  USEL UR6, UR13, UR6, !UP5 ;  /* 0x000000060d067287 */ /* 0x000fe4000e800000 */
[----:B------:R-:W-:Y:S03]  /*52b0*/  USHF.R.U32.HI UR12, URZ, UR49, UR5 ;  /* 0x00000031ff0c7299 */ /* 0x000fe60008011605 */
[----:B------:R-:W-:Y:S02]  /*52c0*/  UMOV UR5, UR9 ;  /* 0x0000000900057c82 */ /* 0x000fe40008000000 */
[----:B------:R-:W-:Y:S03]  /*52d0*/  @UP4 USHF.R.U32.HI UR4, URZ, UR23, UR5 ;  /* 0x00000017ff044299 */ /* 0x000fe60008011605 */
[----:B------:R-:W-:Y:S01]  /*52e0*/  UMOV UR5, UR11 ;  /* 0x0000000b00057c82 */ /* 0x000fe20008000000 */
[----:B------:R-:W-:Y:S02]  /*52f0*/  UIMAD UR4, UR42, UR4, URZ ;  /* 0x000000042a0472a4 */ /* 0x000fe4000f8e02ff */
[----:B------:R-:W-:Y:S02]  /*5300*/  @UP4 USHF.R.U32.HI UR7, URZ, UR23, UR5 ;  /* 0x00000017ff074299 */ /* 0x000fe40008011605 */
[----:B------:R-:W-:Y:S02]  /*5310*/  UIMAD.WIDE.U32 UR10, UR6, UR22, URZ ;  /* 0x00000016060a72a5 */ /* 0x000fe4000f8e00ff */
[----:B------:R-:W-:Y:S02]  /*5320*/  USEL UR5, UR14, UR12, !UP6 ;  /* 0x0000000c0e057287 */ /* 0x000fe4000f000000 */
[----:B------:R-:W-:Y:S02]  /*5330*/  UIMAD UR8, UR42, UR7, URZ ;  /* 0x000000072a0872a4 */ /* 0x000fe4000f8e02ff */
[----:B------:R-:W-:Y:S03]  /*5340*/  UISETP.GE.AND UP0, UPT, UR6, UR4, UPT ;  /* 0x000000040600728c */ /* 0x000fe6000bf06270 */
[----:B------:R-:W-:Y:S01]  /*5350*/  UMOV UR4, UR11 ;  /* 0x0000000b00047c82 */ /* 0x000fe20008000000 */
[----:B------:R-:W-:Y:S02]  /*5360*/  UISETP.GE.OR UP0, UPT, UR5, UR8, UP0 ;  /* 0x000000080500728c */ /* 0x000fe40008706670 */
[----:B------:R-:W-:Y:S02]  /*5370*/  USHF.R.U32.HI UR4, URZ, UR23, UR4 ;  /* 0x00000017ff047299 */ /* 0x000fe40008011604 */
[----:B------:R-:W-:Y:S02]  /*5380*/  UIMAD.WIDE.U32 UR8, UR5, UR22, URZ ;  /* 0x00000016050872a5 */ /* 0x000fe4000f8e00ff */
[----:B------:R-:W-:Y:S04]  /*5390*/  USEL UR10, UR6, UR4, !UP4 ;  /* 0x00000004060a7287 */ /* 0x000fe8000e000000 */
[----:B------:R-:W-:Y:S01]  /*53a0*/  UIADD3 UR11, UPT, UPT, -UR10, URZ, URZ ;  /* 0x000000ff0a0b7290 */ /* 0x000fe2000fffe1ff */
[----:B------:R-:W-:Y:S02]  /*53b0*/  @!UP0 UMOV UR4, UR9 ;  /* 0x0000000900048c82 */ /* 0x000fe40008000000 */
[----:B------:R-:W-:Y:S02]  /*53c0*/  @!UP0 USHF.R.U32.HI UR4, URZ, UR23, UR4 ;  /* 0x00000017ff048299 */ /* 0x000fe40008011604 */
[----:B------:R-:W-:Y:S02]  /*53d0*/  UIMAD UR8, UR42, UR11, UR6 ;  /* 0x0000000b2a0872a4 */ /* 0x000fe4000f8e0206 */
[----:B------:R-:W-:Y:S04]  /*53e0*/  @!UP0 USEL UR4, UR5, UR4, !UP4 ;  /* 0x0000000405048287 */ /* 0x000fe8000e000000 */
[----:B------:R-:W-:Y:S02]  /*53f0*/  @!UP0 UIMAD UR8, UR7, UR8, UR4 ;  /* 0x00000008070882a4 */ /* 0x000fe4000f8e0204 */
[----:B------:R-:W-:Y:S02]  /*5400*/  @!UP0 UIADD3 UR9, UPT, UPT, UR10, -UR4, URZ ;  /* 0x800000040a098290 */ /* 0x000fe4000fffe0ff */
[----:B------:R-:W-:Y:S02]  /*5410*/  UIADD3 UR4, UPT, UPT, -UR5, URZ, URZ ;  /* 0x000000ff05047290 */ /* 0x000fe4000fffe1ff */
[----:B------:R-:W-:Y:S02]  /*5420*/  UIADD3 UR7, UPT, UPT, -UR6, URZ, URZ ;  /* 0x000000ff06077290 */ /* 0x000fe4000fffe1ff */
[----:B------:R-:W-:Y:S02]  /*5430*/  @!UP0 UIMAD UR6, UR9, UR42, UR5 ;  /* 0x0000002a090682a4 */ /* 0x000fe4000f8e0205 */
[----:B------:R-:W-:Y:S02]  /*5440*/  UIMAD UR14, UR15, UR4, UR14 ;  /* 0x000000040f0e72a4 */ /* 0x000fe4000f8e020e */
[----:B------:R-:W-:Y:S01]  /*5450*/  UIMAD UR13, UR50, UR7, UR13 ;  /* 0x00000007320d72a4 */ /* 0x000fe2000f8e020d */
[----:B------:R-:W-:Y:S02]  /*5460*/  @!UP0 UMOV UR5, UR8 ;  /* 0x0000000800058c82 */ /* 0x000fe40008000000 */
[----:B------:R-:W-:Y:S02]  /*5470*/  UIMAD UR14, UR5, UR15, UR14 ;  /* 0x0000000f050e72a4 */ /* 0x000fe4000f8e020e */
[----:B------:R-:W-:Y:S11]  /*5480*/  UIMAD UR13, UR6, UR50, UR13 ;  /* 0x00000032060d72a4 */ /* 0x000ff6000f8e020d */
[----:B------:R-:W-:Y:S01]  /*5490*/  @!UPT UIADD3 URZ, UPT, UPT, URZ, URZ, URZ ;  /* 0x000000fffffff290 */ /* 0x000fe2000fffe0ff */
.L_x_104:
[----:B------:R-:W3:Y:S01]  /*54a0*/  @!UP2 LDCU.128 UR8, c[0x0][0xb10] ;  /* 0x00016200ff08a7ac */ /* 0x000ee20008000c00 */
[C---:B----4-:R-:W-:Y:S02]  /*54b0*/  ISETP.NE.U32.AND P1, PT, R4.reuse, RZ, PT ;  /* 0x000000ff0400720c */ /* 0x050fe40003f25070 */
[----:B------:R-:W-:Y:S02]  /*54c0*/  ISETP.NE.U32.AND P0, PT, R4, RZ, PT ;  /* 0x000000ff0400720c */ /* 0x000fe40003f05070 */
[C---:B------:R-:W-:Y:S02]  /*54d0*/  ISETP.NE.AND.EX P1, PT, R5.reuse, RZ, PT, P1 ;  /* 0x000000ff0500720c */ /* 0x040fe40003f25310 */
[----:B------:R-:W-:Y:S01]  /*54e0*/  ISETP.NE.AND.EX P0, PT, R5, RZ, PT, P0 ;  /* 0x000000ff0500720c */ /* 0x000fe20003f05300 */
[----:B------:R-:W4:Y:S01]  /*54f0*/  @!UP2 LDCU UR5, c[0x0][0xb0c] ;  /* 0x00016180ff05a7ac */ /* 0x000f220008000800 */
[----:B------:R-:W-:Y:S01]  /*5500*/  SHF.L.U32 R9, R15, 0x1f, RZ ;  /* 0x0000001f0f097819 */ /* 0x000fe200000006ff */
[----:B------:R-:W-:Y:S02]  /*5510*/  USHF.L.U32 UR35, UR16, 0x7, URZ ;  /* 0x0000000710237899 */ /* 0x000fe400080006ff */
[----:B------:R-:W-:Y:S02]  /*5520*/  USHF.L.U32 UR34, UR20, 0x8, URZ ;  /* 0x0000000814227899 */ /* 0x000fe400080006ff */
[----:B---3--:R-:W-:Y:S07]  /*5530*/  UIMAD.WIDE.U32 UR6, UR14, UR8, URZ ;  /* 0x000000080e0672a5 */ /* 0x008fee000f8e00ff */
[----:B------:R-:W-:Y:S01]  /*5540*/  @!UP2 UMOV UR4, UR7 ;  /* 0x000000070004ac82 */ /* 0x000fe20008000000 */
[----:B----4-:R-:W-:Y:S02]  /*5550*/  @!UP2 UISETP.NE.AND UP0, UPT, UR5, 0x1, UPT ;  /* 0x000000010500a88c */ /* 0x010fe4000bf05270 */
[----:B------:R-:W-:Y:S02]  /*5560*/  @!UP2 USHF.R.U32.HI UR4, URZ, UR9, UR4 ;  /* 0x00000009ff04a299 */ /* 0x000fe40008011604 */
[----:B------:R-:W-:Y:S02]  /*5570*/  UIMAD.WIDE.U32 UR6, UR13, UR11, URZ ;  /* 0x0000000b0d0672a5 */ /* 0x000fe4000f8e00ff */
[----:B------:R-:W-:Y:S02]  /*5580*/  @!UP2 USEL UR8, UR14, UR4, !UP0 ;  /* 0x000000040e08a287 */ /* 0x000fe4000c000000 */
[----:B------:R-:W-:Y:S03]  /*5590*/  @!UP2 UISETP.NE.AND UP0, UPT, UR10, 0x1, UPT ;  /* 0x000000010a00a88c */ /* 0x000fe6000bf05270 */
[----:B------:R-:W-:Y:S02]  /*55a0*/  @!UP2 UMOV UR6, UR7 ;  /* 0x000000070006ac82 */ /* 0x000fe40008000000 */
[----:B------:R-:W3:Y:S02]  /*55b0*/  @!UP2 LDCU UR4, c[0x0][0xb20] ;  /* 0x00016400ff04a7ac */ /* 0x000ee40008000800 */
[----:B---3--:R-:W-:Y:S04]  /*55c0*/  @!UP2 USHF.R.U32.HI UR6, URZ, UR4, UR6 ;  /* 0x00000004ff06a299 */ /* 0x008fe80008011606 */
[----:B------:R-:W-:Y:S04]  /*55d0*/  @!UP2 USEL UR6, UR13, UR6, !UP0 ;  /* 0x000000060d06a287 */ /* 0x000fe8000c000000 */
[----:B------:R-:W-:Y:S02]  /*55e0*/  @!UP2 UIADD3 UR4, UPT, UPT, -UR8, UR6, URZ ;  /* 0x000000060804a290 */ /* 0x000fe4000fffe1ff */
[----:B------:R-:W-:Y:S02]  /*55f0*/  @!UP2 UIADD3 UR6, UPT, UPT, UR8, -UR6, URZ ;  /* 0x800000060806a290 */ /* 0x000fe4000fffe0ff */
[----:B------:R-:W-:Y:S02]  /*5600*/  @!UP2 UIMAD UR14, UR4, UR5, UR14 ;  /* 0x00000005040ea2a4 */ /* 0x000fe4000f8e020e */
[----:B------:R-:W-:Y:S01]  /*5610*/  @!UP2 UIMAD UR13, UR6, UR10, UR13 ;  /* 0x0000000a060da2a4 */ /* 0x000fe2000f8e020d */
[----:B------:R-:W-:Y:S11]  /*5620*/  BRA.U UP3, `(.L_x_105) ;  /* 0x0000000103107547 */ /* 0x000ff6000b800000 */
[----:B--2---:R-:W-:Y:S04]  /*5630*/  MOV R0, UR41 ;  /* 0x0000002900007c02 */ /* 0x004fe80008000f00 */
[----:B------:R-:W-:Y:S04]  /*5640*/  SHF.L.U32 R11, R0, 0x1f, RZ ;  /* 0x0000001f000b7819 */ /* 0x000fe800000006ff */
[----:B------:R-:W2:Y:S02]  /*5650*/  SYNCS.PHASECHK.TRANS64.TRYWAIT P2, [UR21+0x1a8], R11 ;  /* 0x0001a80bff0075a7 */ /* 0x000ea40008041115 */
[----:B--2---:R-:W-:Y:S05]  /*5660*/  @!P2 BRA `(.L_x_106) ;  /* 0x000000800028a947 */ /* 0x004fea0003800000 */
.L_x_105:
[----:B------:R-:W-:Y:S05]  /*5670*/  @!P1 BRA `(.L_x_107) ;  /* 0x0000000000309947 */ /* 0x000fea0003800000 */
[----:B------:R-:W-:Y:S01]  /*5680*/  ISETP.NE.U32.AND P1, PT, R2, RZ, PT ;  /* 0x000000ff0200720c */ /* 0x000fe20003f25070 */
[----:B------:R-:W3:Y:S01]  /*5690*/  LDCU.64 UR4, c[0x0][0x358] ;  /* 0x00006b00ff0477ac */ /* 0x000ee20008000a00 */
[----:B------:R-:W-:Y:S02]  /*56a0*/  IMAD.MOV.U32 R140, RZ, RZ, 0x1 ;  /* 0x00000001ff8c7424 */ /* 0x000fe400078e00ff */
[----:B------:R-:W-:Y:S11]  /*56b0*/  ISETP.NE.AND.EX P1, PT, R3, RZ, PT, P1 ;  /* 0x000000ff0300720c */ /* 0x000ff60003f25310 */
[----:B------:R-:W-:Y:S02]  /*56c0*/  @!UPT UIADD3 URZ, UPT, UPT, URZ, URZ, URZ ;  /* 0x000000fffffff290 */ /* 0x000fe4000fffe0ff */
[----:B--2---:R-:W2:Y:S01]  /*56d0*/  @P1 LDC.64 R10, c[0x0][0x888] ;  /* 0x00022200ff0a1b82 */ /* 0x004ea20000000a00 */
[----:B------:R-:W-:Y:S04]  /*56e0*/  @P1 IMAD R0, R4, UR36, RZ ;  /* 0x0000002404001c24 */ /* 0x000fe8000f8e02ff */
[----:B--2---:R-:W-:Y:S04]  /*56f0*/  @P1 IMAD.WIDE R10, R0, 0x4, R10 ;  /* 0x00000004000a1825 */ /* 0x004fe800078e020a */
[----:B------:R-:W-:Y:S01]  /*5700*/  HFMA2 R0, -RZ, RZ, 0, 5.9604644775390625e-08 ;  /* 0x00000001ff007431 */ /* 0x000fe200000001ff */
[----:B---3-5:R3:W5:Y:S04]  /*5710*/  @P1 LDG.E R72, desc[UR4][R10.64] ;  /* 0x000000040a481981 */ /* 0x028768000c1e1900 */
[----:B------:R-:W-:Y:S01]  /*5720*/  @!P1 PRMT R140, R0, 0x7610, R140 ;  /* 0x00007610008c9816 */ /* 0x000fe2000000008c */
[----:B---3--:R-:W4:Y:S06]  /*5730*/  @!P1 LDC R72, c[0x0][0x880] ;  /* 0x00022000ff489b82 */ /* 0x008f2c0000000800 */
.L_x_107:
[----:B----45:R-:W-:Y:S01]  /*5740*/  @!P0 ISETP.EQ.AND P1, PT, R72, RZ, PT ;  /* 0x000000ff4800820c */ /* 0x030fe20003f22270 */
[----:B------:R-:W-:Y:S01]  /*5750*/  @!UPT UIADD3 URZ, UPT, UPT, URZ, URZ, URZ ;  /* 0x000000fffffff290 */ /* 0x000fe2000fffe0ff */
[----:B------:R-:W-:Y:S11]  /*5760*/  @!P0 BRA `(.L_x_108) ;  /* 0x0000000000188947 */ /* 0x000ff60003800000 */
[----:B------:R-:W-:Y:S02]  /*5770*/  LOP3.LUT P0, RZ, R140, 0xff, RZ, 0xc0, !PT ;  /* 0x000000ff8cff7812 */ /* 0x000fe4000780c0ff */
[----:B------:R-:W-:Y:S04]  /*5780*/  ISETP.NE.U32.AND P1, PT, R2, RZ, PT ;  /* 0x000000ff0200720c */ /* 0x000fe80003f25070 */
[----:B------:R-:W-:Y:S04]  /*5790*/  ISETP.NE.AND.EX P1, PT, R3, RZ, PT, P1 ;  /* 0x000000ff0300720c */ /* 0x000fe80003f25310 */
[----:B------:R-:W-:Y:S03]  /*57a0*/  PLOP3.LUT P1, PT, P1, PT, PT, 0x8, 0x80 ;  /* 0x000000000080781c */ /* 0x000fe60000f2e170 */
[----:B------:R-:W-:Y:S11]  /*57b0*/  @P0 ISETP.EQ.AND P1, PT, R72, RZ, PT ;  /* 0x000000ff4800020c */ /* 0x000ff60003f22270 */
[----:B------:R-:W-:Y:S02]  /*57c0*/  @!UPT UIADD3 URZ, UPT, UPT, URZ, URZ, URZ ;  /* 0x000000fffffff290 */ /* 0x000fe4000fffe0ff */
.L_x_108:
[----:B------:R-:W3:Y:S01]  /*57d0*/  SYNCS.PHASECHK.TRANS64.TRYWAIT P2, [UR21+0x180], R9 ;  /* 0x00018009ff0075a7 */ /* 0x000ee20008041115 */
[----:B------:R-:W-:Y:S04]  /*57e0*/  ELECT P0, URZ, PT ;  /* 0x0000000000ff782f */ /* 0x000fe80003800000 */
[----:B------:R-:W-:Y:S11]  /*57f0*/  PLOP3.LUT P1, PT, P1, P0, PT, 0xf2, 0x2f ;  /* 0x00000000002f781c */ /* 0x000ff60000f21e72 */
[----:B------:R-:W-:Y:S02]  /*5800*/  @!UPT UIADD3 URZ, UPT, UPT, URZ, URZ, URZ ;  /* 0x000000fffffff290 */ /* 0x000fe4000fffe0ff */
[----:B------:R-:W-:Y:S05]  /*5810*/  @!P1 IADD3 R8, P0, PT, R16, 0x580, RZ ;  /* 0x0000058010089810 */ /* 0x000fea0007f1e0ff */
[----:B------:R-:W-:Y:S01]  /*5820*/  @!P1 IMAD.X R6, RZ, RZ, R17, P0 ;  /* 0x000000ffff069224 */ /* 0x000fe200000e0611 */
[----:B---3--:R-:W-:Y:S07]  /*5830*/  @!P2 BRA `(.L_x_109) ;  /* 0x0000007c00cca947 */ /* 0x008fee0003800000 */
.L_x_225:
[----:B------:R-:W-:Y:S01]  /*5840*/  @!P1 R2UR UR5, R8 ;  /* 0x00000000080592ca */ /* 0x000fe200000e0000 */
[----:B------:R-:W-:Y:S01]  /*5850*/  VOTEU.ALL UP0, P1 ;  /* 0x0000000000ff7886 */ /* 0x000fe20000800000 */
[----:B------:R-:W-:Y:S01]  /*5860*/  @!P1 R2UR UR4, R6 ;  /* 0x00000000060492ca */ /* 0x000fe200000e0000 */
[----:B--2---:R-:W-:Y:S01]  /*5870*/  @!P1 IMAD.MOV.U32 R0, RZ, RZ, 0x2000 ;  /* 0x00002000ff009424 */ /* 0x004fe200078e00ff */
[----:B------:R-:W-:Y:S01]  /*5880*/  UMOV UR8, 0x0 ;  /* 0x0000000000087882 */ /* 0x000fe20000000000 */
[----:B------:R-:W-:Y:S01]  /*5890*/  UMOV UR9, 0x10000000 ;  /* 0x1000000000097882 */ /* 0x000fe20000000000 */
[----:B------:R-:W-:Y:S01]  /*58a0*/  @!UP0 UIADD3 UR32, UPT, UPT, UR21, 0x400, URZ ;  /* 0x0000040015208890 */ /* 0x000fe2000fffe0ff */
[----:B------:R-:W-:Y:S01]  /*58b0*/  @!P1 IADD3 R8, P0, PT, R16, 0x580, RZ ;  /* 0x0000058010089810 */ /* 0x000fe20007f1e0ff */
[----:B------:R-:W-:Y:S01]  /*58c0*/  VOTEU.ALL UP0, P1 ;  /* 0x0000000000ff7886 */ /* 0x000fe20000800000 */
[----:B------:R-:W-:Y:S03]  /*58d0*/  UPRMT UR6, UR45, 0x654, UR33 ;  /* 0x000006542d067896 */ /* 0x000fe60008000021 */
[----:B------:R-:W-:Y:S02]  /*58e0*/  @!P1 IMAD.X R6, RZ, RZ, R17, P0 ;  /* 0x000000ffff069224 */ /* 0x000fe400000e0611 */
[----:B------:R-:W-:Y:S02]  /*58f0*/  IMAD.U32 R10, RZ, RZ, UR5 ;  /* 0x00000005ff0a7e24 */ /* 0x000fe4000f8e00ff */
[----:B------:R-:W-:Y:S03]  /*5900*/  IMAD.U32 R11, RZ, RZ, UR4 ;  /* 0x00000004ff0b7e24 */ /* 0x000fe6000f8e00ff */
[----:B------:R-:W-:Y:S02]  /*5910*/  @!P1 R2UR UR4, R10 ;  /* 0x000000000a0492ca */ /* 0x000fe400000e0000 */
[----:B------:R-:W-:Y:S11]  /*5920*/  @!P1 R2UR UR5, R11 ;  /* 0x000000000b0592ca */ /* 0x000ff600000e0000 */
[----:B------:R-:W-:Y:S02]  /*5930*/  @!UPT UIADD3 URZ, UPT, UPT, URZ, URZ, URZ ;  /* 0x000000fffffff290 */ /* 0x000fe4000fffe0ff */
[----:B------:R2:W-:Y:S01]  /*5940*/  @!UP0 UTMALDG.3D [UR32], [UR4], desc[UR8] ;  /* 0x00000820040085b4 */ /* 0x0005e20008011000 */
[----:B------:R2:W-:Y:S01]  /*5950*/  @!P1 SYNCS.ARRIVE.TRANS64.RED.A0TR RZ, [UR21+0x160], R0 ;  /* 0x00016000ffff99a7 */ /* 0x0005e20008300415 */
[----:B------:R-:W-:Y:S01]  /*5960*/  SYNCS.ARRIVE.TRANS64.RED.A1T0 RZ, [UR6], RZ ;  /* 0x000000ffffff79a7 */ /* 0x000fe20008100406 */
[----:B------:R-:W3:Y:S02]  /*5970*/  SYNCS.PHASECHK.TRANS64.TRYWAIT P2, [UR21+0x188], R9 ;  /* 0x00018809ff0075a7 */ /* 0x000ee40008041115 */
[----:B--23--:R-:W-:Y:S05]  /*5980*/  @!P2 BRA `(.L_x_110) ;  /* 0x0000007c0090a947 */ /* 0x00cfea0003800000 */
.L_x_227:
        /* <DEDUP_REMOVED lines=8> */
[----:B------:R-:W-:Y:S01]  /*5a10*/  @!UP0 UIADD3 UR24, UPT, UPT, UR21, 0x2400, URZ ;  /* 0x0000240015188890 */ /* 0x000fe2000fffe0ff */
[----:B------:R-:W-:Y:S01]  /*5a20*/  VOTEU.ALL UP0, P1 ;  /* 0x0000000000ff7886 */ /* 0x000fe20000800000 */
[----:B------:R-:W-:Y:S01]  /*5a30*/  UMOV UR27, UR35 ;  /* 0x00000023001b7c82 */ /* 0x000fe20008000000 */
[----:B------:R-:W-:Y:S02]  /*5a40*/  UMOV UR28, UR36 ;  /* 0x00000024001c7c82 */ /* 0x000fe40008000000 */
[----:B------:R-:W-:Y:S01]  /*5a50*/  IMAD.U32 R10, RZ, RZ, UR5 ;  /* 0x00000005ff0a7e24 */ /* 0x000fe2000f8e00ff */
[----:B------:R-:W-:Y:S01]  /*5a60*/  UPRMT UR6, UR45, 0x654, UR25 ;  /* 0x000006542d067896 */ /* 0x000fe20008000019 */
[----:B------:R-:W-:Y:S02]  /*5a70*/  IMAD.U32 R11, RZ, RZ, UR4 ;  /* 0x00000004ff0b7e24 */ /* 0x000fe4000f8e00ff */
[----:B------:R-:W-:Y:S01]  /*5a80*/  @!P1 IMAD.X R6, RZ, RZ, R17, P0 ;  /* 0x000000ffff069224 */ /* 0x000fe200000e0611 */
        /* <DEDUP_REMOVED lines=8> */
.L_x_229:
[----:B------:R-:W-:Y:S01]  /*5b10*/  @!P1 R2UR UR5, R8 ;  /* 0x00000000080592ca */ /* 0x000fe200000e0000 */
[----:B------:R-:W-:Y:S01]  /*5b20*/  VOTEU.ALL UP0, P1 ;  /* 0x0000000000ff7886 */ /* 0x000fe20000800000 */
[----:B------:R-:W-:Y:S01]  /*5b30*/  @!P1 R2UR UR4, R6 ;  /* 0x00000000060492ca */ /* 0x000fe200000e0000 */
[----:B--2---:R-:W-:Y:S01]  /*5b40*/  @!P1 IMAD.MOV.U32 R0, RZ, RZ, 0x2000 ;  /* 0x00002000ff009424 */ /* 0x004fe200078e00ff */
[----:B------:R-:W-:Y:S01]  /*5b50*/  UMOV UR8, 0x0 ;  /* 0x0000000000087882 */ /* 0x000fe20000000000 */
[----:B------:R-:W-:Y:S01]  /*5b60*/  UMOV UR9, 0x10000000 ;  /* 0x1000000000097882 */ /* 0x000fe20000000000 */
[----:B------:R-:W-:Y:S01]  /*5b70*/  @!UP0 UIADD3 UR18, UPT, UPT, UR34, 0x80, URZ ;  /* 0x0000008022128890 */ /* 0x000fe2000fffe0ff */
[----:B------:R-:W-:Y:S01]  /*5b80*/  VIADD R14, R14, 0x1 ;  /* 0x000000010e0e7836 */ /* 0x000fe20000000000 */
[----:B------:R-:W-:Y:S01]  /*5b90*/  @!UP0 UIADD3 UR16, UPT, UPT, UR21, 0x4400, URZ ;  /* 0x0000440015108890 */ /* 0x000fe2000fffe0ff */
[----:B------:R-:W-:Y:S01]  /*5ba0*/  VOTEU.ALL UP0, P1 ;  /* 0x0000000000ff7886 */ /* 0x000fe20000800000 */
[----:B------:R-:W-:Y:S01]  /*5bb0*/  UMOV UR19, UR35 ;  /* 0x0000002300137c82 */ /* 0x000fe20008000000 */
[----:B------:R-:W-:Y:S02]  /*5bc0*/  UMOV UR20, UR36 ;  /* 0x0000002400147c82 */ /* 0x000fe40008000000 */
[----:B------:R-:W-:Y:S01]  /*5bd0*/  IMAD.U32 R10, RZ, RZ, UR5 ;  /* 0x00000005ff0a7e24 */ /* 0x000fe2000f8e00ff */
[----:B------:R-:W-:Y:S01]  /*5be0*/  UPRMT UR6, UR45, 0x654, UR17 ;  /* 0x000006542d067896 */ /* 0x000fe20008000011 */
        /* <DEDUP_REMOVED lines=9> */
.L_x_231:
[----:B------:R-:W-:Y:S01]  /*5c80*/  @!P1 IADD3 R6, P0, PT, R16, 0x580, RZ ;  /* 0x0000058010069810 */ /* 0x000fe20007f1e0ff */
[----:B------:R-:W-:Y:S01]  /*5c90*/  VOTEU.ALL UP0, P1 ;  /* 0x0000000000ff7886 */ /* 0x000fe20000800000 */
[----:B------:R-:W-:Y:S01]  /*5ca0*/  UMOV UR6, 0x0 ;  /* 0x0000000000067882 */ /* 0x000fe20000000000 */
[----:B------:R-:W-:Y:S01]  /*5cb0*/  UMOV UR7, 0x10000000 ;  /* 0x1000000000077882 */ /* 0x000fe20000000000 */
[----:B------:R-:W-:Y:S01]  /*5cc0*/  @!P1 R2UR UR5, R6 ;  /* 0x00000000060592ca */ /* 0x000fe200000e0000 */
[----:B--2---:R-:W-:Y:S01]  /*5cd0*/  @!P1 IMAD.X R0, RZ, RZ, R17, P0 ;  /* 0x000000ffff009224 */ /* 0x004fe200000e0611 */
[----:B------:R-:W-:Y:S01]  /*5ce0*/  @!UP0 UIADD3 UR10, UPT, UPT, UR34, 0xc0, URZ ;  /* 0x000000c0220a8890 */ /* 0x000fe2000fffe0ff */
[----:B------:R-:W-:Y:S01]  /*5cf0*/  R2UR UR18, R142 ;  /* 0x000000008e1272ca */ /* 0x000fe200000e0000 */
[----:B------:R-:W-:Y:S01]  /*5d00*/  @!UP0 UIADD3 UR8, UPT, UPT, UR21, 0x6400, URZ ;  /* 0x0000640015088890 */ /* 0x000fe2000fffe0ff */
[----:B------:R-:W-:Y:S01]  /*5d10*/  R2UR UR16, R143 ;  /* 0x000000008f1072ca */ /* 0x000fe200000e0000 */
[----:B------:R-:W-:Y:S01]  /*5d20*/  @!UP0 UIADD3 UR9, UPT, UPT, UR21, 0x178, URZ ;  /* 0x0000017815098890 */ /* 0x000fe2000fffe0ff */
[----:B------:R-:W-:Y:S01]  /*5d30*/  @!P1 R2UR UR4, R0 ;  /* 0x00000000000492ca */ /* 0x000fe200000e0000 */
[----:B------:R-:W-:Y:S01]  /*5d40*/  VOTEU.ALL UP0, P1 ;  /* 0x0000000000ff7886 */ /* 0x000fe20000800000 */
[----:B------:R-:W-:Y:S01]  /*5d50*/  UMOV UR11, UR35 ;  /* 0x00000023000b7c82 */ /* 0x000fe20008000000 */
[----:B------:R-:W-:Y:S01]  /*5d60*/  UMOV UR12, UR36 ;  /* 0x00000024000c7c82 */ /* 0x000fe20008000000 */
[C---:B------:R-:W-:Y:S01]  /*5d70*/  ISETP.NE.AND P0, PT, R14.reuse, 0x2, PT ;  /* 0x000000020e00780c */ /* 0x040fe20003f05270 */
[----:B------:R-:W-:Y:S01]  /*5d80*/  UPLOP3.LUT UP3, UPT, UPT, UPT, UPT, 0x80, 0x8 ;  /* 0x000000000008789c */ /* 0x000fe20003f6f070 */
[----:B------:R-:W-:Y:S01]  /*5d90*/  IMAD.U32 R8, RZ, RZ, UR5 ;  /* 0x00000005ff087e24 */ /* 0x000fe2000f8e00ff */
[----:B------:R-:W-:Y:S01]  /*5da0*/  LOP3.LUT R15, R15, 0x1, RZ, 0x3c, !PT ;  /* 0x000000010f0f7812 */ /* 0x000fe200078e3cff */
[----:B------:R-:W-:Y:S01]  /*5db0*/  UMOV UR36, UR29 ;  /* 0x0000001d00247c82 */ /* 0x000fe20008000000 */
[----:B------:R-:W-:Y:S01]  /*5dc0*/  SEL R0, RZ, 0x1, P0 ;  /* 0x00000001ff007807 */ /* 0x000fe20000000000 */
[----:B------:R-:W-:Y:S01]  /*5dd0*/  UIADD3 UR20, UPT, UPT, UR13, UR18, URZ ;  /* 0x000000120d147290 */ /* 0x000fe2000fffe0ff */
[----:B------:R-:W-:Y:S01]  /*5de0*/  SEL R14, R14, RZ, P0 ;  /* 0x000000ff0e0e7207 */ /* 0x000fe20000000000 */
[----:B------:R-:W-:Y:S01]  /*5df0*/  UIADD3 UR16, UPT, UPT, UR14, UR16, URZ ;  /* 0x000000100e107290 */ /* 0x000fe2000fffe0ff */
[----:B------:R-:W-:Y:S01]  /*5e00*/  IMAD.U32 R9, RZ, RZ, UR4 ;  /* 0x00000004ff097e24 */ /* 0x000fe2000f8e00ff */
[----:B------:R-:W-:Y:S02]  /*5e10*/  @!P1 R2UR UR4, R8 ;  /* 0x00000000080492ca */ /* 0x000fe400000e0000 */
[----:B------:R-:W-:Y:S02]  /*5e20*/  LOP3.LUT R13, R13, R0, RZ, 0x3c, !PT ;  /* 0x000000000d0d7212 */ /* 0x000fe400078e3cff */
[----:B------:R-:W-:Y:S11]  /*5e30*/  @!P1 R2UR UR5, R9 ;  /* 0x00000000090592ca */ /* 0x000ff600000e0000 */
[----:B------:R-:W-:Y:S02]  /*5e40*/  @!UPT UIADD3 URZ, UPT, UPT, URZ, URZ, URZ ;  /* 0x000000fffffff290 */ /* 0x000fe4000fffe0ff */
[----:B------:R2:W-:Y:S01]  /*5e50*/  @!UP0 UTMALDG.3D [UR8], [UR4], desc[UR6] ;  /* 0x00000608040085b4 */ /* 0x0005e20008011000 */
[----:B------:R2:W-:Y:S01]  /*5e60*/  @!P1 SYNCS.ARRIVE.TRANS64.RED.A0TR RZ, [UR21+0x178], R7 ;  /* 0x00017807ffff99a7 */ /* 0x0005e20008300415 */
[----:B------:R-:W-:Y:S01]  /*5e70*/  SYNCS.ARRIVE.TRANS64.RED.A1T0 RZ, [UR37], RZ ;  /* 0x000000ffffff79a7 */ /* 0x000fe20008100425 */
[----:B------:R-:W-:Y:S05]  /*5e80*/  BRA.U UP1, `(.L_x_113) ;  /* 0xfffffff101647547 */ /* 0x000fea000b83ffff */
[----:B------:R-:W-:-:S04]  /*5e90*/  SHF.L.U32 R3, R15, 0x1f, RZ ;  /* 0x0000001f0f037819 */ /* 0x000fc800000006ff */
[----:B------:R-:W3:Y:S02]  /*5ea0*/  SYNCS.PHASECHK.TRANS64.TRYWAIT P0, [UR21+0x180], R3 ;  /* 0x00018003ff0075a7 */ /* 0x000ee40008001115 */
[----:B---3--:R-:W-:Y:S05]  /*5eb0*/  @!P0 BRA `(.L_x_114) ;  /* 0x00000078008c8947 */ /* 0x008fea0003800000 */
.L_x_233:
[----:B------:R-:W4:Y:S02]  /*5ec0*/  SYNCS.PHASECHK.TRANS64.TRYWAIT P0, [UR21+0x188], R3 ;  /* 0x00018803ff0075a7 */ /* 0x000f240008001115 */
[----:B----4-:R-:W-:Y:S05]  /*5ed0*/  @!P0 BRA `(.L_x_115) ;  /* 0x00000078009c8947 */ /* 0x010fea0003800000 */
.L_x_235:
[----:B------:R-:W4:Y:S02]  /*5ee0*/  SYNCS.PHASECHK.TRANS64.TRYWAIT P0, [UR21+0x190], R3 ;  /* 0x00019003ff0075a7 */ /* 0x000f240008001115 */
[----:B----4-:R-:W-:Y:S05]  /*5ef0*/  @!P0 BRA `(.L_x_116) ;  /* 0x0000007800ac8947 */ /* 0x010fea0003800000 */
.L_x_237:
[----:B---3--:R-:W-:-:S07]  /*5f00*/  MOV R0, UR21 ;  /* 0x0000001500007c02 */ /* 0x008fce0008000f00 */
.L_x_117:
[----:B---3--:R-:W-:-:S04]  /*5f10*/  SHF.L.U32 R3, R15, 0x1f, RZ ;  /* 0x0000001f0f037819 */ /* 0x008fc800000006ff */
[----:B------:R3:W4:Y:S03]  /*5f20*/  SYNCS.PHASECHK.TRANS64.TRYWAIT P0, [R0+URZ+0x198], R3 ;  /* 0x00019803000075a7 */ /* 0x00072600080011ff */
[----:B----4-:R-:W-:Y:S05]  /*5f30*/  @!P0 NANOSLEEP.SYNCS 0x989680 ;  /* 0x009896800000895d */ /* 0x010fea0003900000 */
[----:B------:R-:W4:Y:S02]  /*5f40*/  @!P0 SYNCS.PHASECHK.TRANS64 P0, [R0+URZ+0x198], R3 ;  /* 0x00019803000085a7 */ /* 0x000f2400080010ff */
[----:B-12-4-:R-:W-:Y:S05]  /*5f50*/  @P0 EXIT ;  /* 0x000000000000094d */ /* 0x016fea0003800000 */
[----:B------:R-:W-:Y:S05]  /*5f60*/  BRA `(.L_x_117) ;  /* 0xfffffffc00e87947 */ /* 0x000fea000383ffff */
.L_x_102:
[----:B------:R-:W-:-:S06]  /*5f70*/  UISETP.GE.AND UP0, UPT, UR17, 0x4, UPT ;  /* 0x000000041100788c */ /* 0x000fcc000bf06270 */
[----:B------:R-:W-:-:S13]  /*5f80*/  PLOP3.LUT P0, PT, PT, PT, UP0, 0x80, 0x8 ;  /* 0x000000000008781c */ /* 0x000fda0003f0f008 */
[----:B------:R-:W-:Y:S05]  /*5f90*/  @!P0 EXIT ;  /* 0x000000000000894d */ /* 0x000fea0003800000 */
[----:B------:R-:W-:Y:S01]  /*5fa0*/  BAR.SYNC.DEFER_BLOCKING 0x6, 0xa0 ;  /* 0x0182800000007b1d */ /* 0x000fe20000010000 */
[C---:B------:R-:W-:Y:S01]  /*5fb0*/  IMAD.U32 R69, R155.reuse, 0x10000, RZ ;  /* 0x000100009b457824 */ /* 0x040fe200078e00ff */
[C---:B------:R-:W-:Y:S01]  /*5fc0*/  R2P PR, R155.reuse, 0x6 ;  /* 0x000000069b007804 */ /* 0x040fe20000000000 */
[----:B------:R-:W-:Y:S01]  /*5fd0*/  IMAD.SHL.U32 R4, R155, 0x40, RZ ;  /* 0x000000409b047824 */ /* 0x000fe200078e00ff */
[----:B------:R-:W-:Y:S01]  /*5fe0*/  CS2R R146, SRZ ;  /* 0x0000000000927805 */ /* 0x000fe2000001ff00 */
[----:B------:R-:W-:Y:S01]  /*5ff0*/  IMAD.MOV.U32 R152, RZ, RZ, 0x20 ;  /* 0x00000020ff987424 */ /* 0x000fe200078e00ff */
[----:B------:R-:W-:Y:S02]  /*6000*/  UMOV UR44, 0x400 ;  /* 0x00000400002c7882 */ /* 0x000fe40000000000 */
[----:B------:R-:W1:Y:S01]  /*6010*/  LDC.64 R138, c[0x0][0x8b0] ;  /* 0x00022c00ff8a7b82 */ /* 0x000e620000000a00 */
[----:B------:R-:W-:Y:S01]  /*6020*/  ULEA UR44, UR45, UR44, 0x18 ;  /* 0x0000002c2d2c7291 */ /* 0x000fe2000f8ec0ff */
[----:B------:R-:W-:Y:S01]  /*6030*/  LOP3.LUT R69, R69, 0x600000, RZ, 0xc0, !PT ;  /* 0x0060000045457812 */ /* 0x000fe200078ec0ff */
[----:B------:R-:W-:Y:S01]  /*6040*/  IMAD.SHL.U32 R135, R155, 0x8, RZ ;  /* 0x000000089b877824 */ /* 0x000fe200078e00ff */
[----:B------:R-:W-:Y:S01]  /*6050*/  LOP3.LUT R6, R4, 0x180, RZ, 0xc0, !PT ;  /* 0x0000018004067812 */ /* 0x000fe200078ec0ff */
[----:B------:R-:W-:Y:S01]  /*6060*/  IMAD.MOV.U32 R153, RZ, RZ, 0x10 ;  /* 0x00000010ff997424 */ /* 0x000fe200078e00ff */
[----:B------:R-:W-:Y:S01]  /*6070*/  SEL R152, R152, 0xffffffe0, !P2 ;  /* 0xffffffe098987807 */ /* 0x000fe20005000000 */
[----:B------:R-:W-:Y:S01]  /*6080*/  UIADD3 UR5, UPT, UPT, UR44, 0x400, URZ ;  /* 0x000004002c057890 */ /* 0x000fe2000fffe0ff */
[----:B------:R-:W2:Y:S01]  /*6090*/  LDC.64 R136, c[0x0][0x8a8] ;  /* 0x00022a00ff887b82 */ /* 0x000ea20000000a00 */
[----:B------:R-:W-:Y:S01]  /*60a0*/  UIADD3 UR4, UPT, UPT, UR44, 0x8400, URZ ;  /* 0x000084002c047890 */ /* 0x000fe2000fffe0ff */
[----:B------:R-:W-:Y:S01]  /*60b0*/  LOP3.LUT R135, R6, 0x30, R135, 0xf8, !PT ;  /* 0x0000003006877812 */ /* 0x000fe200078ef887 */
[----:B------:R-:W-:Y:S01]  /*60c0*/  IMAD.MOV.U32 R68, RZ, RZ, RZ ;  /* 0x000000ffff447224 */ /* 0x000fe200078e00ff */
[----:B------:R-:W-:Y:S01]  /*60d0*/  SEL R153, R153, 0xfffffff0, !P1 ;  /* 0xfffffff099997807 */ /* 0x000fe20004800000 */
[----:B------:R-:W-:Y:S01]  /*60e0*/  IMAD.MOV.U32 R150, RZ, RZ, RZ ;  /* 0x000000ffff967224 */ /* 0x000fe200078e00ff */
[----:B------:R-:W-:Y:S01]  /*60f0*/  LOP3.LUT R135, R135, 0x1e40, R4, 0xf8, !PT ;  /* 0x00001e4087877812 */ /* 0x000fe200078ef804 */
[----:B------:R-:W-:Y:S01]  /*6100*/  IMAD.U32 R156, RZ, RZ, UR5 ;  /* 0x00000005ff9c7e24 */ /* 0x000fe2000f8e00ff */
[----:B------:R-:W-:Y:S01]  /*6110*/  LOP3.LUT R155, R155, 0x60, RZ, 0xc0, !PT ;  /* 0x000000609b9b7812 */ /* 0x000fe200078ec0ff */
[----:B------:R-:W3:Y:S01]  /*6120*/  LDS R0, [UR44+0x240] ;  /* 0x0002402cff007984 */ /* 0x000ee20008000800 */
[----:B------:R-:W-:Y:S01]  /*6130*/  CS2R R148, SRZ ;  /* 0x0000000000947805 */ /* 0x000fe2000001ff00 */
[----:B------:R-:W-:Y:S01]  /*6140*/  IMAD.U32 R154, RZ, RZ, UR4 ;  /* 0x00000004ff9a7e24 */ /* 0x000fe2000f8e00ff */
[----:B------:R-:W4:Y:S01]  /*6150*/  LDCU UR58, c[0x0][0x370] ;  /* 0x00006e00ff3a77ac */ /* 0x000f220008000800 */
[----:B------:R-:W1:Y:S01]  /*6160*/  LDCU.64 UR62, c[0x0][0x348] ;  /* 0x00006900ff3e77ac */ /* 0x000e620008000a00 */
[----:B------:R-:W1:Y:S01]  /*6170*/  LDCU UR43, c[0x0][0xb0c] ;  /* 0x00016180ff2b77ac */ /* 0x000e620008000800 */
[----:B------:R-:W1:Y:S01]  /*6180*/  LDCU UR39, c[0x0][0xb30] ;  /* 0x00016600ff2777ac */ /* 0x000e620008000800 */
[----:B------:R-:W1:Y:S01]  /*6190*/  LDCU.64 UR56, c[0x0][0x888] ;  /* 0x00011100ff3877ac */ /* 0x000e620008000a00 */
[----:B------:R-:W1:Y:S01]  /*61a0*/  LDCU.64 UR40, c[0x0][0xb28] ;  /* 0x00016500ff2877ac */ /* 0x000e620008000a00 */
[----:B------:R-:W1:Y:S01]  /*61b0*/  LDCU.64 UR60, c[0x0][0x890] ;  /* 0x00011200ff3c77ac */ /* 0x000e620008000a00 */
[----:B------:R-:W1:Y:S01]  /*61c0*/  LDCU.128 UR52, c[0x0][0xb10] ;  /* 0x00016200ff3477ac */ /* 0x000e620008000c00 */
[----:B------:R-:W1:Y:S01]  /*61d0*/  LDCU UR47, c[0x0][0x374] ;  /* 0x00006e80ff2f77ac */ /* 0x000e620008000800 */
[----:B---3--:R-:W-:Y:S01]  /*61e0*/  IMAD.IADD R69, R0, 0x1, R69 ;  /* 0x0000000100457824 */ /* 0x008fe200078e0245 */
[----:B------:R-:W-:-:S04]  /*61f0*/  SHF.R.S32.HI R0, RZ, 0x4, R152 ;  /* 0x00000004ff007819 */ /* 0x000fc80000011498 */
[----:B-12-4-:R-:W-:-:S07]  /*6200*/  LEA.HI.SX32 R151, R153, R0, 0x1c ;  /* 0x0000000099977211 */ /* 0x016fce00078fe2ff */
.L_x_159:
[C---:B------:R-:W-:Y:S02]  /*6210*/  LEA R3, R146.reuse, UR44, 0x3 ;  /* 0x0000002c92037c11 */ /* 0x040fe4000f8e18ff */
[----:B------:R-:W-:Y:S02]  /*6220*/  SHF.L.U32 R0, R149, 0x1f, RZ ;  /* 0x0000001f95007819 */ /* 0x000fe400000006ff */
[----:B------:R-:W-:Y:S02]  /*6230*/  LEA R5, R146, UR44, 0x4 ;  /* 0x0000002c92057c11 */ /* 0x000fe4000f8e20ff */
[----:B-1----:R-:W1:Y:S02]  /*6240*/  SYNCS.PHASECHK.TRANS64.TRYWAIT P0, [R3+URZ+0x1b0], R0 ;  /* 0x0001b000030075a7 */ /* 0x002e6400080011ff */
[----:B-1----:R-:W-:Y:S05]  /*6250*/  @!P0 BRA `(.L_x_118) ;  /* 0x0000007400ec8947 */ /* 0x002fea0003800000 */
.L_x_238:
        /* <DEDUP_REMOVED lines=11> */
[----:B------:R-:W-:Y:S01]  /*6310*/  PLOP3.LUT P0, PT, PT, PT, UP1, 0x80, 0x8 ;  /* 0x000000000008781c */ /* 0x000fe20003f0f018 */
[----:B------:R-:W-:Y:S11]  /*6320*/  UP2UR UR46, UPR, URZ, 0x2 ;  /* 0x00000002ff2e7883 */ /* 0x000ff60008000000 */
[----:B------:R-:W-:Y:S01]  /*6330*/  @!UPT UIADD3 URZ, UPT, UPT, URZ, URZ, URZ ;  /* 0x000000fffffff290 */ /* 0x000fe2000fffe0ff */
[----:B-1----:R-:W-:Y:S02]  /*6340*/  @P0 SHF.R.U32.HI R0, RZ, 0x10, R5 ;  /* 0x00000010ff000819 */ /* 0x002fe40000011605 */
        /* <DEDUP_REMOVED lines=12> */
[----:B------:R-:W2:Y:S01]  /*6410*/  LDCU UR12, c[0x0][0xb20] ;  /* 0x00016400ff0c77ac */ /* 0x000ea20008000800 */
[----:B------:R-:W-:Y:S02]  /*6420*/  UIMAD.WIDE.U32 UR4, UR47, UR55, URZ ;  /* 0x000000372f0472a5 */ /* 0x000fe4000f8e00ff */
[----:B------:R-:W-:Y:S02]  /*6430*/  UIMAD.WIDE.U32 UR6, UR58, UR52, URZ ;  /* 0x000000343a0672a5 */ /* 0x000fe4000f8e00ff */
[----:B------:R-:W-:Y:S02]  /*6440*/  UISETP.NE.AND UP0, UPT, UR54, 0x1, UPT ;  /* 0x000000013600788c */ /* 0x000fe4000bf05270 */
[----:B------:R-:W-:Y:S02]  /*6450*/  UIMAD.WIDE.U32 UR8, UR37, UR55, URZ ;  /* 0x00000037250872a5 */ /* 0x000fe4000f8e00ff */
[----:B------:R-:W-:Y:S02]  /*6460*/  UIMAD.WIDE.U32 UR10, UR38, UR52, URZ ;  /* 0x00000034260a72a5 */ /* 0x000fe4000f8e00ff */
[----:B------:R-:W-:Y:S02]  /*6470*/  UISETP.NE.AND UP1, UPT, UR43, 0x1, UPT ;  /* 0x000000012b00788c */ /* 0x000fe4000bf25270 */
[----:B------:R-:W-:Y:S01]  /*6480*/  UISETP.NE.AND UP2, UPT, UR42, 0x1, UPT ;  /* 0x000000012a00788c */ /* 0x000fe2000bf45270 */
[----:B------:R-:W-:Y:S02]  /*6490*/  UMOV UR4, UR5 ;  /* 0x0000000500047c82 */ /* 0x000fe40008000000 */
[----:B--2---:R-:W-:Y:S03]  /*64a0*/  USHF.R.U32.HI UR5, URZ, UR12, UR4 ;  /* 0x0000000cff057299 */ /* 0x004fe60008011604 */
[----:B------:R-:W-:Y:S02]  /*64b0*/  UMOV UR4, UR7 ;  /* 0x0000000700047c82 */ /* 0x000fe40008000000 */
[----:B------:R-:W-:Y:S02]  /*64c0*/  USHF.R.U32.HI UR7, URZ, UR53, UR4 ;  /* 0x00000035ff077299 */ /* 0x000fe40008011604 */
[----:B------:R-:W-:Y:S02]  /*64d0*/  USEL UR4, UR47, UR5, !UP0 ;  /* 0x000000052f047287 */ /* 0x000fe4000c000000 */
[----:B------:R-:W-:Y:S01]  /*64e0*/  USEL UR7, UR58, UR7, !UP1 ;  /* 0x000000073a077287 */ /* 0x000fe2000c800000 */
[----:B------:R-:W-:Y:S01]  /*64f0*/  UMOV UR5, UR9 ;  /* 0x0000000900057c82 */ /* 0x000fe20008000000 */
[----:B------:R-:W-:Y:S02]  /*6500*/  UIMAD.WIDE.U32 UR8, UR4, UR40, URZ ;  /* 0x00000028040872a5 */ /* 0x000fe4000f8e00ff */
[----:B------:R-:W-:Y:S03]  /*6510*/  USHF.R.U32.HI UR6, URZ, UR12, UR5 ;  /* 0x0000000cff067299 */ /* 0x000fe60008011605 */
[----:B------:R-:W-:Y:S01]  /*6520*/  UMOV UR5, UR11 ;  /* 0x0000000b00057c82 */ /* 0x000fe20008000000 */
[----:B------:R-:W-:Y:S02]  /*6530*/  UIMAD.WIDE.U32 UR10, UR7, UR40, URZ ;  /* 0x00000028070a72a5 */ /* 0x000fe4000f8e00ff */
[----:B------:R-:W-:Y:S02]  /*6540*/  USHF.R.U32.HI UR12, URZ, UR53, UR5 ;  /* 0x00000035ff0c7299 */ /* 0x000fe40008011605 */
[----:B------:R-:W-:Y:S01]  /*6550*/  USEL UR6, UR37, UR6, !UP0 ;  /* 0x0000000625067287 */ /* 0x000fe2000c000000 */
[----:B------:R-:W-:Y:S02]  /*6560*/  UMOV UR5, UR9 ;  /* 0x0000000900057c82 */ /* 0x000fe40008000000 */
[----:B------:R-:W-:Y:S01]  /*6570*/  UMOV UR10, UR11 ;  /* 0x0000000b000a7c82 */ /* 0x000fe20008000000 */
[----:B------:R-:W-:Y:S02]  /*6580*/  @UP2 USHF.R.U32.HI UR4, URZ, UR41, UR5 ;  /* 0x00000029ff042299 */ /* 0x000fe40008011605 */
[----:B------:R-:W-:Y:S02]  /*6590*/  @UP2 USHF.R.U32.HI UR7, URZ, UR41, UR10 ;  /* 0x00000029ff072299 */ /* 0x000fe4000801160a */
[----:B------:R-:W-:Y:S02]  /*65a0*/  UIMAD UR4, UR42, UR4, URZ ;  /* 0x000000042a0472a4 */ /* 0x000fe4000f8e02ff */
        /* <DEDUP_REMOVED lines=8> */
[----:B------:R-:W-:Y:S02]  /*6630*/  USEL UR11, UR6, UR4, !UP2 ;  /* 0x00000004060b7287 */ /* 0x000fe4000d000000 */
[----:B------:R-:W-:Y:S02]  /*6640*/  UIADD3 UR8, UPT, UPT, -UR5, URZ, URZ ;  /* 0x000000ff05087290 */ /* 0x000fe4000fffe1ff */
[----:B------:R-:W-:Y:S01]  /*6650*/  UIADD3 UR10, UPT, UPT, -UR11, URZ, URZ ;  /* 0x000000ff0b0a7290 */ /* 0x000fe2000fffe1ff */
[----:B------:R-:W-:Y:S01]  /*6660*/  @!UP0 UMOV UR4, UR9 ;  /* 0x0000000900048c82 */ /* 0x000fe20008000000 */
[----:B------:R-:W-:Y:S02]  /*6670*/  UIADD3 UR9, UPT, UPT, -UR6, URZ, URZ ;  /* 0x000000ff06097290 */ /* 0x000fe4000fffe1ff */
[----:B------:R-:W-:Y:S02]  /*6680*/  @!UP0 USHF.R.U32.HI UR4, URZ, UR41, UR4 ;  /* 0x00000029ff048299 */ /* 0x000fe40008011604 */
[----:B------:R-:W-:Y:S02]  /*6690*/  UIMAD UR10, UR42, UR10, UR6 ;  /* 0x0000000a2a0a72a4 */ /* 0x000fe4000f8e0206 */
[----:B------:R-:W-:Y:S04]  /*66a0*/  @!UP0 USEL UR4, UR5, UR4, !UP2 ;  /* 0x0000000405048287 */ /* 0x000fe8000d000000 */
[----:B------:R-:W-:Y:S02]  /*66b0*/  @!UP0 UIMAD UR10, UR7, UR10, UR4 ;  /* 0x0000000a070a82a4 */ /* 0x000fe4000f8e0204 */
[----:B------:R-:W-:Y:S02]  /*66c0*/  @!UP0 UIADD3 UR11, UPT, UPT, UR11, -UR4, URZ ;  /* 0x800000040b0b8290 */ /* 0x000fe4000fffe0ff */
[----:B------:R-:W-:Y:S02]  /*66d0*/  UIMAD UR7, UR43, UR8, UR38 ;  /* 0x000000082b0772a4 */ /* 0x000fe4000f8e0226 */
[----:B------:R-:W-:Y:S02]  /*66e0*/  @!UP0 UIMAD UR6, UR11, UR42, UR5 ;  /* 0x0000002a0b0682a4 */ /* 0x000fe4000f8e0205 */
[----:B------:R-:W-:Y:S01]  /*66f0*/  UIMAD UR4, UR54, UR9, UR37 ;  /* 0x00000009360472a4 */ /* 0x000fe2000f8e0225 */
[----:B------:R-:W-:Y:S02]  /*6700*/  @!UP0 UMOV UR5, UR10 ;  /* 0x0000000a00058c82 */ /* 0x000fe40008000000 */
[----:B------:R-:W-:Y:S02]  /*6710*/  UIMAD UR38, UR5, UR43, UR7 ;  /* 0x0000002b052672a4 */ /* 0x000fe4000f8e0207 */
[----:B------:R-:W-:Y:S11]  /*6720*/  UIMAD UR37, UR6, UR54, UR4 ;  /* 0x00000036062572a4 */ /* 0x000ff6000f8e0204 */
[----:B------:R-:W-:Y:S01]  /*6730*/  @!UPT UIADD3 URZ, UPT, UPT, URZ, URZ, URZ ;  /* 0x000000fffffff290 */ /* 0x000fe2000fffe0ff */
.L_x_119:
[----:B------:R-:W-:Y:S01]  /*6740*/  UISETP.NE.AND UP0, UPT, UR39, 0x1, UPT ;  /* 0x000000012700788c */ /* 0x000fe2000bf05270 */
[----:B------:R-:W-:Y:S01]  /*6750*/  R2UR UR11, R156 ;  /* 0x000000009c0b72ca */ /* 0x000fe200000e0000 */
[----:B------:R-:W-:Y:S01]  /*6760*/  USHF.L.U32 UR50, UR16, 0x7, URZ ;  /* 0x0000000710327899 */ /* 0x000fe200080006ff */
[----:B------:R-:W-:Y:S01]  /*6770*/  IADD3 R146, PT, PT, R146, 0x1, RZ ;  /* 0x0000000192927810 */ /* 0x000fe20007ffe0ff */
[----:B------:R-:W-:Y:S07]  /*6780*/  USHF.L.U32 UR49, UR20, 0x8, URZ ;  /* 0x0000000814317899 */ /* 0x000fee00080006ff */
[----:B------:R-:W2:Y:S01]  /*6790*/  @!UP0 LDCU.128 UR12, c[0x0][0xb10] ;  /* 0x00016200ff0c87ac */ /* 0x000ea20008000c00 */
[----:B------:R-:W3:Y:S01]  /*67a0*/  @!UP0 LDCU UR5, c[0x0][0xb0c] ;  /* 0x00016180ff0587ac */ /* 0x000ee20008000800 */
[----:B------:R-:W4:Y:S01]  /*67b0*/  @!UP0 LDCU UR10, c[0x0][0xb20] ;  /* 0x00016400ff0a87ac */ /* 0x000f220008000800 */
[----:B--2---:R-:W-:Y:S02]  /*67c0*/  UIMAD.WIDE.U32 UR8, UR38, UR12, URZ ;  /* 0x0000000c260872a5 */ /* 0x004fe4000f8e00ff */
[----:B------:R-:W-:Y:S02]  /*67d0*/  UIMAD.WIDE.U32 UR6, UR37, UR15, URZ ;  /* 0x0000000f250672a5 */ /* 0x000fe4000f8e00ff */
[----:B------:R-:W-:Y:S03]  /*67e0*/  @!UP0 UISETP.NE.AND UP1, UPT, UR14, 0x1, UPT ;  /* 0x000000010e00888c */ /* 0x000fe6000bf25270 */
[----:B------:R-:W-:Y:S01]  /*67f0*/  @!UP0 UMOV UR4, UR9 ;  /* 0x0000000900048c82 */ /* 0x000fe20008000000 */
[----:B---3--:R-:W-:Y:S02]  /*6800*/  @!UP0 UISETP.NE.AND UP2, UPT, UR5, 0x1, UPT ;  /* 0x000000010500888c */ /* 0x008fe4000bf45270 */
[----:B------:R-:W-:Y:S01]  /*6810*/  @!UP0 USHF.R.U32.HI UR4, URZ, UR13, UR4 ;  /* 0x0000000dff048299 */ /* 0x000fe20008011604 */
[----:B------:R-:W-:Y:S02]  /*6820*/  @!UP0 UMOV UR6, UR7 ;  /* 0x0000000700068c82 */ /* 0x000fe40008000000 */
[----:B----4-:R-:W-:Y:S02]  /*6830*/  @!UP0 USHF.R.U32.HI UR6, URZ, UR10, UR6 ;  /* 0x0000000aff068299 */ /* 0x010fe40008011606 */
[----:B------:R-:W-:Y:S02]  /*6840*/  @!UP0 USEL UR7, UR38, UR4, !UP2 ;  /* 0x0000000426078287 */ /* 0x000fe4000d000000 */
[----:B------:R-:W-:Y:S04]  /*6850*/  @!UP0 USEL UR6, UR37, UR6, !UP1 ;  /* 0x0000000625068287 */ /* 0x000fe8000c800000 */
[----:B------:R-:W-:Y:S02]  /*6860*/  @!UP0 UIADD3 UR4, UPT, UPT, -UR7, UR6, URZ ;  /* 0x0000000607048290 */ /* 0x000fe4000fffe1ff */
[----:B------:R-:W-:Y:S02]  /*6870*/  @!UP0 UIADD3 UR6, UPT, UPT, UR7, -UR6, URZ ;  /* 0x8000000607068290 */ /* 0x000fe4000fffe0ff */
[----:B------:R-:W-:Y:S02]  /*6880*/  @!UP0 UIMAD UR38, UR4, UR5, UR38 ;  /* 0x00000005042682a4 */ /* 0x000fe4000f8e0226 */
[----:B------:R-:W-:Y:S02]  /*6890*/  @!UP0 UIMAD UR37, UR6, UR14, UR37 ;  /* 0x0000000e062582a4 */ /* 0x000fe4000f8e0225 */
[----:B------:R-:W-:Y:S09]  /*68a0*/  ULOP3.LUT UP0, URZ, UR11, 0x1b0, URZ, 0xc0, !UPT ;  /* 0x000001b00bff7892 */ /* 0x000ff2000f80c0ff */
[----:B------:R-:W-:Y:S05]  /*68b0*/  BRA.U !UP0, `(.L_x_120) ;  /* 0x0000000108407547 */ /* 0x000fea000b800000 */
[----:B------:R-:W2:Y:S01]  /*68c0*/  LDCU.64 UR8, c[0x4][0x88] ;  /* 0x01001100ff0877ac */ /* 0x000ea20008000a00 */
[----:B------:R-:W-:Y:S01]  /*68d0*/  MOV R3, 0x0 ;  /* 0x0000000000037802 */ /* 0x000fe20000000f00 */
[----:B------:R-:W-:Y:S02]  /*68e0*/  HFMA2 R12, -RZ, RZ, 0, 5.9604644775390625e-08 ;  /* 0x00000001ff0c7431 */ /* 0x000fe400000001ff */
[----:B------:R-:W-:Y:S02]  /*68f0*/  IMAD.MOV.U32 R8, RZ, RZ, 0x70 ;  /* 0x00000070ff087424 */ /* 0x000fe400078e00ff */
[----:B------:R-:W-:Y:S01]  /*6900*/  IMAD.MOV.U32 R13, RZ, RZ, RZ ;  /* 0x000000ffff0d7224 */ /* 0x000fe200078e00ff */
[----:B------:R-:W3:Y:S01]  /*6910*/  LDCU.64 UR6, c[0x4][0x90] ;  /* 0x01001200ff0677ac */ /* 0x000ee20008000a00 */
[----:B------:R-:W4:Y:S01]  /*6920*/  LDC.64 R2, c[0x4][R3] ;  /* 0x0100000003027b82 */ /* 0x000f220000000a00 */
[----:B------:R-:W1:Y:S01]  /*6930*/  LDCU.64 UR4, c[0x4][0x8] ;  /* 0x01000100ff0477ac */ /* 0x000e620008000a00 */
[----:B--2---:R-:W-:Y:S01]  /*6940*/  MOV R5, UR9 ;  /* 0x0000000900057c02 */ /* 0x004fe20008000f00 */
[----:B------:R-:W-:Y:S01]  /*6950*/  IMAD.U32 R4, RZ, RZ, UR8 ;  /* 0x00000008ff047e24 */ /* 0x000fe2000f8e00ff */
[----:B---3--:R-:W-:Y:S01]  /*6960*/  MOV R7, UR7 ;  /* 0x0000000700077c02 */ /* 0x008fe20008000f00 */
[----:B------:R-:W-:Y:S01]  /*6970*/  IMAD.U32 R6, RZ, RZ, UR6 ;  /* 0x00000006ff067e24 */ /* 0x000fe2000f8e00ff */
[----:B-1----:R-:W-:Y:S01]  /*6980*/  MOV R11, UR5 ;  /* 0x00000005000b7c02 */ /* 0x002fe20008000f00 */
[----:B------:R-:W-:Y:S02]  /*6990*/  IMAD.U32 R10, RZ, RZ, UR4 ;  /* 0x00000004ff0a7e24 */ /* 0x000fe4000f8e00ff */
[----:B------:R-:W-:Y:S07]  /*69a0*/  LEPC R20, `(.L_x_120) ;  /* 0x000000001014794e */ /* 0x000fee0000000000 */
[----:B----45:R-:W-:Y:S05]  /*69b0*/  CALL.ABS.NOINC R2 ;  /* 0x0000000002007343 */ /* 0x030fea0003c00000 */
.L_x_120:
[----:B------:R-:W-:Y:S01]  /*69c0*/  LOP3.LUT P0, RZ, R154, 0x1b0, RZ, 0xc0, !PT ;  /* 0x000001b09aff7812 */ /* 0x000fe2000780c0ff */
[----:B------:R-:W-:Y:S11]  /*69d0*/  BSSY.RECONVERGENT B6, `(.L_x_121) ;  /* 0x0000013000067945 */ /* 0x000ff60003800200 */
[----:B------:R-:W-:Y:S01]  /*69e0*/  @!UPT UIADD3 URZ, UPT, UPT, URZ, URZ, URZ ;  /* 0x000000fffffff290 */ /* 0x000fe2000fffe0ff */
[----:B------:R-:W-:Y:S05]  /*69f0*/  @!P0 BRA `(.L_x_122) ;  /* 0x0000000000408947 */ /* 0x000fea0003800000 */
        /* <DEDUP_REMOVED lines=16> */
.L_x_122:
[----:B------:R-:W-:Y:S05]  /*6b00*/  BSYNC.RECONVERGENT B6 ;  /* 0x0000000000067941 */ /* 0x000fea0003800200 */
.L_x_121:
[----:B------:R-:W-:Y:S01]  /*6b10*/  R2UR UR4, R144 ;  /* 0x00000000900472ca */ /* 0x000fe200000e0000 */
[----:B------:R-:W-:Y:S01]  /*6b20*/  UISETP.NE.U32.AND UP0, UPT, UR60, URZ, UPT ;  /* 0x000000ff3c00728c */ /* 0x000fe2000bf05070 */
[----:B------:R-:W-:Y:S02]  /*6b30*/  ISETP.NE.U32.AND P4, PT, R138, RZ, PT ;  /* 0x000000ff8a00720c */ /* 0x000fe40003f85070 */
[----:B------:R-:W-:Y:S01]  /*6b40*/  ISETP.NE.U32.AND P2, PT, RZ, UR56, PT ;  /* 0x00000038ff007c0c */ /* 0x000fe2000bf45070 */
[----:B------:R-:W-:Y:S01]  /*6b50*/  UISETP.NE.AND.EX UP1, UPT, UR61, URZ, UPT, UP0 ;  /* 0x000000ff3d00728c */ /* 0x000fe2000bf25300 */
[----:B------:R-:W-:Y:S01]  /*6b60*/  ISETP.NE.AND.EX P4, PT, R139, RZ, PT, P4 ;  /* 0x000000ff8b00720c */ /* 0x000fe20003f85340 */
[----:B------:R-:W-:Y:S01]  /*6b70*/  UPLOP3.LUT UP0, UPT, UPT, UPT, UPT, 0x40, 0x4 ;  /* 0x000000000004789c */ /* 0x000fe20003f0e870 */
[----:B------:R-:W-:Y:S05]  /*6b80*/  ISETP.NE.AND.EX P2, PT, RZ, UR57, PT, P2 ;  /* 0x00000039ff007c0c */ /* 0x000fea000bf45320 */
[----:B------:R-:W-:Y:S06]  /*6b90*/  UISETP.NE.AND UP2, UPT, UR4, URZ, UPT ;  /* 0x000000ff0400728c */ /* 0x000fec000bf45270 */
[----:B------:R-:W-:Y:S05]  /*6ba0*/  PLOP3.LUT P1, PT, PT, PT, UP2, 0x80, 0x8 ;  /* 0x000000000008781c */ /* 0x000fea0003f2f028 */
[----:B------:R-:W-:Y:S06]  /*6bb0*/  @UP2 UPLOP3.LUT UP0, UPT, UPT, UPT, UP1, 0x80, 0x8 ;  /* 0x000000000008289c */ /* 0x000fec0003f0f010 */
[----:B------:R-:W-:Y:S01]  /*6bc0*/  PLOP3.LUT P0, PT, PT, PT, UP0, 0x80, 0x8 ;  /* 0x000000000008781c */ /* 0x000fe20003f0f008 */
[----:B------:R-:W-:Y:S01]  /*6bd0*/  @!UPT UIADD3 URZ, UPT, UPT, URZ, URZ, URZ ;  /* 0x000000fffffff290 */ /* 0x000fe2000fffe0ff */
[----:B------:R-:W-:Y:S11]  /*6be0*/  BRA.U !UP1, `(.L_x_123) ;  /* 0x00000001093c7547 */ /* 0x000ff6000b800000 */
[----:B------:R-:W-:Y:S01]  /*6bf0*/  UISETP.NE.U32.AND UP0, UPT, UR56, URZ, UPT ;  /* 0x000000ff3800728c */ /* 0x000fe2000bf05070 */
[----:B-1----:R-:W-:Y:S01]  /*6c00*/  HFMA2 R0, -RZ, RZ, 0, 5.9604644775390625e-08 ;  /* 0x00000001ff007431 */ /* 0x002fe200000001ff */
[----:B------:R-:W1:Y:S01]  /*6c10*/  LDCU.64 UR8, c[0x0][0x358] ;  /* 0x00006b00ff0877ac */ /* 0x000e620008000a00 */
[----:B------:R-:W-:Y:S01]  /*6c20*/  IMAD.MOV.U32 R140, RZ, RZ, 0x1 ;  /* 0x00000001ff8c7424 */ /* 0x000fe200078e00ff */
[----:B------:R-:W-:Y:S06]  /*6c30*/  UISETP.NE.AND.EX UP0, UPT, UR57, URZ, UPT, UP0 ;  /* 0x000000ff3900728c */ /* 0x000fec000bf05300 */
[----:B------:R-:W-:Y:S05]  /*6c40*/  PLOP3.LUT P3, PT, PT, PT, UP0, 0x80, 0x8 ;  /* 0x000000000008781c */ /* 0x000fea0003f6f008 */
[----:B------:R-:W2:Y:S01]  /*6c50*/  @UP0 LDCU.64 UR4, c[0x0][0x888] ;  /* 0x00011100ff0407ac */ /* 0x000ea20008000a00 */
[----:B------:R-:W-:Y:S07]  /*6c60*/  @UP0 UIMAD UR6, UR36, UR60, URZ ;  /* 0x0000003c240602a4 */ /* 0x000fee000f8e02ff */
[----:B------:R-:W-:Y:S01]  /*6c70*/  @!P3 PRMT R140, R0, 0x7610, R140 ;  /* 0x00007610008cb816 */ /* 0x000fe2000000008c */
[----:B--2---:R-:W-:Y:S06]  /*6c80*/  @UP0 UIMAD.WIDE UR4, UR6, 0x4, UR4 ;  /* 0x00000004060408a5 */ /* 0x004fec000f8e0204 */
[----:B------:R-:W-:Y:S01]  /*6c90*/  IMAD.U32 R2, RZ, RZ, UR4 ;  /* 0x00000004ff027e24 */ /* 0x000fe2000f8e00ff */
[----:B------:R-:W-:Y:S04]  /*6ca0*/  MOV R3, UR5 ;  /* 0x0000000500037c02 */ /* 0x000fe80008000f00 */
[----:B------:R-:W2:Y:S01]  /*6cb0*/  @!UP0 LDCU UR4, c[0x0][0x880] ;  /* 0x00011000ff0487ac */ /* 0x000ea20008000800 */
[----:B-1---5:R3:W5:Y:S02]  /*6cc0*/  @P3 LDG.E R72, desc[UR8][R2.64] ;  /* 0x0000000802483981 */ /* 0x022764000c1e1900 */
[----:B--23--:R-:W-:Y:S02]  /*6cd0*/  @!P3 IMAD.U32 R72, RZ, RZ, UR4 ;  /* 0x00000004ff48be24 */ /* 0x00cfe4000f8e00ff */
.L_x_123:
[----:B------:R-:W-:Y:S05]  /*6ce0*/  @!P4 BRA `(.L_x_124) ;  /* 0x000000000024c947 */ /* 0x000fea0003800000 */
[----:B------:R-:W-:Y:S01]  /*6cf0*/  ISETP.NE.U32.AND P3, PT, R136, RZ, PT ;  /* 0x000000ff8800720c */ /* 0x000fe20003f65070 */
[----:B------:R-:W2:Y:S03]  /*6d00*/  LDCU.64 UR4, c[0x0][0x358] ;  /* 0x00006b00ff0477ac */ /* 0x000ea60008000a00 */
[----:B------:R-:W-:Y:S11]  /*6d10*/  ISETP.NE.AND.EX P3, PT, R137, RZ, PT, P3 ;  /* 0x000000ff8900720c */ /* 0x000ff60003f65330 */
[----:B------:R-:W-:Y:S02]  /*6d20*/  @!UPT UIADD3 URZ, UPT, UPT, URZ, URZ, URZ ;  /* 0x000000fffffff290 */ /* 0x000fe4000fffe0ff */
[----:B------:R-:W3:Y:S01]  /*6d30*/  @P3 LDC.64 R2, c[0x0][0x8a8] ;  /* 0x00022a00ff023b82 */ /* 0x000ee20000000a00 */
[----:B-1----:R-:W-:Y:S04]  /*6d40*/  @P3 IMAD R0, R138, UR36, RZ ;  /* 0x000000248a003c24 */ /* 0x002fe8000f8e02ff */
[----:B---3--:R-:W-:Y:S05]  /*6d50*/  @P3 IMAD.WIDE R2, R0, 0x4, R2 ;  /* 0x0000000400023825 */ /* 0x008fea00078e0202 */
[----:B--2--5:R2:W5:Y:S02]  /*6d60*/  @P3 LDG.E R70, desc[UR4][R2.64] ;  /* 0x0000000402463981 */ /* 0x024564000c1e1900 */
[----:B--2---:R-:W3:Y:S02]  /*6d70*/  @!P3 LDC R70, c[0x0][0x8a0] ;  /* 0x00022800ff46bb82 */ /* 0x004ee40000000800 */
.L_x_124:
[----:B-----5:R-:W-:Y:S01]  /*6d80*/  ISETP.NE.AND P4, PT, R72, RZ, PT ;  /* 0x000000ff4800720c */ /* 0x020fe20003f85270 */
[----:B------:R-:W-:Y:S01]  /*6d90*/  BSSY B1, `(.L_x_125) ;  /* 0x0000048000017945 */ /* 0x000fe20003800000 */
[----:B------:R-:W-:Y:S01]  /*6da0*/  SEL R5, RZ, 0xffffffff, P2 ;  /* 0xffffffffff057807 */ /* 0x000fe20001000000 */
[----:B------:R-:W-:Y:S01]  /*6db0*/  IMAD.MOV.U32 R78, RZ, RZ, 0x1 ;  /* 0x00000001ff4e7424 */ /* 0x000fe200078e00ff */
[----:B------:R-:W-:Y:S01]  /*6dc0*/  LOP3.LUT P3, RZ, R140, 0xff, RZ, 0xc0, !PT ;  /* 0x000000ff8cff7812 */ /* 0x000fe2000786c0ff */
[----:B------:R-:W-:Y:S01]  /*6dd0*/  IMAD R71, R68, 0x100, R69 ;  /* 0x0000010044477824 */ /* 0x000fe200078e0245 */
[----:B-1----:R-:W-:Y:S02]  /*6de0*/  @P1 SEL R0, RZ, 0xffffffff, P4 ;  /* 0xffffffffff001807 */ /* 0x002fe40002000000 */
[----:B------:R-:W-:Y:S02]  /*6df0*/  CS2R R98, SRZ ;  /* 0x0000000000627805 */ /* 0x000fe4000001ff00 */
[----:B------:R-:W-:Y:S02]  /*6e00*/  LEA R3, R148, UR44, 0x3 ;  /* 0x0000002c94037c11 */ /* 0x000fe4000f8e18ff */
[----:B------:R-:W-:Y:S02]  /*6e10*/  CS2R R96, SRZ ;  /* 0x0000000000607805 */ /* 0x000fe4000001ff00 */
[----:B------:R-:W-:Y:S02]  /*6e20*/  @P0 SEL R0, R5, R0, !P3 ;  /* 0x0000000005000207 */ /* 0x000fe40005800000 */
[----:B------:R-:W-:Y:S02]  /*6e30*/  CS2R R94, SRZ ;  /* 0x00000000005e7805 */ /* 0x000fe4000001ff00 */
[----:B------:R-:W-:Y:S02]  /*6e40*/  LEA R145, R68, UR44, 0x3 ;  /* 0x0000002c44917c11 */ /* 0x000fe4000f8e18ff */
[----:B------:R-:W-:Y:S02]  /*6e50*/  CS2R R92, SRZ ;  /* 0x00000000005c7805 */ /* 0x000fe4000001ff00 */
[----:B------:R-:W-:Y:S02]  /*6e60*/  @P1 LOP3.LUT R0, R0, 0x1, RZ, 0xc0, !PT ;  /* 0x0000000100001812 */ /* 0x000fe400078ec0ff */
[----:B------:R-:W-:Y:S02]  /*6e70*/  CS2R R86, SRZ ;  /* 0x0000000000567805 */ /* 0x000fe4000001ff00 */
[----:B------:R-:W-:Y:S02]  /*6e80*/  SHF.L.U32 R2, R150, 0x1f, RZ ;  /* 0x0000001f96027819 */ /* 0x000fe400000006ff */
[----:B------:R-:W-:Y:S02]  /*6e90*/  CS2R R84, SRZ ;  /* 0x0000000000547805 */ /* 0x000fe4000001ff00 */
[----:B------:R-:W-:Y:S02]  /*6ea0*/  ISETP.NE.U32.OR P6, PT, R0, 0x1, !P1 ;  /* 0x000000010000780c */ /* 0x000fe40004fc5470 */
[----:B------:R-:W-:Y:S02]  /*6eb0*/  CS2R R82, SRZ ;  /* 0x0000000000527805 */ /* 0x000fe4000001ff00 */
[----:B------:R-:W-:Y:S02]  /*6ec0*/  PLOP3.LUT P2, PT, PT, PT, UP1, 0x80, 0x8 ;  /* 0x000000000008781c */ /* 0x000fe40003f4f018 */
[----:B------:R-:W-:Y:S02]  /*6ed0*/  CS2R R80, SRZ ;  /* 0x0000000000507805 */ /* 0x000fe4000001ff00 */
[----:B------:R-:W-:Y:S02]  /*6ee0*/  SEL R0, RZ, 0xffffffff, P4 ;  /* 0xffffffffff007807 */ /* 0x000fe40002000000 */
[----:B------:R-:W-:Y:S03]  /*6ef0*/  P2R R106, PR, RZ, 0x40 ;  /* 0x00000040ff6a7803 */ /* 0x000fe60000000000 */
[----:B------:R-:W-:Y:S04]  /*6f00*/  @P6 SHF.L.U32 R4, R147, 0x1f, RZ ;  /* 0x0000001f93046819 */ /* 0x000fe800000006ff */
[----:B------:R-:W-:Y:S01]  /*6f10*/  @P2 SEL R0, R5, R0, !P3 ;  /* 0x0000000005002207 */ /* 0x000fe20005800000 */
[----:B------:R-:W1:Y:S03]  /*6f20*/  @P6 SYNCS.PHASECHK.TRANS64.TRYWAIT P1, [R3+URZ+0x160], R4 ;  /* 0x00016004030065a7 */ /* 0x000e6600080211ff */
[----:B------:R-:W-:Y:S04]  /*6f30*/  LOP3.LUT R0, R0, 0x1, RZ, 0xc0, !PT ;  /* 0x0000000100007812 */ /* 0x000fe800078ec0ff */
[----:B------:R-:W-:Y:S04]  /*6f40*/  ISETP.NE.U32.AND P5, PT, R0, 0x1, PT ;  /* 0x000000010000780c */ /* 0x000fe80003fa5070 */
[----:B------:R-:W-:Y:S01]  /*6f50*/  P2R R79, PR, RZ, 0x20 ;  /* 0x00000020ff4f7803 */ /* 0x000fe20000000000 */
[----:B------:R2:W4:Y:S01]  /*6f60*/  SYNCS.PHASECHK.TRANS64.TRYWAIT P0, [R145+URZ+0x1d0], R2 ;  /* 0x0001d002910075a7 */ /* 0x00052200080011ff */
[----:B-1----:R-:W-:Y:S01]  /*6f70*/  @P6 SEL R78, RZ, 0x1, !P1 ;  /* 0x00000001ff4e6807 */ /* 0x002fe20004800000 */
[----:B--2---:R-:W-:Y:S06]  /*6f80*/  @!P6 BRA `(.L_x_126) ;  /* 0x0000000000a0e947 */ /* 0x004fec0003800000 */
[----:B------:R-:W-:Y:S01]  /*6f90*/  @P5 IMAD R7, R148, 0x2000, R135 ;  /* 0x0000200094075824 */ /* 0x000fe200078e0287 */
[----:B------:R-:W-:Y:S01]  /*6fa0*/  ISETP.NE.AND P1, PT, R78, RZ, PT ;  /* 0x000000ff4e00720c */ /* 0x000fe20003f25270 */
[----:B------:R-:W-:Y:S01]  /*6fb0*/  BSSY B0, `(.L_x_127) ;  /* 0x0000011000007945 */ /* 0x000fe20003800000 */
[----:B------:R-:W-:Y:S01]  /*6fc0*/  CS2R R82, SRZ ;  /* 0x0000000000527805 */ /* 0x000fe2000001ff00 */
[----:B------:R-:W-:Y:S01]  /*6fd0*/  @P5 VIADD R4, R7, UR44 ;  /* 0x0000002c07045c36 */ /* 0x000fe20008000000 */
[----:B------:R-:W-:Y:S02]  /*6fe0*/  CS2R R80, SRZ ;  /* 0x0000000000507805 */ /* 0x000fe4000001ff00 */
[----:B------:R-:W-:Y:S02]  /*6ff0*/  CS2R R86, SRZ ;  /* 0x0000000000567805 */ /* 0x000fe4000001ff00 */
[----:B------:R-:W-:Y:S01]  /*7000*/  CS2R R84, SRZ ;  /* 0x0000000000547805 */ /* 0x000fe2000001ff00 */
[--C-:B------:R-:W-:Y:S01]  /*7010*/  @P5 IMAD.IADD R6, R153, 0x1, R4.reuse ;  /* 0x0000000199065824 */ /* 0x100fe200078e0204 */
[----:B------:R-:W-:Y:S01]  /*7020*/  CS2R R94, SRZ ;  /* 0x00000000005e7805 */ /* 0x000fe2000001ff00 */
[--C-:B------:R-:W-:Y:S01]  /*7030*/  @P5 IMAD.IADD R5, R152, 0x1, R4.reuse ;  /* 0x0000000198055824 */ /* 0x100fe200078e0204 */
[----:B------:R-:W-:Y:S01]  /*7040*/  CS2R R92, SRZ ;  /* 0x00000000005c7805 */ /* 0x000fe2000001ff00 */
[----:B------:R-:W-:Y:S01]  /*7050*/  @P5 IMAD R4, R151, 0x10, R4 ;  /* 0x0000001097045824 */ /* 0x000fe200078e0204 */
[----:B------:R-:W-:Y:S02]  /*7060*/  CS2R R98, SRZ ;  /* 0x0000000000627805 */ /* 0x000fe4000001ff00 */
[----:B------:R-:W-:Y:S01]  /*7070*/  CS2R R96, SRZ ;  /* 0x0000000000607805 */ /* 0x000fe2000001ff00 */
[----:B------:R-:W-:Y:S06]  /*7080*/  @P1 BRA `(.L_x_128) ;  /* 0x00000000000c1947 */ /* 0x000fec0003800000 */
[----:B------:R-:W-:Y:S04]  /*7090*/  SHF.L.U32 R0, R147, 0x1f, RZ ;  /* 0x0000001f93007819 */ /* 0x000fe800000006ff */
[----:B------:R-:W1:Y:S02]  /*70a0*/  SYNCS.PHASECHK.TRANS64.TRYWAIT P1, [R3+URZ+0x160], R0 ;  /* 0x00016000030075a7 */ /* 0x000e6400080211ff */
[----:B-1----:R-:W-:Y:S05]  /*70b0*/  @!P1 BRA `(.L_x_129) ;  /* 0x0000006800689947 */ /* 0x002fea0003800000 */
.L_x_128:
[----:B------:R-:W-:Y:S05]  /*70c0*/  BSYNC B0 ;  /* 0x0000000000007941 */ /* 0x000fea0003800000 */
.L_x_127:
[----:B------:R-:W-:Y:S01]  /*70d0*/  ISETP.NE.AND P1, PT, R79, RZ, PT ;  /* 0x000000ff4f00720c */ /* 0x000fe20003f25270 */
[----:B-1----:R-:W-:Y:S02]  /*70e0*/  VIADD R3, R3, 0x180 ;  /* 0x0000018003037836 */ /* 0x002fe40000000000 */
[----:B------:R-:W-:Y:S02]  /*70f0*/  IMAD.U32 R0, RZ, RZ, UR45 ;  /* 0x0000002dff007e24 */ /* 0x000fe4000f8e00ff */
[----:B------:R-:W-:Y:S03]  /*7100*/  VIADD R148, R148, 0x1 ;  /* 0x0000000194947836 */ /* 0x000fe60000000000 */
[----:B------:R-:W-:Y:S05]  /*7110*/  PRMT R0, R0, 0x654, R3 ;  /* 0x0000065400007816 */ /* 0x000fea0000000003 */
[----:B------:R1:W2:Y:S04]  /*7120*/  @P1 LDS.128 R80, [R7+UR44+0x400] ;  /* 0x0004002c07501984 */ /* 0x0002a80008000c00 */
[----:B------:R1:W1:Y:S04]  /*7130*/  @P1 LDS.128 R84, [R6+0x400] ;  /* 0x0004000006541984 */ /* 0x0002680000000c00 */
[----:B------:R1:W1:Y:S04]  /*7140*/  @P1 LDS.128 R92, [R5+0x400] ;  /* 0x00040000055c1984 */ /* 0x0002680000000c00 */
[----:B------:R1:W1:Y:S01]  /*7150*/  @P1 LDS.128 R96, [R4+0x400] ;  /* 0x0004000004601984 */ /* 0x0002620000000c00 */
[C---:B------:R-:W-:Y:S01]  /*7160*/  ISETP.NE.AND P1, PT, R148.reuse, 0x4, PT ;  /* 0x000000049400780c */ /* 0x040fe20003f25270 */
[----:B------:R-:W-:Y:S01]  /*7170*/  @!PT LDS RZ, [RZ] ;  /* 0x00000000fffff984 */ /* 0x000fe20000000800 */
[----:B------:R-:W-:Y:S01]  /*7180*/  @!PT LDS RZ, [RZ] ;  /* 0x00000000fffff984 */ /* 0x000fe20000000800 */
[----:B------:R-:W-:Y:S01]  /*7190*/  @!PT LDS RZ, [RZ] ;  /* 0x00000000fffff984 */ /* 0x000fe20000000800 */
[----:B------:R-:W-:Y:S01]  /*71a0*/  @!PT LDS RZ, [RZ] ;  /* 0x00000000fffff984 */ /* 0x000fe20000000800 */
[----:B------:R5:W-:Y:S06]  /*71b0*/  MEMBAR.ALL.CTA ;  /* 0x0000000000007992 */ /* 0x000bec0000008000 */
[----:B-----5:R-:W5:Y:S01]  /*71c0*/  FENCE.VIEW.ASYNC.S ;  /* 0x00000000000073c6 */ /* 0x020f620000000000 */
[----:B------:R-:W-:Y:S01]  /*71d0*/  SEL R148, R148, RZ, P1 ;  /* 0x000000ff94947207 */ /* 0x000fe20000800000 */
[----:B-----5:R5:W-:Y:S02]  /*71e0*/  SYNCS.ARRIVE.TRANS64.RED.A1T0 RZ, [R0+URZ], RZ ;  /* 0x000000ff00ff79a7 */ /* 0x020be400081004ff */
[----:B-----5:R-:W-:Y:S04]  /*71f0*/  SEL R0, RZ, 0x1, P1 ;  /* 0x00000001ff007807 */ /* 0x020fe80000800000 */
[----:B--2---:R-:W-:Y:S02]  /*7200*/  LOP3.LUT R147, R147, R0, RZ, 0x3c, !PT ;  /* 0x0000000093937212 */ /* 0x004fe400078e3cff */
.L_x_126:
[----:B------:R-:W-:Y:S05]  /*7210*/  BSYNC B1 ;  /* 0x0000000000017941 */ /* 0x000fea0003800000 */
.L_x_125:
[----:B------:R-:W-:Y:S04]  /*7220*/  SHF.R.U32.HI R0, RZ, 0x15, R71 ;  /* 0x00000015ff007819 */ /* 0x000fe80000011647 */
[----:B------:R-:W-:Y:S01]  /*7230*/  LOP3.LUT P1, RZ, R0, 0x3, R141, 0x48, !PT ;  /* 0x0000000300ff7812 */ /* 0x000fe2000782488d */
[----:B------:R-:W-:Y:S01]  /*7240*/  @!UPT UIADD3 URZ, UPT, UPT, URZ, URZ, URZ ;  /* 0x000000fffffff290 */ /* 0x000fe2000fffe0ff */
[----:B----4-:R-:W-:Y:S11]  /*7250*/  @P0 BRA `(.L_x_130) ;  /* 0x0000000000080947 */ /* 0x010ff60003800000 */
[----:B------:R-:W2:Y:S02]  /*7260*/  SYNCS.PHASECHK.TRANS64.TRYWAIT P0, [R145+URZ+0x1d0], R2 ;  /* 0x0001d002910075a7 */ /* 0x000ea400080011ff */
[----:B--2---:R-:W-:Y:S05]  /*7270*/  @!P0 BRA `(.L_x_131) ;  /* 0x00000068000c8947 */ /* 0x004fea0003800000 */
.L_x_130:
[----:B------:R-:W-:Y:S05]  /*7280*/  @!P1 BRA `(.L_x_132) ;  /* 0x0000000000409947 */ /* 0x000fea0003800000 */
[----:B------:R-:W1:Y:S01]  /*7290*/  LDCU.64 UR8, c[0x4][0x78] ;  /* 0x01000f00ff0877ac */ /* 0x000e620008000a00 */
[----:B------:R-:W-:Y:S01]  /*72a0*/  MOV R3, 0x0 ;  /* 0x0000000000037802 */ /* 0x000fe20000000f00 */
[----:B------:R-:W-:Y:S02]  /*72b0*/  HFMA2 R12, -RZ, RZ, 0, 5.9604644775390625e-08 ;  /* 0x00000001ff0c7431 */ /* 0x000fe400000001ff */
[----:B------:R-:W-:Y:S02]  /*72c0*/  IMAD.MOV.U32 R8, RZ, RZ, 0x192 ;  /* 0x00000192ff087424 */ /* 0x000fe400078e00ff */
[----:B------:R-:W-:Y:S01]  /*72d0*/  IMAD.MOV.U32 R13, RZ, RZ, RZ ;  /* 0x000000ffff0d7224 */ /* 0x000fe200078e00ff */
[----:B------:R-:W4:Y:S01]  /*72e0*/  LDCU.64 UR6, c[0x4][0x80] ;  /* 0x01001000ff0677ac */ /* 0x000f220008000a00 */
[----:B--2---:R-:W2:Y:S01]  /*72f0*/  LDC.64 R2, c[0x4][R3] ;  /* 0x0100000003027b82 */ /* 0x004ea20000000a00 */
[----:B------:R-:W5:Y:S01]  /*7300*/  LDCU.64 UR4, c[0x4][0x18] ;  /* 0x01000300ff0477ac */ /* 0x000f620008000a00 */
[----:B-1----:R-:W-:Y:S01]  /*7310*/  MOV R5, UR9 ;  /* 0x0000000900057c02 */ /* 0x002fe20008000f00 */
[----:B------:R-:W-:Y:S01]  /*7320*/  IMAD.U32 R4, RZ, RZ, UR8 ;  /* 0x00000008ff047e24 */ /* 0x000fe2000f8e00ff */
[----:B----4-:R-:W-:Y:S01]  /*7330*/  MOV R7, UR7 ;  /* 0x0000000700077c02 */ /* 0x010fe20008000f00 */
[----:B------:R-:W-:Y:S01]  /*7340*/  IMAD.U32 R6, RZ, RZ, UR6 ;  /* 0x00000006ff067e24 */ /* 0x000fe2000f8e00ff */
[----:B-----5:R-:W-:Y:S01]  /*7350*/  MOV R11, UR5 ;  /* 0x00000005000b7c02 */ /* 0x020fe20008000f00 */
[----:B------:R-:W-:Y:S02]  /*7360*/  IMAD.U32 R10, RZ, RZ, UR4 ;  /* 0x00000004ff0a7e24 */ /* 0x000fe4000f8e00ff */
[----:B------:R-:W-:Y:S07]  /*7370*/  LEPC R20, `(.L_x_132) ;  /* 0x000000001014794e */ /* 0x000fee0000000000 */
[----:B--23--:R-:W-:Y:S05]  /*7380*/  CALL.ABS.NOINC R2 ;  /* 0x0000000002007343 */ /* 0x00cfea0003c00000 */
.L_x_132:
[----:B------:R-:W-:Y:S01]  /*7390*/  SHF.L.U32 R75, R80, 0x10, RZ ;  /* 0x00000010504b7819 */ /* 0x000fe200000006ff */
[----:B------:R-:W-:Y:S05]  /*73a0*/  WARPSYNC.ALL ;  /* 0x0000000000007948 */ /* 0x000fea0003800000 */
[----:B------:R-:W-:Y:S01]  /*73b0*/  R2UR UR4, R71 ;  /* 0x00000000470472ca */ /* 0x000fe200000e0000 */
[----:B------:R-:W-:Y:S01]  /*73c0*/  BSSY.RECONVERGENT B0, `(.L_x_133) ;  /* 0x0000121000007945 */ /* 0x000fe20003800200 */
[----:B------:R-:W-:Y:S02]  /*73d0*/  IADD3 R105, PT, PT, R135, UR44, RZ ;  /* 0x0000002c87697c10 */ /* 0x000fe4000fffe0ff */
[----:B------:R-:W-:Y:S02]  /*73e0*/  SHF.L.U32 R104, R151, 0x4, RZ ;  /* 0x0000000497687819 */ /* 0x000fe400000006ff */
[-C--:B------:R-:W-:Y:S02]  /*73f0*/  IADD3 R159, PT, PT, R153, R105.reuse, RZ ;  /* 0x00000069999f7210 */ /* 0x080fe40007ffe0ff */
[----:B------:R-:W-:Y:S02]  /*7400*/  IADD3 R158, PT, PT, R152, R105, RZ ;  /* 0x00000069989e7210 */ /* 0x000fe40007ffe0ff */
[----:B------:R-:W-:Y:S02]  /*7410*/  IADD3 R157, PT, PT, R105, R104, RZ ;  /* 0x00000068699d7210 */ /* 0x000fe40007ffe0ff */
[C---:B------:R-:W-:Y:S01]  /*7420*/  PRMT R73, R80.reuse, 0x8880, RZ ;  /* 0x0000888050497816 */ /* 0x040fe200000000ff */
[----:B-1----:R-:W3:Y:S01]  /*7430*/  LDTM.x64 R4, tmem[UR4] ;  /* 0x00000004000479ee */ /* 0x002ee20008340000 */
[----:B------:R-:W-:Y:S02]  /*7440*/  SHF.R.S32.HI R75, RZ, 0x18, R75 ;  /* 0x00000018ff4b7819 */ /* 0x000fe4000001144b */
[----:B------:R-:W-:Y:S02]  /*7450*/  SHF.R.S32.HI R76, RZ, 0x18, R81 ;  /* 0x00000018ff4c7819 */ /* 0x000fe40000011451 */
[----:B------:R-:W-:Y:S02]  /*7460*/  SHF.L.U32 R74, R80, 0x8, RZ ;  /* 0x00000008504a7819 */ /* 0x000fe400000006ff */
[----:B------:R-:W-:Y:S02]  /*7470*/  SHF.L.U32 R77, R81, 0x8, RZ ;  /* 0x00000008514d7819 */ /* 0x000fe400000006ff */
[----:B------:R-:W-:Y:S02]  /*7480*/  SHF.R.S32.HI R74, RZ, 0x18, R74 ;  /* 0x00000018ff4a7819 */ /* 0x000fe4000001144a */
[----:B------:R-:W-:Y:S02]  /*7490*/  SHF.R.S32.HI R77, RZ, 0x18, R77 ;  /* 0x00000018ff4d7819 */ /* 0x000fe4000001144d */
[----:B------:R-:W-:Y:S02]  /*74a0*/  ISETP.NE.AND P0, PT, R155, RZ, PT ;  /* 0x000000ff9b00720c */ /* 0x000fe40003f05270 */
[----:B------:R-:W-:Y:S02]  /*74b0*/  ISETP.NE.AND P6, PT, R106, RZ, PT ;  /* 0x000000ff6a00720c */ /* 0x000fe40003fc5270 */
[----:B------:R-:W-:Y:S01]  /*74c0*/  LEA R107, R148, UR44, 0x3 ;  /* 0x0000002c946b7c11 */ /* 0x000fe2000f8e18ff */
[C---:B---3--:R-:W-:Y:S02]  /*74d0*/  IMAD R0, R70.reuse, R4, RZ ;  /* 0x0000000446007224 */ /* 0x048fe400078e02ff */
[C---:B--2---:R-:W-:Y:S02]  /*74e0*/  IMAD R2, R70.reuse, R5, RZ ;  /* 0x0000000546027224 */ /* 0x044fe400078e02ff */
[----:B------:R-:W-:Y:S06]  /*74f0*/  IMAD R3, R70, R6, RZ ;  /* 0x0000000646037224 */ /* 0x000fec00078e02ff */
[----:B------:R-:W-:Y:S01]  /*7500*/  @P6 SHF.L.U32 R116, R147, 0x1f, RZ ;  /* 0x0000001f93746819 */ /* 0x000fe200000006ff */
[-C--:B------:R-:W-:Y:S01]  /*7510*/  IMAD R0, R73, R72.reuse, R0 ;  /* 0x0000004849007224 */ /* 0x080fe200078e0200 */
[----:B------:R-:W-:Y:S01]  /*7520*/  SHF.R.S32.HI R73, RZ, 0x18, R80 ;  /* 0x00000018ff497819 */ /* 0x000fe20000011450 */
[-C--:B------:R-:W-:Y:S01]  /*7530*/  IMAD R2, R75, R72.reuse, R2 ;  /* 0x000000484b027224 */ /* 0x080fe200078e0202 */
[C---:B------:R-:W-:Y:S01]  /*7540*/  PRMT R75, R81.reuse, 0x8880, RZ ;  /* 0x00008880514b7816 */ /* 0x040fe200000000ff */
[----:B------:R-:W-:Y:S01]  /*7550*/  IMAD R3, R74, R72, R3 ;  /* 0x000000484a037224 */ /* 0x000fe200078e0203 */
[----:B------:R-:W-:Y:S01]  /*7560*/  SHF.L.U32 R74, R81, 0x10, RZ ;  /* 0x00000010514a7819 */ /* 0x000fe200000006ff */
[C---:B------:R-:W-:Y:S02]  /*7570*/  IMAD R7, R70.reuse, R7, RZ ;  /* 0x0000000746077224 */ /* 0x040fe400078e02ff */
[C---:B------:R-:W-:Y:S01]  /*7580*/  IMAD R4, R70.reuse, R8, RZ ;  /* 0x0000000846047224 */ /* 0x040fe200078e02ff */
[----:B------:R-:W-:Y:S01]  /*7590*/  SHF.R.S32.HI R74, RZ, 0x18, R74 ;  /* 0x00000018ff4a7819 */ /* 0x000fe2000001144a */
[----:B------:R-:W-:Y:S02]  /*75a0*/  IMAD R5, R70, R9, RZ ;  /* 0x0000000946057224 */ /* 0x000fe400078e02ff */
[-C--:B------:R-:W-:Y:S01]  /*75b0*/  IMAD R7, R73, R72.reuse, R7 ;  /* 0x0000004849077224 */ /* 0x080fe200078e0207 */
[C---:B------:R-:W-:Y:S01]  /*75c0*/  PRMT R73, R82.reuse, 0x8880, RZ ;  /* 0x0000888052497816 */ /* 0x040fe200000000ff */
[----:B------:R-:W-:Y:S01]  /*75d0*/  IMAD R4, R75, R72, R4 ;  /* 0x000000484b047224 */ /* 0x000fe200078e0204 */
[----:B------:R-:W-:Y:S01]  /*75e0*/  SHF.L.U32 R75, R82, 0x8, RZ ;  /* 0x00000008524b7819 */ /* 0x000fe200000006ff */
[----:B------:R-:W-:Y:S01]  /*75f0*/  IMAD R6, R70, R10, RZ ;  /* 0x0000000a46067224 */ /* 0x000fe200078e02ff */
[----:B------:R-:W-:Y:S01]  /*7600*/  I2IP.S8.S32.SAT R89, R7, R3, RZ ;  /* 0x0000000307597239 */ /* 0x000fe200000014ff */
[----:B------:R-:W-:Y:S01]  /*7610*/  IMAD R5, R74, R72, R5 ;  /* 0x000000484a057224 */ /* 0x000fe200078e0205 */
[----:B------:R-:W-:Y:S01]  /*7620*/  SHF.L.U32 R74, R82, 0x10, RZ ;  /* 0x00000010524a7819 */ /* 0x000fe200000006ff */
[----:B------:R-:W-:Y:S01]  /*7630*/  IMAD R11, R70, R11, RZ ;  /* 0x0000000b460b7224 */ /* 0x000fe200078e02ff */
[----:B------:R-:W-:Y:S01]  /*7640*/  I2IP.S8.S32.SAT R88, R2, R0, R89 ;  /* 0x0000000002587239 */ /* 0x000fe20000001459 */
[C---:B------:R-:W-:Y:S01]  /*7650*/  IMAD R8, R70.reuse, R12, RZ ;  /* 0x0000000c46087224 */ /* 0x040fe200078e02ff */
[----:B------:R-:W-:Y:S01]  /*7660*/  SHF.R.S32.HI R74, RZ, 0x18, R74 ;  /* 0x00000018ff4a7819 */ /* 0x000fe2000001144a */
[-C--:B------:R-:W-:Y:S01]  /*7670*/  IMAD R6, R77, R72.reuse, R6 ;  /* 0x000000484d067224 */ /* 0x080fe200078e0206 */
[----:B------:R-:W-:Y:S01]  /*7680*/  SHF.R.S32.HI R75, RZ, 0x18, R75 ;  /* 0x00000018ff4b7819 */ /* 0x000fe2000001144b */
[----:B------:R-:W-:Y:S01]  /*7690*/  IMAD R9, R70, R13, RZ ;  /* 0x0000000d46097224 */ /* 0x000fe200078e02ff */
[----:B------:R-:W-:Y:S01]  /*76a0*/  SHF.L.U32 R77, R83, 0x8, RZ ;  /* 0x00000008534d7819 */ /* 0x000fe200000006ff */
[-C--:B------:R-:W-:Y:S01]  /*76b0*/  IMAD R11, R76, R72.reuse, R11 ;  /* 0x000000484c0b7224 */ /* 0x080fe200078e020b */
[----:B------:R-:W-:Y:S01]  /*76c0*/  SHF.R.S32.HI R76, RZ, 0x18, R83 ;  /* 0x00000018ff4c7819 */ /* 0x000fe20000011453 */
[----:B------:R-:W-:Y:S01]  /*76d0*/  IMAD R8, R73, R72, R8 ;  /* 0x0000004849087224 */ /* 0x000fe200078e0208 */
[----:B------:R-:W-:Y:S01]  /*76e0*/  SHF.R.S32.HI R73, RZ, 0x18, R82 ;  /* 0x00000018ff497819 */ /* 0x000fe20000011452 */
[----:B------:R-:W-:Y:S01]  /*76f0*/  IMAD R10, R70, R14, RZ ;  /* 0x0000000e460a7224 */ /* 0x000fe200078e02ff */
[----:B------:R-:W-:Y:S01]  /*7700*/  I2IP.S8.S32.SAT R90, R11, R6, RZ ;  /* 0x000000060b5a7239 */ /* 0x000fe200000014ff */
[----:B------:R-:W-:Y:S01]  /*7710*/  IMAD R9, R74, R72, R9 ;  /* 0x000000484a097224 */ /* 0x000fe200078e0209 */
[----:B------:R-:W-:Y:S01]  /*7720*/  SHF.R.S32.HI R77, RZ, 0x18, R77 ;  /* 0x00000018ff4d7819 */ /* 0x000fe2000001144d */
[----:B------:R-:W-:Y:S01]  /*7730*/  IMAD.U32 R74, R83, 0x10000, RZ ;  /* 0x00010000534a7824 */ /* 0x000fe200078e00ff */
[----:B------:R-:W-:Y:S01]  /*7740*/  I2IP.S8.S32.SAT R89, R5, R4, R90 ;  /* 0x0000000405597239 */ /* 0x000fe2000000145a */
[C---:B------:R-:W-:Y:S02]  /*7750*/  IMAD R15, R70.reuse, R15, RZ ;  /* 0x0000000f460f7224 */ /* 0x040fe400078e02ff */
[----:B------:R-:W-:Y:S01]  /*7760*/  IMAD R10, R75, R72, R10 ;  /* 0x000000484b0a7224 */ /* 0x000fe200078e020a */
[----:B------:R-:W-:Y:S01]  /*7770*/  PRMT R75, R83, 0x8880, RZ ;  /* 0x00008880534b7816 */ /* 0x000fe200000000ff */
        /* <DEDUP_REMOVED lines=11> */
[C---:B------:R-:W-:Y:S01]  /*7830*/  IMAD R19, R70.reuse, R19, RZ ;  /* 0x0000001346137224 */ /* 0x040fe200078e02ff */
[----:B------:R-:W-:Y:S01]  /*7840*/  I2IP.S8.S32.SAT R90, R9, R8, R90 ;  /* 0x00000008095a7239 */ /* 0x000fe2000000145a */
[C---:B------:R-:W-:Y:S01]  /*7850*/  IMAD R16, R70.reuse, R20, RZ ;  /* 0x0000001446107224 */ /* 0x040fe200078e02ff */
[----:B------:R-:W-:Y:S01]  /*7860*/  SHF.R.S32.HI R74, RZ, 0x18, R74 ;  /* 0x00000018ff4a7819 */ /* 0x000fe2000001144a */
[-C--:B------:R-:W-:Y:S01]  /*7870*/  IMAD R14, R77, R72.reuse, R14 ;  /* 0x000000484d0e7224 */ /* 0x080fe200078e020e */
[----:B------:R-:W-:Y:S01]  /*7880*/  SHF.R.S32.HI R75, RZ, 0x18, R75 ;  /* 0x00000018ff4b7819 */ /* 0x000fe2000001144b */
[----:B------:R-:W-:Y:S01]  /*7890*/  IMAD R17, R70, R21, RZ ;  /* 0x0000001546117224 */ /* 0x000fe200078e02ff */
[----:B------:R-:W-:Y:S01]  /*78a0*/  SHF.L.U32 R77, R85, 0x8, RZ ;  /* 0x00000008554d7819 */ /* 0x000fe200000006ff */
[----:B------:R-:W-:Y:S01]  /*78b0*/  IMAD R19, R76, R72, R19 ;  /* 0x000000484c137224 */ /* 0x000fe200078e0213 */
[----:B------:R-:W-:Y:S01]  /*78c0*/  SHF.R.S32.HI R76, RZ, 0x18, R85 ;  /* 0x00000018ff4c7819 */ /* 0x000fe20000011455 */
[----:B------:R-:W-:Y:S01]  /*78d0*/  IMAD R18, R70, R22, RZ ;  /* 0x0000001646127224 */ /* 0x000fe200078e02ff */
[----:B------:R-:W-:Y:S01]  /*78e0*/  SHF.R.S32.HI R77, RZ, 0x18, R77 ;  /* 0x00000018ff4d7819 */ /* 0x000fe2000001144d */
[----:B------:R-:W-:Y:S01]  /*78f0*/  IMAD R16, R73, R72, R16 ;  /* 0x0000004849107224 */ /* 0x000fe200078e0210 */
[----:B------:R-:W-:Y:S01]  /*7900*/  I2IP.S8.S32.SAT R91, R19, R14, RZ ;  /* 0x0000000e135b7239 */ /* 0x000fe200000014ff */
[-C--:B------:R-:W-:Y:S01]  /*7910*/  IMAD R17, R74, R72.reuse, R17 ;  /* 0x000000484a117224 */ /* 0x080fe200078e0211 */
[----:B------:R-:W-:Y:S01]  /*7920*/  SHF.L.U32 R74, R85, 0x10, RZ ;  /* 0x00000010554a7819 */ /* 0x000fe200000006ff */
[C---:B------:R-:W-:Y:S01]  /*7930*/  IMAD R23, R70.reuse, R23, RZ ;  /* 0x0000001746177224 */ /* 0x040fe200078e02ff */
[----:B------:R-:W-:Y:S01]  /*7940*/  SHF.R.S32.HI R73, RZ, 0x18, R84 ;  /* 0x00000018ff497819 */ /* 0x000fe20000011454 */
[----:B------:R-:W-:Y:S01]  /*7950*/  IMAD R18, R75, R72, R18 ;  /* 0x000000484b127224 */ /* 0x000fe200078e0212 */
[----:B------:R-:W-:Y:S01]  /*7960*/  PRMT R75, R85, 0x8880, RZ ;  /* 0x00008880554b7816 */ /* 0x000fe200000000ff */
[C---:B------:R-:W-:Y:S01]  /*7970*/  IMAD R20, R70.reuse, R24, RZ ;  /* 0x0000001846147224 */ /* 0x040fe200078e02ff */
[----:B------:R-:W-:Y:S01]  /*7980*/  SHF.R.S32.HI R74, RZ, 0x18, R74 ;  /* 0x00000018ff4a7819 */ /* 0x000fe2000001144a */
[----:B------:R-:W-:Y:S01]  /*7990*/  IMAD R21, R70, R25, RZ ;  /* 0x0000001946157224 */ /* 0x000fe200078e02ff */
[----:B------:R-:W-:Y:S01]  /*79a0*/  I2IP.S8.S32.SAT R91, R13, R12, R91 ;  /* 0x0000000c0d5b7239 */ /* 0x000fe2000000145b */
[-C--:B------:R-:W-:Y:S01]  /*79b0*/  IMAD R23, R73, R72.reuse, R23 ;  /* 0x0000004849177224 */ /* 0x080fe200078e0217 */
[C---:B------:R-:W-:Y:S01]  /*79c0*/  PRMT R73, R86.reuse, 0x8880, RZ ;  /* 0x0000888056497816 */ /* 0x040fe200000000ff */
[-C--:B------:R-:W-:Y:S01]  /*79d0*/  IMAD R20, R75, R72.reuse, R20 ;  /* 0x000000484b147224 */ /* 0x080fe200078e0214 */
[----:B------:R-:W-:Y:S01]  /*79e0*/  SHF.L.U32 R75, R86, 0x8, RZ ;  /* 0x00000008564b7819 */ /* 0x000fe200000006ff */
[----:B------:R-:W-:Y:S01]  /*79f0*/  IMAD R21, R74, R72, R21 ;  /* 0x000000484a157224 */ /* 0x000fe200078e0215 */
[----:B------:R1:W-:Y:S01]  /*7a00*/  STS.128 [R135+UR44+0x8400], R88 ;  /* 0x0084005887007988 */ /* 0x0003e20008000c2c */
[----:B------:R-:W-:Y:S01]  /*7a10*/  IMAD R22, R70, R26, RZ ;  /* 0x0000001a46167224 */ /* 0x000fe200078e02ff */
[----:B------:R-:W-:Y:S01]  /*7a20*/  I2IP.S8.S32.SAT R100, R23, R18, RZ ;  /* 0x0000001217647239 */ /* 0x000fe200000014ff */
[----:B------:R-:W-:Y:S01]  /*7a30*/  IMAD.U32 R74, R86, 0x10000, RZ ;  /* 0x00010000564a7824 */ /* 0x000fe200078e00ff */
[----:B------:R-:W-:Y:S01]  /*7a40*/  SHF.R.S32.HI R75, RZ, 0x18, R75 ;  /* 0x00000018ff4b7819 */ /* 0x000fe2000001144b */
[C---:B------:R-:W-:Y:S01]  /*7a50*/  IMAD R27, R70.reuse, R27, RZ ;  /* 0x0000001b461b7224 */ /* 0x040fe200078e02ff */
[----:B------:R-:W-:Y:S01]  /*7a60*/  I2IP.S8.S32.SAT R100, R17, R16, R100 ;  /* 0x0000001011647239 */ /* 0x000fe20000001464 */
[C---:B------:R-:W-:Y:S01]  /*7a70*/  IMAD R24, R70.reuse, R28, RZ ;  /* 0x0000001c46187224 */ /* 0x040fe200078e02ff */
[----:B------:R-:W-:Y:S01]  /*7a80*/  SHF.R.S32.HI R74, RZ, 0x18, R74 ;  /* 0x00000018ff4a7819 */ /* 0x000fe2000001144a */
[-C--:B------:R-:W-:Y:S01]  /*7a90*/  IMAD R22, R77, R72.reuse, R22 ;  /* 0x000000484d167224 */ /* 0x080fe200078e0216 */
[----:B------:R-:W-:Y:S01]  /*7aa0*/  SHF.L.U32 R77, R87, 0x8, RZ ;  /* 0x00000008574d7819 */ /* 0x000fe200000006ff */
[----:B------:R-:W-:Y:S02]  /*7ab0*/  IMAD R25, R70, R29, RZ ;  /* 0x0000001d46197224 */ /* 0x000fe400078e02ff */
        /* <DEDUP_REMOVED lines=33> */
[----:B------:R-:W-:Y:S01]  /*7cd0*/  PRMT R76, R93, 0x8880, RZ ;  /* 0x000088805d4c7816 */ /* 0x000fe200000000ff */
[C---:B------:R-:W-:Y:S02]  /*7ce0*/  IMAD R34, R70.reuse, R38, RZ ;  /* 0x0000002646227224 */ /* 0x040fe400078e02ff */
[----:B------:R-:W-:Y:S01]  /*7cf0*/  IMAD R32, R73, R72, R32 ;  /* 0x0000004849207224 */ /* 0x000fe200078e0220 */
[----:B------:R-:W-:Y:S01]  /*7d00*/  SHF.R.S32.HI R73, RZ, 0x18, R92 ;  /* 0x00000018ff497819 */ /* 0x000fe2000001145c */
[----:B------:R-:W-:Y:S01]  /*7d10*/  IMAD R39, R70, R39, RZ ;  /* 0x0000002746277224 */ /* 0x000fe200078e02ff */
[----:B------:R-:W-:Y:S01]  /*7d20*/  I2IP.S8.S32.SAT R103, R35, R30, RZ ;  /* 0x0000001e23677239 */ /* 0x000fe200000014ff */
[-C--:B------:R-:W-:Y:S02]  /*7d30*/  IMAD R33, R74, R72.reuse, R33 ;  /* 0x000000484a217224 */ /* 0x080fe400078e0221 */
[----:B------:R-:W-:Y:S01]  /*7d40*/  IMAD R34, R75, R72, R34 ;  /* 0x000000484b227224 */ /* 0x000fe200078e0222 */
[----:B------:R-:W-:Y:S01]  /*7d50*/  I2IP.S8.S32.SAT R103, R29, R28, R103 ;  /* 0x0000001c1d677239 */ /* 0x000fe20000001467 */
[C---:B------:R-:W-:Y:S01]  /*7d60*/  IMAD.U32 R74, R93.reuse, 0x10000, RZ ;  /* 0x000100005d4a7824 */ /* 0x040fe200078e00ff */
[----:B------:R-:W-:Y:S01]  /*7d70*/  SHF.L.U32 R75, R93, 0x8, RZ ;  /* 0x000000085d4b7819 */ /* 0x000fe200000006ff */
[----:B------:R-:W-:Y:S01]  /*7d80*/  IMAD R39, R73, R72, R39 ;  /* 0x0000004849277224 */ /* 0x000fe200078e0227 */
[----:B------:R-:W-:Y:S01]  /*7d90*/  MOV R73, R76 ;  /* 0x0000004c00497202 */ /* 0x000fe20000000f00 */
[C---:B------:R-:W-:Y:S01]  /*7da0*/  IMAD R36, R70.reuse, R40, RZ ;  /* 0x0000002846247224 */ /* 0x040fe200078e02ff */
[----:B------:R-:W-:Y:S01]  /*7db0*/  SHF.R.S32.HI R74, RZ, 0x18, R74 ;  /* 0x00000018ff4a7819 */ /* 0x000fe2000001144a */
[C---:B------:R-:W-:Y:S01]  /*7dc0*/  IMAD R37, R70.reuse, R41, RZ ;  /* 0x0000002946257224 */ /* 0x040fe200078e02ff */
[----:B------:R-:W-:Y:S01]  /*7dd0*/  SHF.R.S32.HI R75, RZ, 0x18, R75 ;  /* 0x00000018ff4b7819 */ /* 0x000fe2000001144b */
[----:B------:R-:W-:Y:S01]  /*7de0*/  IMAD R38, R70, R42, RZ ;  /* 0x0000002a46267224 */ /* 0x000fe200078e02ff */
[----:B------:R1:W-:Y:S01]  /*7df0*/  STS.128 [R159+0x8400], R100 ;  /* 0x008400649f007388 */ /* 0x0003e20000000c00 */
[----:B------:R-:W-:Y:S01]  /*7e00*/  IMAD R36, R73, R72, R36 ;  /* 0x0000004849247224 */ /* 0x000fe200078e0224 */
[----:B------:R-:W-:Y:S01]  /*7e10*/  I2IP.S8.S32.SAT R108, R39, R34, RZ ;  /* 0x00000022276c7239 */ /* 0x000fe200000014ff */
[-C--:B------:R-:W-:Y:S01]  /*7e20*/  IMAD R37, R74, R72.reuse, R37 ;  /* 0x000000484a257224 */ /* 0x080fe200078e0225 */
[----:B------:R-:W-:Y:S01]  /*7e30*/  SHF.R.S32.HI R76, RZ, 0x18, R93 ;  /* 0x00000018ff4c7819 */ /* 0x000fe2000001145d */
[----:B------:R-:W-:Y:S01]  /*7e40*/  IMAD R43, R70, R43, RZ ;  /* 0x0000002b462b7224 */ /* 0x000fe200078e02ff */
[C---:B------:R-:W-:Y:S01]  /*7e50*/  SHF.L.U32 R74, R94.reuse, 0x10, RZ ;  /* 0x000000105e4a7819 */ /* 0x040fe200000006ff */
[----:B------:R-:W-:Y:S01]  /*7e60*/  IMAD R38, R75, R72, R38 ;  /* 0x000000484b267224 */ /* 0x000fe200078e0226 */
[----:B------:R-:W-:Y:S01]  /*7e70*/  PRMT R73, R94, 0x8880, RZ ;  /* 0x000088805e497816 */ /* 0x000fe200000000ff */
[----:B------:R-:W-:Y:S01]  /*7e80*/  IMAD R40, R70, R44, RZ ;  /* 0x0000002c46287224 */ /* 0x000fe200078e02ff */
[----:B------:R-:W-:Y:S01]  /*7e90*/  SHF.L.U32 R75, R94, 0x8, RZ ;  /* 0x000000085e4b7819 */ /* 0x000fe200000006ff */
[----:B------:R-:W-:Y:S01]  /*7ea0*/  IMAD R41, R70, R45, RZ ;  /* 0x0000002d46297224 */ /* 0x000fe200078e02ff */
[----:B------:R-:W-:Y:S01]  /*7eb0*/  SHF.R.S32.HI R74, RZ, 0x18, R74 ;  /* 0x00000018ff4a7819 */ /* 0x000fe2000001144a */
[----:B------:R-:W-:Y:S01]  /*7ec0*/  IMAD R43, R76, R72, R43 ;  /* 0x000000484c2b7224 */ /* 0x000fe200078e022b */
[----:B------:R-:W-:Y:S01]  /*7ed0*/  SHF.R.S32.HI R75, RZ, 0x18, R75 ;  /* 0x00000018ff4b7819 */ /* 0x000fe2000001144b */
[C---:B------:R-:W-:Y:S01]  /*7ee0*/  IMAD R42, R70.reuse, R46, RZ ;  /* 0x0000002e462a7224 */ /* 0x040fe200078e02ff */
[----:B------:R-:W-:Y:S01]  /*7ef0*/  I2IP.S8.S32.SAT R108, R33, R32, R108 ;  /* 0x00000020216c7239 */ /* 0x000fe2000000146c */
[----:B------:R-:W-:Y:S01]  /*7f00*/  IMAD R40, R73, R72, R40 ;  /* 0x0000004849287224 */ /* 0x000fe200078e0228 */
[----:B------:R-:W-:Y:S01]  /*7f10*/  SHF.R.S32.HI R76, RZ, 0x18, R94 ;  /* 0x00000018ff4c7819 */ /* 0x000fe2000001145e */
[----:B------:R-:W-:Y:S01]  /*7f20*/  IMAD R47, R70, R47, RZ ;  /* 0x0000002f462f7224 */ /* 0x000fe200078e02ff */
[----:B------:R-:W-:Y:S01]  /*7f30*/  I2IP.S8.S32.SAT R109, R43, R38, RZ ;  /* 0x000000262b6d7239 */ /* 0x000fe200000014ff */
[-C--:B------:R-:W-:Y:S01]  /*7f40*/  IMAD R41, R74, R72.reuse, R41 ;  /* 0x000000484a297224 */ /* 0x080fe200078e0229 */
[----:B------:R-:W-:Y:S01]  /*7f50*/  PRMT R73, R95, 0x8880, RZ ;  /* 0x000088805f497816 */ /* 0x000fe200000000ff */
[-C--:B------:R-:W-:Y:S01]  /*7f60*/  IMAD R42, R75, R72.reuse, R42 ;  /* 0x000000484b2a7224 */ /* 0x080fe200078e022a */
[----:B------:R-:W-:Y:S01]  /*7f70*/  SHF.L.U32 R74, R95, 0x10, RZ ;  /* 0x000000105f4a7819 */ /* 0x000fe200000006ff */
[----:B------:R-:W-:Y:S01]  /*7f80*/  IMAD R47, R76, R72, R47 ;  /* 0x000000484c2f7224 */ /* 0x000fe200078e022f */
[----:B------:R-:W-:Y:S01]  /*7f90*/  I2IP.S8.S32.SAT R109, R37, R36, R109 ;  /* 0x00000024256d7239 */ /* 0x000fe2000000146d */
[C---:B------:R-:W-:Y:S01]  /*7fa0*/  IMAD R44, R70.reuse, R48, RZ ;  /* 0x00000030462c7224 */ /* 0x040fe200078e02ff */
[----:B------:R-:W-:Y:S01]  /*7fb0*/  SHF.R.S32.HI R74, RZ, 0x18, R74 ;  /* 0x00000018ff4a7819 */ /* 0x000fe2000001144a */
[----:B------:R-:W-:Y:S01]  /*7fc0*/  IMAD.SHL.U32 R76, R95, 0x100, RZ ;  /* 0x000001005f4c7824 */ /* 0x000fe200078e00ff */
[----:B------:R-:W-:Y:S01]  /*7fd0*/  I2IP.S8.S32.SAT R110, R47, R42, RZ ;  /* 0x0000002a2f6e7239 */ /* 0x000fe200000014ff */
[----:B------:R-:W-:Y:S01]  /*7fe0*/  IMAD R45, R70, R49, RZ ;  /* 0x00000031462d7224 */ /* 0x000fe200078e02ff */
[----:B------:R-:W-:Y:S01]  /*7ff0*/  PRMT R75, R96, 0x8880, RZ ;  /* 0x00008880604b7816 */ /* 0x000fe200000000ff */
[----:B------:R-:W-:Y:S01]  /*8000*/  IMAD R44, R73, R72, R44 ;  /* 0x00000048492c7224 */ /* 0x000fe200078e022c */
[----:B------:R-:W-:Y:S01]  /*8010*/  SHF.R.S32.HI R73, RZ, 0x18, R76 ;  /* 0x00000018ff497819 */ /* 0x000fe2000001144c */
[----:B------:R-:W-:Y:S01]  /*8020*/  IMAD R46, R70, R50, RZ ;  /* 0x00000032462e7224 */ /* 0x000fe200078e02ff */
[----:B------:R-:W-:Y:S01]  /*8030*/  I2IP.S8.S32.SAT R110, R41, R40, R110 ;  /* 0x00000028296e7239 */ /* 0x000fe2000000146e */
[----:B------:R-:W-:Y:S01]  /*8040*/  IMAD R45, R74, R72, R45 ;  /* 0x000000484a2d7224 */ /* 0x000fe200078e022d */
[----:B------:R-:W-:Y:S01]  /*8050*/  SHF.R.S32.HI R74, RZ, 0x18, R95 ;  /* 0x00000018ff4a7819 */ /* 0x000fe2000001145f */
[----:B------:R-:W-:Y:S01]  /*8060*/  IMAD R51, R70, R51, RZ ;  /* 0x0000003346337224 */ /* 0x000fe200078e02ff */
[----:B------:R-:W-:Y:S01]  /*8070*/  SHF.L.U32 R76, R96, 0x8, RZ ;  /* 0x00000008604c7819 */ /* 0x000fe200000006ff */
[----:B------:R-:W-:Y:S02]  /*8080*/  IMAD R48, R70, R52, RZ ;  /* 0x0000003446307224 */ /* 0x000fe400078e02ff */
[-C--:B------:R-:W-:Y:S01]  /*8090*/  IMAD R46, R73, R72.reuse, R46 ;  /* 0x00000048492e7224 */ /* 0x080fe200078e022e */
[----:B------:R-:W-:Y:S01]  /*80a0*/  SHF.R.S32.HI R73, RZ, 0x18, R77 ;  /* 0x00000018ff497819 */ /* 0x000fe2000001144d */
[-C--:B------:R-:W-:Y:S01]  /*80b0*/  IMAD R51, R74, R72.reuse, R51 ;  /* 0x000000484a337224 */ /* 0x080fe200078e0233 */
[----:B------:R-:W-:Y:S01]  /*80c0*/  SHF.R.S32.HI R74, RZ, 0x18, R96 ;  /* 0x00000018ff4a7819 */ /* 0x000fe20000011460 */
[----:B------:R-:W-:Y:S01]  /*80d0*/  IMAD R49, R70, R53, RZ ;  /* 0x0000003546317224 */ /* 0x000fe200078e02ff */
[----:B------:R-:W-:Y:S01]  /*80e0*/  SHF.L.U32 R77, R98, 0x8, RZ ;  /* 0x00000008624d7819 */ /* 0x000fe200000006ff */
[----:B------:R-:W-:Y:S01]  /*80f0*/  IMAD R48, R75, R72, R48 ;  /* 0x000000484b307224 */ /* 0x000fe200078e0230 */
[----:B------:R-:W-:Y:S01]  /*8100*/  SHF.R.S32.HI R75, RZ, 0x18, R76 ;  /* 0x00000018ff4b7819 */ /* 0x000fe2000001144c */
[C---:B------:R-:W-:Y:S01]  /*8110*/  IMAD R50, R70.reuse, R54, RZ ;  /* 0x0000003646327224 */ /* 0x040fe200078e02ff */
[----:B------:R-:W-:Y:S01]  /*8120*/  I2IP.S8.S32.SAT R111, R51, R46, RZ ;  /* 0x0000002e336f7239 */ /* 0x000fe200000014ff */
[C---:B------:R-:W-:Y:S01]  /*8130*/  IMAD R55, R70.reuse, R55, RZ ;  /* 0x0000003746377224 */ /* 0x040fe200078e02ff */
[----:B------:R-:W-:Y:S01]  /*8140*/  SHF.L.U32 R76, R97, 0x10, RZ ;  /* 0x00000010614c7819 */ /* 0x000fe200000006ff */
[----:B------:R-:W-:Y:S01]  /*8150*/  IMAD R49, R73, R72, R49 ;  /* 0x0000004849317224 */ /* 0x000fe200078e0231 */
[----:B------:R-:W-:Y:S01]  /*8160*/  PRMT R73, R97, 0x8880, RZ ;  /* 0x0000888061497816 */ /* 0x000fe200000000ff */
[----:B------:R-:W-:Y:S01]  /*8170*/  IMAD R52, R70, R56, RZ ;  /* 0x0000003846347224 */ /* 0x000fe200078e02ff */
[----:B------:R-:W-:Y:S01]  /*8180*/  I2IP.S8.S32.SAT R111, R45, R44, R111 ;  /* 0x0000002c2d6f7239 */ /* 0x000fe2000000146f */
[-C--:B------:R-:W-:Y:S01]  /*8190*/  IMAD R50, R75, R72.reuse, R50 ;  /* 0x000000484b327224 */ /* 0x080fe200078e0232 */
[----:B------:R-:W-:Y:S01]  /*81a0*/  PRMT R75, R98, 0x8880, RZ ;  /* 0x00008880624b7816 */ /* 0x000fe200000000ff */
[-C--:B------:R-:W-:Y:S01]  /*81b0*/  IMAD R55, R74, R72.reuse, R55 ;  /* 0x000000484a377224 */ /* 0x080fe200078e0237 */
[----:B------:R-:W-:Y:S01]  /*81c0*/  SHF.R.S32.HI R74, RZ, 0x18, R76 ;  /* 0x00000018ff4a7819 */ /* 0x000fe2000001144c */
[----:B------:R-:W-:Y:S01]  /*81d0*/  IMAD R52, R73, R72, R52 ;  /* 0x0000004849347224 */ /* 0x000fe200078e0234 */
[----:B------:R-:W-:Y:S01]  /*81e0*/  SHF.L.U32 R73, R97, 0x8, RZ ;  /* 0x0000000861497819 */ /* 0x000fe200000006ff */
[C---:B------:R-:W-:Y:S01]  /*81f0*/  IMAD R53, R70.reuse, R57, RZ ;  /* 0x0000003946357224 */ /* 0x040fe200078e02ff */
[----:B------:R1:W-:Y:S01]  /*8200*/  STS.128 [R158+0x8400], R108 ;  /* 0x0084006c9e007388 */ /* 0x0003e20000000c00 */
[----:B------:R-:W-:Y:S01]  /*8210*/  IMAD R54, R70, R58, RZ ;  /* 0x0000003a46367224 */ /* 0x000fe200078e02ff */
[----:B------:R-:W-:Y:S01]  /*8220*/  SHF.R.S32.HI R73, RZ, 0x18, R73 ;  /* 0x00000018ff497819 */ /* 0x000fe20000011449 */
[----:B------:R-:W-:Y:S01]  /*8230*/  IMAD R53, R74, R72, R53 ;  /* 0x000000484a357224 */ /* 0x000fe200078e0235 */
[----:B------:R-:W-:Y:S01]  /*8240*/  SHF.L.U32 R76, R98, 0x10, RZ ;  /* 0x00000010624c7819 */ /* 0x000fe200000006ff */
[C---:B------:R-:W-:Y:S01]  /*8250*/  IMAD R59, R70.reuse, R59, RZ ;  /* 0x0000003b463b7224 */ /* 0x040fe200078e02ff */
[----:B------:R-:W-:Y:S01]  /*8260*/  SHF.R.S32.HI R74, RZ, 0x18, R97 ;  /* 0x00000018ff4a7819 */ /* 0x000fe20000011461 */
[C---:B------:R-:W-:Y:S01]  /*8270*/  IMAD R56, R70.reuse, R60, RZ ;  /* 0x0000003c46387224 */ /* 0x040fe200078e02ff */
[----:B------:R-:W-:Y:S01]  /*8280*/  I2IP.S8.S32.SAT R112, R55, R50, RZ ;  /* 0x0000003237707239 */ /* 0x000fe200000014ff */
[----:B------:R-:W-:Y:S01]  /*8290*/  IMAD R54, R73, R72, R54 ;  /* 0x0000004849367224 */ /* 0x000fe200078e0236 */
[----:B------:R-:W-:Y:S01]  /*82a0*/  SHF.R.S32.HI R76, RZ, 0x18, R76 ;  /* 0x00000018ff4c7819 */ /* 0x000fe2000001144c */
[----:B------:R-:W-:Y:S01]  /*82b0*/  IMAD R57, R70, R61, RZ ;  /* 0x0000003d46397224 */ /* 0x000fe200078e02ff */
[----:B------:R-:W-:Y:S01]  /*82c0*/  I2IP.S8.S32.SAT R112, R49, R48, R112 ;  /* 0x0000003031707239 */ /* 0x000fe20000001470 */
[----:B------:R-:W-:Y:S01]  /*82d0*/  IMAD R59, R74, R72, R59 ;  /* 0x000000484a3b7224 */ /* 0x000fe200078e023b */
[----:B------:R-:W-:Y:S01]  /*82e0*/  SHF.R.S32.HI R77, RZ, 0x18, R77 ;  /* 0x00000018ff4d7819 */ /* 0x000fe2000001144d */
[----:B------:R-:W-:Y:S01]  /*82f0*/  IMAD R58, R70, R62, RZ ;  /* 0x0000003e463a7224 */ /* 0x000fe200078e02ff */
[----:B------:R-:W-:Y:S01]  /*8300*/  SHF.R.S32.HI R73, RZ, 0x18, R98 ;  /* 0x00000018ff497819 */ /* 0x000fe20000011462 */
[----:B------:R-:W-:Y:S01]  /*8310*/  IMAD R56, R75, R72, R56 ;  /* 0x000000484b387224 */ /* 0x000fe200078e0238 */
[----:B------:R-:W-:Y:S01]  /*8320*/  I2IP.S8.S32.SAT R113, R59, R54, RZ ;  /* 0x000000363b717239 */ /* 0x000fe200000014ff */
[----:B------:R-:W-:Y:S01]  /*8330*/  IMAD R57, R76, R72, R57 ;  /* 0x000000484c397224 */ /* 0x000fe200078e0239 */
[C---:B------:R-:W-:Y:S01]  /*8340*/  PRMT R75, R99.reuse, 0x8880, RZ ;  /* 0x00008880634b7816 */ /* 0x040fe200000000ff */
[----:B------:R-:W-:Y:S01]  /*8350*/  IMAD.U32 R74, R99, 0x10000, RZ ;  /* 0x00010000634a7824 */ /* 0x000fe200078e00ff */
[----:B------:R-:W-:Y:S01]  /*8360*/  I2IP.S8.S32.SAT R113, R53, R52, R113 ;  /* 0x0000003435717239 */ /* 0x000fe20000001471 */
[C---:B------:R-:W-:Y:S01]  /*8370*/  IMAD R63, R70.reuse, R63, RZ ;  /* 0x0000003f463f7224 */ /* 0x040fe200078e02ff */
[----:B------:R-:W-:Y:S01]  /*8380*/  SHF.R.S32.HI R76, RZ, 0x18, R99 ;  /* 0x00000018ff4c7819 */ /* 0x000fe20000011463 */
[----:B------:R-:W-:Y:S01]  /*8390*/  IMAD R58, R77, R72, R58 ;  /* 0x000000484d3a7224 */ /* 0x000fe200078e023a */
[----:B------:R-:W-:Y:S01]  /*83a0*/  SHF.L.U32 R77, R99, 0x8, RZ ;  /* 0x00000008634d7819 */ /* 0x000fe200000006ff */
[C---:B------:R-:W-:Y:S01]  /*83b0*/  IMAD R60, R70.reuse, R64, RZ ;  /* 0x00000040463c7224 */ /* 0x040fe200078e02ff */
[----:B------:R-:W-:Y:S01]  /*83c0*/  SHF.R.S32.HI R74, RZ, 0x18, R74 ;  /* 0x00000018ff4a7819 */ /* 0x000fe2000001144a */
[C---:B------:R-:W-:Y:S01]  /*83d0*/  IMAD R61, R70.reuse, R65, RZ ;  /* 0x00000041463d7224 */ /* 0x040fe200078e02ff */
[----:B------:R-:W-:Y:S01]  /*83e0*/  SHF.R.S32.HI R77, RZ, 0x18, R77 ;  /* 0x00000018ff4d7819 */ /* 0x000fe2000001144d */
[-C--:B------:R-:W-:Y:S02]  /*83f0*/  IMAD R63, R73, R72.reuse, R63 ;  /* 0x00000048493f7224 */ /* 0x080fe400078e023f */
[----:B------:R-:W-:Y:S02]  /*8400*/  IMAD R60, R75, R72, R60 ;  /* 0x000000484b3c7224 */ /* 0x000fe400078e023c */
[----:B------:R-:W-:Y:S01]  /*8410*/  IMAD R62, R70, R66, RZ ;  /* 0x00000042463e7224 */ /* 0x000fe200078e02ff */
[----:B------:R-:W-:Y:S01]  /*8420*/  I2IP.S8.S32.SAT R114, R63, R58, RZ ;  /* 0x0000003a3f727239 */ /* 0x000fe200000014ff */
[----:B------:R-:W-:Y:S02]  /*8430*/  IMAD R61, R74, R72, R61 ;  /* 0x000000484a3d7224 */ /* 0x000fe400078e023d */
[----:B------:R-:W-:Y:S01]  /*8440*/  IMAD R67, R70, R67, RZ ;  /* 0x0000004346437224 */ /* 0x000fe200078e02ff */
[----:B------:R-:W-:Y:S01]  /*8450*/  I2IP.S8.S32.SAT R114, R57, R56, R114 ;  /* 0x0000003839727239 */ /* 0x000fe20000001472 */
[-C--:B------:R-:W-:Y:S02]  /*8460*/  IMAD R62, R77, R72.reuse, R62 ;  /* 0x000000484d3e7224 */ /* 0x080fe400078e023e */
[----:B------:R-:W-:Y:S05]  /*8470*/  IMAD R67, R76, R72, R67 ;  /* 0x000000484c437224 */ /* 0x000fea00078e0243 */
[----:B------:R-:W-:Y:S04]  /*8480*/  I2IP.S8.S32.SAT R115, R67, R62, RZ ;  /* 0x0000003e43737239 */ /* 0x000fe800000014ff */
[----:B------:R-:W-:Y:S05]  /*8490*/  I2IP.S8.S32.SAT R115, R61, R60, R115 ;  /* 0x0000003c3d737239 */ /* 0x000fea0000001473 */
[----:B------:R1:W-:Y:S01]  /*84a0*/  STS.128 [R157+0x8400], R112 ;  /* 0x008400709d007388 */ /* 0x0003e20000000c00 */
[----:B------:R-:W-:Y:S01]  /*84b0*/  @!PT LDS RZ, [RZ] ;  /* 0x00000000fffff984 */ /* 0x000fe20000000800 */
[----:B------:R-:W-:Y:S01]  /*84c0*/  @!PT LDS RZ, [RZ] ;  /* 0x00000000fffff984 */ /* 0x000fe20000000800 */
[----:B------:R-:W-:Y:S01]  /*84d0*/  @!PT LDS RZ, [RZ] ;  /* 0x00000000fffff984 */ /* 0x000fe20000000800 */
[----:B------:R-:W-:Y:S01]  /*84e0*/  @!PT LDS RZ, [RZ] ;  /* 0x00000000fffff984 */ /* 0x000fe20000000800 */
[----:B------:R2:W-:Y:S07]  /*84f0*/  MEMBAR.ALL.CTA ;  /* 0x0000000000007992 */ /* 0x0005ee0000008000 */
[----:B--2---:R-:W2:Y:S02]  /*8500*/  FENCE.VIEW.ASYNC.S ;  /* 0x00000000000073c6 */ /* 0x004ea40000000000 */
[----:B--2---:R-:W-:Y:S06]  /*8510*/  BAR.SYNC.DEFER_BLOCKING 0x1, 0x80 ;  /* 0x0042000000007b1d */ /* 0x004fec0000010000 */
[----:B------:R-:W-:Y:S05]  /*8520*/  @P0 BRA `(.L_x_134) ;  /* 0x0000000000280947 */ /* 0x000fea0003800000 */
[----:B------:R-:W-:Y:S01]  /*8530*/  UIADD3 UR4, UPT, UPT, UR44, 0x8400, URZ ;  /* 0x000084002c047890 */ /* 0x000fe2000fffe0ff */
[----:B------:R-:W-:Y:S05]  /*8540*/  UMOV UR51, UR36 ;  /* 0x0000002400337c82 */ /* 0x000fea0008000000 */
[----:B------:R-:W-:Y:S01]  /*8550*/  MOV R154, UR4 ;  /* 0x00000004009a7c02 */ /* 0x000fe20008000f00 */
[----:B------:R-:W-:Y:S03]  /*8560*/  UIADD3 UR4, UP0, UPT, UR62, 0x680, URZ ;  /* 0x000006803e047890 */ /* 0x000fe6000ff1e0ff */
[----:B------:R-:W-:Y:S01]  /*8570*/  R2UR UR48, R154 ;  /* 0x000000009a3072ca */ /* 0x000fe200000e0000 */
[----:B------:R-:W-:Y:S11]  /*8580*/  UIADD3.X UR5, UPT, UPT, URZ, UR63, URZ, UP0, !UPT ;  /* 0x0000003fff057290 */ /* 0x000ff600087fe4ff */
[----:B------:R-:W-:Y:S01]  /*8590*/  @!UPT UIADD3 URZ, UPT, UPT, URZ, URZ, URZ ;  /* 0x000000fffffff290 */ /* 0x000fe2000fffe0ff */
[----:B------:R2:W-:Y:S01]  /*85a0*/  UTMASTG.3D [UR48], [UR4] ;  /* 0x00000030040073b5 */ /* 0x0005e20008010000 */
[----:B------:R0:W-:Y:S01]  /*85b0*/  UTMACMDFLUSH ;  /* 0x00000000000079b7 */ /* 0x0001e20000000000 */
[----:B--2---:R-:W-:Y:S04]  /*85c0*/  DEPBAR.LE SB0, 0x1 ;  /* 0x000080400000791a */ /* 0x004fe80000000000 */
.L_x_134:
[----:B------:R-:W-:Y:S05]  /*85d0*/  BSYNC.RECONVERGENT B0 ;  /* 0x0000000000007941 */ /* 0x000fea0003800200 */
.L_x_133:
[----:B------:R-:W-:Y:S06]  /*85e0*/  BAR.SYNC.DEFER_BLOCKING 0x1, 0x80 ;  /* 0x0042000000007b1d */ /* 0x000fec0000010000 */
[----:B------:R-:W2:Y:S01]  /*85f0*/  @P6 SYNCS.PHASECHK.TRANS64.TRYWAIT P0, [R107+URZ+0x160], R116 ;  /* 0x000160746b0065a7 */ /* 0x000ea200080011ff */
[----:B------:R-:W-:Y:S01]  /*8600*/  BSSY B1, `(.L_x_135) ;  /* 0x0000023000017945 */ /* 0x000fe20003800000 */
[----:B--2---:R-:W-:Y:S03]  /*8610*/  @P6 SEL R78, RZ, 0x1, !P0 ;  /* 0x00000001ff4e6807 */ /* 0x004fe60004000000 */
[----:B------:R-:W-:Y:S05]  /*8620*/  @!P6 BRA `(.L_x_136) ;  /* 0x000000000080e947 */ /* 0x000fea0003800000 */
[----:B------:R-:W-:Y:S01]  /*8630*/  ISETP.NE.AND P1, PT, R79, RZ, PT ;  /* 0x000000ff4f00720c */ /* 0x000fe20003f25270 */
[----:B------:R-:W-:Y:S01]  /*8640*/  BSSY B0, `(.L_x_137) ;  /* 0x000000a000007945 */ /* 0x000fe20003800000 */
[----:B------:R-:W-:Y:S11]  /*8650*/  ISETP.NE.AND P0, PT, R78, RZ, PT ;  /* 0x000000ff4e00720c */ /* 0x000ff60003f05270 */
[----:B------:R-:W-:Y:S04]  /*8660*/  @P1 IMAD R5, R148, 0x2000, R105 ;  /* 0x0000200094051824 */ /* 0x000fe800078e0269 */
[--C-:B------:R-:W-:Y:S01]  /*8670*/  @P1 IMAD.IADD R4, R153, 0x1, R5.reuse ;  /* 0x0000000199041824 */ /* 0x100fe200078e0205 */
[----:B------:R-:W-:Y:S01]  /*8680*/  @P1 IADD3 R3, PT, PT, R152, R5, RZ ;  /* 0x0000000598031210 */ /* 0x000fe20007ffe0ff */
[----:B------:R-:W-:Y:S01]  /*8690*/  @P1 IMAD.IADD R2, R104, 0x1, R5 ;  /* 0x0000000168021824 */ /* 0x000fe200078e0205 */
[----:B------:R-:W-:Y:S06]  /*86a0*/  @P0 BRA `(.L_x_138) ;  /* 0x00000000000c0947 */ /* 0x000fec0003800000 */
[----:B------:R-:W-:Y:S04]  /*86b0*/  SHF.L.U32 R0, R147, 0x1f, RZ ;  /* 0x0000001f93007819 */ /* 0x000fe800000006ff */
[----:B------:R-:W2:Y:S02]  /*86c0*/  SYNCS.PHASECHK.TRANS64.TRYWAIT P0, [R107+URZ+0x160], R0 ;  /* 0x000160006b0075a7 */ /* 0x000ea400080011ff */
[----:B--2---:R-:W-:Y:S05]  /*86d0*/  @!P0 BRA `(.L_x_139) ;  /* 0x0000005400088947 */ /* 0x004fea0003800000 */
.L_x_138:
[----:B------:R-:W-:Y:S05]  /*86e0*/  BSYNC B0 ;  /* 0x0000000000007941 */ /* 0x000fea0003800000 */
.L_x_137:
[----:B------:R-:W-:Y:S01]  /*86f0*/  ISETP.NE.AND P0, PT, R79, RZ, PT ;  /* 0x000000ff4f00720c */ /* 0x000fe20003f05270 */
[----:B--2---:R-:W-:Y:S02]  /*8700*/  VIADD R107, R107, 0x180 ;  /* 0x000001806b6b7836 */ /* 0x004fe40000000000 */
[----:B------:R-:W-:Y:S02]  /*8710*/  IMAD.U32 R0, RZ, RZ, UR45 ;  /* 0x0000002dff007e24 */ /* 0x000fe4000f8e00ff */
[----:B------:R-:W-:Y:S03]  /*8720*/  VIADD R148, R148, 0x1 ;  /* 0x0000000194947836 */ /* 0x000fe60000000000 */
[----:B------:R-:W-:Y:S05]  /*8730*/  PRMT R0, R0, 0x654, R107 ;  /* 0x0000065400007816 */ /* 0x000fea000000006b */
[----:B------:R2:W3:Y:S04]  /*8740*/  @P0 LDS.128 R80, [R5+0x400] ;  /* 0x0004000005500984 */ /* 0x0004e80000000c00 */
[----:B------:R2:W4:Y:S04]  /*8750*/  @P0 LDS.128 R84, [R4+0x400] ;  /* 0x0004000004540984 */ /* 0x0005280000000c00 */
        /* <DEDUP_REMOVED lines=12> */
[----:B--234-:R-:W-:Y:S02]  /*8820*/  LOP3.LUT R147, R147, R0, RZ, 0x3c, !PT ;  /* 0x0000000093937212 */ /* 0x01cfe400078e3cff */
.L_x_136:
[----:B------:R-:W-:Y:S05]  /*8830*/  BSYNC B1 ;  /* 0x0000000000017941 */ /* 0x000fea0003800000 */
.L_x_135:
[----:B------:R-:W-:Y:S05]  /*8840*/  VIADD R0, R71, 0x40 ;  /* 0x0000004047007836 */ /* 0x000fea0000000000 */
[----:B------:R-:W-:Y:S04]  /*8850*/  SHF.R.U32.HI R0, RZ, 0x15, R0 ;  /* 0x00000015ff007819 */ /* 0x000fe80000011600 */
[----:B------:R-:W-:Y:S11]  /*8860*/  LOP3.LUT P0, RZ, R0, 0x3, R141, 0x48, !PT ;  /* 0x0000000300ff7812 */ /* 0x000ff6000780488d */
[----:B------:R-:W-:Y:S02]  /*8870*/  @!UPT UIADD3 URZ, UPT, UPT, URZ, URZ, URZ ;  /* 0x000000fffffff290 */ /* 0x000fe4000fffe0ff */
        /* <DEDUP_REMOVED lines=8> */
[----:B------:R-:W5:Y:S01]  /*8900*/  LDCU.64 UR4, c[0x4][0x18] ;  /* 0x01000300ff0477ac */ /* 0x000f620008000a00 */
[----:B--2---:R-:W-:Y:S01]  /*8910*/  MOV R5, UR9 ;  /* 0x0000000900057c02 */ /* 0x004fe20008000f00 */
[----:B------:R-:W-:Y:S01]  /*8920*/  IMAD.U32 R4, RZ, RZ, UR8 ;  /* 0x00000008ff047e24 */ /* 0x000fe2000f8e00ff */
[----:B---3--:R-:W-:Y:S01]  /*8930*/  MOV R7, UR7 ;  /* 0x0000000700077c02 */ /* 0x008fe20008000f00 */
[----:B------:R-:W-:Y:S01]  /*8940*/  IMAD.U32 R6, RZ, RZ, UR6 ;  /* 0x00000006ff067e24 */ /* 0x000fe2000f8e00ff */
[----:B-----5:R-:W-:Y:S01]  /*8950*/  MOV R11, UR5 ;  /* 0x00000005000b7c02 */ /* 0x020fe20008000f00 */
[----:B------:R-:W-:Y:S02]  /*8960*/  IMAD.U32 R10, RZ, RZ, UR4 ;  /* 0x00000004ff0a7e24 */ /* 0x000fe4000f8e00ff */
[----:B------:R-:W-:Y:S07]  /*8970*/  LEPC R20, `(.L_x_140) ;  /* 0x000000001014794e */ /* 0x000fee0000000000 */
[----:B-1--4-:R-:W-:Y:S05]  /*8980*/  CALL.ABS.NOINC R2 ;  /* 0x0000000002007343 */ /* 0x012fea0003c00000 */
.L_x_140:
[----:B------:R-:W-:Y:S05]  /*8990*/  WARPSYNC.ALL ;  /* 0x0000000000007948 */ /* 0x000fea0003800000 */
[----:B------:R-:W-:Y:S01]  /*89a0*/  R2UR UR4, R71 ;  /* 0x00000000470472ca */ /* 0x000fe200000e0000 */
[----:B------:R-:W-:Y:S01]  /*89b0*/  BSSY.RECONVERGENT B0, `(.L_x_141) ;  /* 0x000011c000007945 */ /* 0x000fe20003800200 */
[C---:B------:R-:W-:Y:S02]  /*89c0*/  PRMT R73, R80.reuse, 0x8880, RZ ;  /* 0x0000888050497816 */ /* 0x040fe400000000ff */
[C---:B------:R-:W-:Y:S02]  /*89d0*/  SHF.L.U32 R75, R80.reuse, 0x10, RZ ;  /* 0x00000010504b7819 */ /* 0x040fe400000006ff */
[----:B------:R-:W-:Y:S02]  /*89e0*/  SHF.L.U32 R77, R81, 0x8, RZ ;  /* 0x00000008514d7819 */ /* 0x000fe400000006ff */
[----:B------:R-:W-:Y:S02]  /*89f0*/  SHF.R.S32.HI R75, RZ, 0x18, R75 ;  /* 0x00000018ff4b7819 */ /* 0x000fe4000001144b */
[----:B------:R-:W-:Y:S02]  /*8a00*/  SHF.R.S32.HI R77, RZ, 0x18, R77 ;  /* 0x00000018ff4d7819 */ /* 0x000fe4000001144d */
[----:B------:R-:W-:Y:S01]  /*8a10*/  SHF.R.S32.HI R76, RZ, 0x18, R81 ;  /* 0x00000018ff4c7819 */ /* 0x000fe20000011451 */
[----:B------:R-:W2:Y:S01]  /*8a20*/  LDTM.x64 R4, tmem[UR4+0x40] ;  /* 0x00004004000479ee */ /* 0x000ea20008340000 */
[----:B------:R-:W-:Y:S02]  /*8a30*/  SHF.L.U32 R74, R80, 0x8, RZ ;  /* 0x00000008504a7819 */ /* 0x000fe400000006ff */
[----:B------:R-:W-:Y:S02]  /*8a40*/  ISETP.NE.AND P0, PT, R155, RZ, PT ;  /* 0x000000ff9b00720c */ /* 0x000fe40003f05270 */
[----:B------:R-:W-:Y:S02]  /*8a50*/  SHF.R.S32.HI R74, RZ, 0x18, R74 ;  /* 0x00000018ff4a7819 */ /* 0x000fe4000001144a */
[----:B------:R-:W-:Y:S01]  /*8a60*/  ISETP.NE.AND P6, PT, R106, RZ, PT ;  /* 0x000000ff6a00720c */ /* 0x000fe20003fc5270 */
[C---:B--2---:R-:W-:Y:S02]  /*8a70*/  IMAD R0, R70.reuse, R4, RZ ;  /* 0x0000000446007224 */ /* 0x044fe400078e02ff */
[C---:B------:R-:W-:Y:S02]  /*8a80*/  IMAD R2, R70.reuse, R5, RZ ;  /* 0x0000000546027224 */ /* 0x040fe400078e02ff */
[----:B------:R-:W-:Y:S02]  /*8a90*/  IMAD R3, R70, R6, RZ ;  /* 0x0000000646037224 */ /* 0x000fe400078e02ff */
        /* <DEDUP_REMOVED lines=10> */
[----:B------:R-:W-:Y:S01]  /*8b40*/  IMAD R7, R73, R72, R7 ;  /* 0x0000004849077224 */ /* 0x000fe200078e0207 */
[----:B------:R-:W-:Y:S01]  /*8b50*/  PRMT R73, R82, 0x8880, RZ ;  /* 0x0000888052497816 */ /* 0x000fe200000000ff */
[----:B------:R-:W-:Y:S02]  /*8b60*/  IMAD R6, R70, R10, RZ ;  /* 0x0000000a46067224 */ /* 0x000fe400078e02ff */
[-C--:B------:R-:W-:Y:S01]  /*8b70*/  IMAD R4, R75, R72.reuse, R4 ;  /* 0x000000484b047224 */ /* 0x080fe200078e0204 */
[----:B------:R-:W-:Y:S01]  /*8b80*/  SHF.L.U32 R75, R82, 0x8, RZ ;  /* 0x00000008524b7819 */ /* 0x000fe200000006ff */
[-C--:B------:R-:W-:Y:S01]  /*8b90*/  IMAD R5, R74, R72.reuse, R5 ;  /* 0x000000484a057224 */ /* 0x080fe200078e0205 */
[----:B------:R-:W-:Y:S01]  /*8ba0*/  SHF.L.U32 R74, R82, 0x10, RZ ;  /* 0x00000010524a7819 */ /* 0x000fe200000006ff */
[----:B------:R-:W-:Y:S01]  /*8bb0*/  IMAD R6, R77, R72, R6 ;  /* 0x000000484d067224 */ /* 0x000fe200078e0206 */
[----:B------:R-:W-:Y:S01]  /*8bc0*/  I2IP.S8.S32.SAT R77, R7, R3, RZ ;  /* 0x00000003074d7239 */ /* 0x000fe200000014ff */
[C---:B------:R-:W-:Y:S01]  /*8bd0*/  IMAD R11, R70.reuse, R11, RZ ;  /* 0x0000000b460b7224 */ /* 0x040fe200078e02ff */
[----:B------:R-:W-:Y:S01]  /*8be0*/  MOV R3, R73 ;  /* 0x0000004900037202 */ /* 0x000fe20000000f00 */
[----:B------:R-:W-:Y:S01]  /*8bf0*/  IMAD R8, R70, R12, RZ ;  /* 0x0000000c46087224 */ /* 0x000fe200078e02ff */
[----:B-1----:R-:W-:Y:S01]  /*8c00*/  I2IP.S8.S32.SAT R88, R2, R0, R77 ;  /* 0x0000000002587239 */ /* 0x002fe2000000144d */
[----:B------:R-:W-:Y:S01]  /*8c10*/  IMAD R9, R70, R13, RZ ;  /* 0x0000000d46097224 */ /* 0x000fe200078e02ff */
[----:B------:R-:W-:Y:S01]  /*8c20*/  SHF.R.S32.HI R73, RZ, 0x18, R74 ;  /* 0x00000018ff497819 */ /* 0x000fe2000001144a */
[----:B------:R-:W-:Y:S01]  /*8c30*/  IMAD R11, R76, R72, R11 ;  /* 0x000000484c0b7224 */ /* 0x000fe200078e020b */
[----:B------:R-:W-:Y:S01]  /*8c40*/  SHF.R.S32.HI R75, RZ, 0x18, R75 ;  /* 0x00000018ff4b7819 */ /* 0x000fe2000001144b */
[C---:B------:R-:W-:Y:S01]  /*8c50*/  IMAD R10, R70.reuse, R14, RZ ;  /* 0x0000000e460a7224 */ /* 0x040fe200078e02ff */
[----:B------:R-:W-:Y:S01]  /*8c60*/  SHF.L.U32 R2, R83, 0x10, RZ ;  /* 0x0000001053027819 */ /* 0x000fe200000006ff */
[----:B------:R-:W-:Y:S01]  /*8c70*/  IMAD R8, R3, R72, R8 ;  /* 0x0000004803087224 */ /* 0x000fe200078e0208 */
[----:B------:R-:W-:Y:S01]  /*8c80*/  I2IP.S8.S32.SAT R89, R11, R6, RZ ;  /* 0x000000060b597239 */ /* 0x000fe200000014ff */
[C---:B------:R-:W-:Y:S01]  /*8c90*/  IMAD R15, R70.reuse, R15, RZ ;  /* 0x0000000f460f7224 */ /* 0x040fe200078e02ff */
[----:B------:R-:W-:Y:S01]  /*8ca0*/  PRMT R3, R83, 0x8880, RZ ;  /* 0x0000888053037816 */ /* 0x000fe200000000ff */
[----:B------:R-:W-:Y:S01]  /*8cb0*/  IMAD R9, R73, R72, R9 ;  /* 0x0000004849097224 */ /* 0x000fe200078e0209 */
[----:B------:R-:W-:Y:S01]  /*8cc0*/  I2IP.S8.S32.SAT R89, R5, R4, R89 ;  /* 0x0000000405597239 */ /* 0x000fe20000001459 */
[C---:B------:R-:W-:Y:S01]  /*8cd0*/  IMAD R12, R70.reuse, R16, RZ ;  /* 0x00000010460c7224 */ /* 0x040fe200078e02ff */
[----:B------:R-:W-:Y:S01]  /*8ce0*/  SHF.R.S32.HI R2, RZ, 0x18, R2 ;  /* 0x00000018ff027819 */ /* 0x000fe20000011402 */
[----:B------:R-:W-:Y:S01]  /*8cf0*/  IMAD R10, R75, R72, R10 ;  /* 0x000000484b0a7224 */ /* 0x000fe200078e020a */
[----:B------:R-:W-:Y:S01]  /*8d00*/  SHF.R.S32.HI R0, RZ, 0x18, R82 ;  /* 0x00000018ff007819 */ /* 0x000fe20000011452 */
[C---:B------:R-:W-:Y:S01]  /*8d10*/  IMAD R13, R70.reuse, R17, RZ ;  /* 0x00000011460d7224 */ /* 0x040fe200078e02ff */
[----:B------:R-:W-:Y:S01]  /*8d20*/  SHF.R.S32.HI R74, RZ, 0x18, R83 ;  /* 0x00000018ff4a7819 */ /* 0x000fe20000011453 */
[----:B------:R-:W-:Y:S01]  /*8d30*/  IMAD R14, R70, R18, RZ ;  /* 0x00000012460e7224 */ /* 0x000fe200078e02ff */
[----:B------:R-:W-:Y:S01]  /*8d40*/  SHF.L.U32 R73, R83, 0x8, RZ ;  /* 0x0000000853497819 */ /* 0x000fe200000006ff */
[-C--:B------:R-:W-:Y:S01]  /*8d50*/  IMAD R15, R0, R72.reuse, R15 ;  /* 0x00000048000f7224 */ /* 0x080fe200078e020f */
[C---:B------:R-:W-:Y:S01]  /*8d60*/  SHF.L.U32 R0, R84.reuse, 0x10, RZ ;  /* 0x0000001054007819 */ /* 0x040fe200000006ff */
[-C--:B------:R-:W-:Y:S01]  /*8d70*/  IMAD R12, R3, R72.reuse, R12 ;  /* 0x00000048030c7224 */ /* 0x080fe200078e020c */
[----:B------:R-:W-:Y:S01]  /*8d80*/  PRMT R3, R84, 0x8880, RZ ;  /* 0x0000888054037816 */ /* 0x000fe200000000ff */
[----:B------:R-:W-:Y:S01]  /*8d90*/  IMAD R13, R2, R72, R13 ;  /* 0x00000048020d7224 */ /* 0x000fe200078e020d */
[----:B------:R-:W-:Y:S01]  /*8da0*/  SHF.R.S32.HI R73, RZ, 0x18, R73 ;  /* 0x00000018ff497819 */ /* 0x000fe20000011449 */
[----:B------:R-:W-:Y:S01]  /*8db0*/  IMAD R19, R70, R19, RZ ;  /* 0x0000001346137224 */ /* 0x000fe200078e02ff */
[----:B------:R-:W-:Y:S01]  /*8dc0*/  I2IP.S8.S32.SAT R90, R15, R10, RZ ;  /* 0x0000000a0f5a7239 */ /* 0x000fe200000014ff */
[----:B------:R-:W-:Y:S01]  /*8dd0*/  IMAD.SHL.U32 R2, R84, 0x100, RZ ;  /* 0x0000010054027824 */ /* 0x000fe200078e00ff */
[----:B------:R-:W-:Y:S01]  /*8de0*/  SHF.R.S32.HI R0, RZ, 0x18, R0 ;  /* 0x00000018ff007819 */ /* 0x000fe20000011400 */
[C---:B------:R-:W-:Y:S01]  /*8df0*/  IMAD R16, R70.reuse, R20, RZ ;  /* 0x0000001446107224 */ /* 0x040fe200078e02ff */
[----:B------:R-:W-:Y:S01]  /*8e00*/  I2IP.S8.S32.SAT R90, R9, R8, R90 ;  /* 0x00000008095a7239 */ /* 0x000fe2000000145a */
[-C--:B------:R-:W-:Y:S01]  /*8e10*/  IMAD R14, R73, R72.reuse, R14 ;  /* 0x00000048490e7224 */ /* 0x080fe200078e020e */
[----:B------:R-:W-:Y:S01]  /*8e20*/  SHF.R.S32.HI R73, RZ, 0x18, R2 ;  /* 0x00000018ff497819 */ /* 0x000fe20000011402 */
[----:B------:R-:W-:Y:S01]  /*8e30*/  IMAD R17, R70, R21, RZ ;  /* 0x0000001546117224 */ /* 0x000fe200078e02ff */
[----:B------:R-:W-:Y:S01]  /*8e40*/  SHF.L.U32 R2, R85, 0x8, RZ ;  /* 0x0000000855027819 */ /* 0x000fe200000006ff */
[----:B------:R-:W-:Y:S01]  /*8e50*/  IMAD R19, R74, R72, R19 ;  /* 0x000000484a137224 */ /* 0x000fe200078e0213 */
[----:B------:R-:W-:Y:S01]  /*8e60*/  SHF.R.S32.HI R74, RZ, 0x18, R94 ;  /* 0x00000018ff4a7819 */ /* 0x000fe2000001145e */
[----:B------:R-:W-:Y:S01]  /*8e70*/  IMAD R18, R70, R22, RZ ;  /* 0x0000001646127224 */ /* 0x000fe200078e02ff */
[----:B------:R-:W-:Y:S01]  /*8e80*/  SHF.L.U32 R75, R98, 0x8, RZ ;  /* 0x00000008624b7819 */ /* 0x000fe200000006ff */
[----:B------:R-:W-:Y:S01]  /*8e90*/  IMAD R16, R3, R72, R16 ;  /* 0x0000004803107224 */ /* 0x000fe200078e0210 */
[----:B------:R-:W-:Y:S01]  /*8ea0*/  I2IP.S8.S32.SAT R91, R19, R14, RZ ;  /* 0x0000000e135b7239 */ /* 0x000fe200000014ff */
[----:B------:R-:W-:Y:S01]  /*8eb0*/  IMAD R17, R0, R72, R17 ;  /* 0x0000004800117224 */ /* 0x000fe200078e0211 */
[----:B------:R-:W-:Y:S01]  /*8ec0*/  SHF.R.S32.HI R0, RZ, 0x18, R84 ;  /* 0x00000018ff007819 */ /* 0x000fe20000011454 */
[C---:B------:R-:W-:Y:S01]  /*8ed0*/  IMAD R23, R70.reuse, R23, RZ ;  /* 0x0000001746177224 */ /* 0x040fe200078e02ff */
[----:B------:R-:W-:Y:S01]  /*8ee0*/  I2IP.S8.S32.SAT R91, R13, R12, R91 ;  /* 0x0000000c0d5b7239 */ /* 0x000fe2000000145b */
[----:B------:R-:W-:Y:S01]  /*8ef0*/  IMAD R18, R73, R72, R18 ;  /* 0x0000004849127224 */ /* 0x000fe200078e0212 */
[C---:B------:R-:W-:Y:S01]  /*8f00*/  SHF.L.U32 R73, R85.reuse, 0x10, RZ ;  /* 0x0000001055497819 */ /* 0x040fe200000006ff */
[----:B------:R-:W-:Y:S01]  /*8f10*/  IMAD R20, R70, R24, RZ ;  /* 0x0000001846147224 */ /* 0x000fe200078e02ff */
[----:B------:R-:W-:Y:S01]  /*8f20*/  PRMT R3, R85, 0x8880, RZ ;  /* 0x0000888055037816 */ /* 0x000fe200000000ff */
[----:B------:R-:W-:Y:S01]  /*8f30*/  IMAD R23, R0, R72, R23 ;  /* 0x0000004800177224 */ /* 0x000fe200078e0217 */
[----:B------:R-:W-:Y:S01]  /*8f40*/  SHF.R.S32.HI R0, RZ, 0x18, R73 ;  /* 0x00000018ff007819 */ /* 0x000fe20000011449 */
[C---:B------:R-:W-:Y:S01]  /*8f50*/  IMAD R21, R70.reuse, R25, RZ ;  /* 0x0000001946157224 */ /* 0x040fe200078e02ff */
[----:B------:R-:W-:Y:S01]  /*8f60*/  SHF.R.S32.HI R73, RZ, 0x18, R2 ;  /* 0x00000018ff497819 */ /* 0x000fe20000011402 */
[C---:B------:R-:W-:Y:S01]  /*8f70*/  IMAD R22, R70.reuse, R26, RZ ;  /* 0x0000001a46167224 */ /* 0x040fe200078e02ff */
[----:B------:R1:W-:Y:S01]  /*8f80*/  STS.128 [R135+UR44+0xa400], R88 ;  /* 0x00a4005887007988 */ /* 0x0003e20008000c2c */
[----:B------:R-:W-:Y:S01]  /*8f90*/  IMAD R20, R3, R72, R20 ;  /* 0x0000004803147224 */ /* 0x000fe200078e0214 */
[----:B------:R-:W-:Y:S01]  /*8fa0*/  SHF.R.S32.HI R2, RZ, 0x18, R85 ;  /* 0x00000018ff027819 */ /* 0x000fe20000011455 */
[----:B------:R-:W-:Y:S01]  /*8fb0*/  IMAD R27, R70, R27, RZ ;  /* 0x0000001b461b7224 */ /* 0x000fe200078e02ff */
[----:B------:R-:W-:Y:S01]  /*8fc0*/  I2IP.S8.S32.SAT R100, R23, R18, RZ ;  /* 0x0000001217647239 */ /* 0x000fe200000014ff */
[-C--:B------:R-:W-:Y:S01]  /*8fd0*/  IMAD R21, R0, R72.reuse, R21 ;  /* 0x0000004800157224 */ /* 0x080fe200078e0215 */
[C---:B------:R-:W-:Y:S01]  /*8fe0*/  PRMT R3, R86.reuse, 0x8880, RZ ;  /* 0x0000888056037816 */ /* 0x040fe200000000ff */
[-C--:B------:R-:W-:Y:S01]  /*8ff0*/  IMAD R22, R73, R72.reuse, R22 ;  /* 0x0000004849167224 */ /* 0x080fe200078e0216 */
[----:B------:R-:W-:Y:S01]  /*9000*/  SHF.L.U32 R0, R86, 0x10, RZ ;  /* 0x0000001056007819 */ /* 0x000fe200000006ff */
[----:B------:R-:W-:Y:S01]  /*9010*/  IMAD R27, R2, R72, R27 ;  /* 0x00000048021b7224 */ /* 0x000fe200078e021b */
[----:B------:R-:W-:Y:S01]  /*9020*/  SHF.L.U32 R2, R86, 0x8, RZ ;  /* 0x0000000856027819 */ /* 0x000fe200000006ff */
[C---:B------:R-:W-:Y:S01]  /*9030*/  IMAD R24, R70.reuse, R28, RZ ;  /* 0x0000001c46187224 */ /* 0x040fe200078e02ff */
[----:B------:R-:W-:Y:S01]  /*9040*/  SHF.R.S32.HI R0, RZ, 0x18, R0 ;  /* 0x00000018ff007819 */ /* 0x000fe20000011400 */
[C---:B------:R-:W-:Y:S01]  /*9050*/  IMAD R25, R70.reuse, R29, RZ ;  /* 0x0000001d46197224 */ /* 0x040fe200078e02ff */
        /* <DEDUP_REMOVED lines=10> */
[C---:B------:R-:W-:Y:S01]  /*9100*/  SHF.L.U32 R0, R87.reuse, 0x10, RZ ;  /* 0x0000001057007819 */ /* 0x040fe200000006ff */
        /* <DEDUP_REMOVED lines=13> */
[C---:B------:R-:W-:Y:S01]  /*91e0*/  PRMT R3, R92.reuse, 0x8880, RZ ;  /* 0x000088805c037816 */ /* 0x040fe200000000ff */
[----:B------:R-:W-:Y:S01]  /*91f0*/  IMAD R30, R73, R72, R30 ;  /* 0x00000048491e7224 */ /* 0x000fe200078e021e */
[----:B------:R-:W-:Y:S01]  /*9200*/  I2IP.S8.S32.SAT R102, R25, R24, R102 ;  /* 0x0000001819667239 */ /* 0x000fe20000001466 */
[----:B------:R-:W-:Y:S01]  /*9210*/  IMAD.U32 R0, R92, 0x10000, RZ ;  /* 0x000100005c007824 */ /* 0x000fe200078e00ff */
[----:B------:R-:W-:Y:S01]  /*9220*/  SHF.R.S32.HI R75, RZ, 0x18, R75 ;  /* 0x00000018ff4b7819 */ /* 0x000fe2000001144b */
[----:B------:R-:W-:Y:S01]  /*9230*/  IMAD R35, R2, R72, R35 ;  /* 0x0000004802237224 */ /* 0x000fe200078e0223 */
[----:B------:R-:W-:Y:S01]  /*9240*/  SHF.L.U32 R2, R92, 0x8, RZ ;  /* 0x000000085c027819 */ /* 0x000fe200000006ff */
[C---:B------:R-:W-:Y:S01]  /*9250*/  IMAD R32, R70.reuse, R36, RZ ;  /* 0x0000002446207224 */ /* 0x040fe200078e02ff */
[----:B------:R-:W-:Y:S01]  /*9260*/  SHF.R.S32.HI R0, RZ, 0x18, R0 ;  /* 0x00000018ff007819 */ /* 0x000fe20000011400 */
[C---:B------:R-:W-:Y:S01]  /*9270*/  IMAD R33, R70.reuse, R37, RZ ;  /* 0x0000002546217224 */ /* 0x040fe200078e02ff */
[----:B------:R-:W-:Y:S01]  /*9280*/  SHF.R.S32.HI R73, RZ, 0x18, R2 ;  /* 0x00000018ff497819 */ /* 0x000fe20000011402 */
[----:B------:R-:W-:Y:S01]  /*9290*/  IMAD R34, R70, R38, RZ ;  /* 0x0000002646227224 */ /* 0x000fe200078e02ff */
[----:B------:R-:W-:Y:S01]  /*92a0*/  I2IP.S8.S32.SAT R103, R35, R30, RZ ;  /* 0x0000001e23677239 */ /* 0x000fe200000014ff */
[-C--:B------:R-:W-:Y:S01]  /*92b0*/  IMAD R32, R3, R72.reuse, R32 ;  /* 0x0000004803207224 */ /* 0x080fe200078e0220 */
[----:B------:R-:W-:Y:S01]  /*92c0*/  PRMT R3, R93, 0x8880, RZ ;  /* 0x000088805d037816 */ /* 0x000fe200000000ff */
[----:B------:R-:W-:Y:S01]  /*92d0*/  IMAD R33, R0, R72, R33 ;  /* 0x0000004800217224 */ /* 0x000fe200078e0221 */
[----:B------:R-:W-:Y:S01]  /*92e0*/  SHF.R.S32.HI R0, RZ, 0x18, R92 ;  /* 0x00000018ff007819 */ /* 0x000fe2000001145c */
[C---:B------:R-:W-:Y:S01]  /*92f0*/  IMAD R39, R70.reuse, R39, RZ ;  /* 0x0000002746277224 */ /* 0x040fe200078e02ff */
[----:B------:R-:W-:Y:S01]  /*9300*/  I2IP.S8.S32.SAT R103, R29, R28, R103 ;  /* 0x0000001c1d677239 */ /* 0x000fe20000001467 */
[----:B------:R-:W-:Y:S01]  /*9310*/  IMAD R34, R73, R72, R34 ;  /* 0x0000004849227224 */ /* 0x000fe200078e0222 */
[C---:B------:R-:W-:Y:S01]  /*9320*/  SHF.L.U32 R73, R93.reuse, 0x10, RZ ;  /* 0x000000105d497819 */ /* 0x040fe200000006ff */
[----:B------:R-:W-:Y:S01]  /*9330*/  IMAD R36, R70, R40, RZ ;  /* 0x0000002846247224 */ /* 0x000fe200078e02ff */
[----:B------:R-:W-:Y:S01]  /*9340*/  SHF.L.U32 R2, R93, 0x8, RZ ;  /* 0x000000085d027819 */ /* 0x000fe200000006ff */
[----:B------:R-:W-:Y:S01]  /*9350*/  IMAD R39, R0, R72, R39 ;  /* 0x0000004800277224 */ /* 0x000fe200078e0227 */
        /* <DEDUP_REMOVED lines=8> */
[----:B------:R-:W-:Y:S01]  /*93e0*/  SHF.L.U32 R2, R94, 0x10, RZ ;  /* 0x000000105e027819 */ /* 0x000fe200000006ff */
[----:B------:R-:W-:Y:S01]  /*93f0*/  IMAD R43, R70, R43, RZ ;  /* 0x0000002b462b7224 */ /* 0x000fe200078e02ff */
[----:B------:R-:W-:Y:S01]  /*9400*/  SHF.R.S32.HI R0, RZ, 0x18, R93 ;  /* 0x00000018ff007819 */ /* 0x000fe2000001145d */
        /* <DEDUP_REMOVED lines=11> */
[----:B------:R-:W-:Y:S01]  /*94c0*/  SHF.L.U32 R0, R95, 0x10, RZ ;  /* 0x000000105f007819 */ /* 0x000fe200000006ff */
[----:B------:R-:W-:Y:S01]  /*94d0*/  IMAD R47, R70, R47, RZ ;  /* 0x0000002f462f7224 */ /* 0x000fe200078e02ff */
[----:B------:R-:W-:Y:S01]  /*94e0*/  I2IP.S8.S32.SAT R109, R43, R38, RZ ;  /* 0x000000262b6d7239 */ /* 0x000fe200000014ff */
[----:B------:R-:W-:Y:S01]  /*94f0*/  IMAD R41, R2, R72, R41 ;  /* 0x0000004802297224 */ /* 0x000fe200078e0229 */
[C---:B------:R-:W-:Y:S01]  /*9500*/  PRMT R3, R95.reuse, 0x8880, RZ ;  /* 0x000088805f037816 */ /* 0x040fe200000000ff */
[C---:B------:R-:W-:Y:S01]  /*9510*/  IMAD R44, R70.reuse, R48, RZ ;  /* 0x00000030462c7224 */ /* 0x040fe200078e02ff */
[----:B------:R-:W-:Y:S01]  /*9520*/  SHF.L.U32 R2, R95, 0x8, RZ ;  /* 0x000000085f027819 */ /* 0x000fe200000006ff */
[----:B------:R-:W-:Y:S01]  /*9530*/  IMAD R42, R73, R72, R42 ;  /* 0x00000048492a7224 */ /* 0x000fe200078e022a */
[----:B------:R-:W-:Y:S01]  /*9540*/  SHF.R.S32.HI R0, RZ, 0x18, R0 ;  /* 0x00000018ff007819 */ /* 0x000fe20000011400 */
[----:B------:R-:W-:Y:S01]  /*9550*/  IMAD R45, R70, R49, RZ ;  /* 0x00000031462d7224 */ /* 0x000fe200078e02ff */
[----:B------:R-:W-:Y:S01]  /*9560*/  I2IP.S8.S32.SAT R109, R37, R36, R109 ;  /* 0x00000024256d7239 */ /* 0x000fe2000000146d */
[----:B------:R-:W-:Y:S01]  /*9570*/  IMAD R47, R74, R72, R47 ;  /* 0x000000484a2f7224 */ /* 0x000fe200078e022f */
[----:B------:R-:W-:Y:S01]  /*9580*/  SHF.R.S32.HI R73, RZ, 0x18, R2 ;  /* 0x00000018ff497819 */ /* 0x000fe20000011402 */
[C---:B------:R-:W-:Y:S01]  /*9590*/  IMAD R46, R70.reuse, R50, RZ ;  /* 0x00000032462e7224 */ /* 0x040fe200078e02ff */
[----:B------:R-:W-:Y:S01]  /*95a0*/  SHF.R.S32.HI R2, RZ, 0x18, R95 ;  /* 0x00000018ff027819 */ /* 0x000fe2000001145f */
[----:B------:R-:W-:Y:S01]  /*95b0*/  IMAD R44, R3, R72, R44 ;  /* 0x00000048032c7224 */ /* 0x000fe200078e022c */
[----:B------:R-:W-:Y:S01]  /*95c0*/  I2IP.S8.S32.SAT R110, R47, R42, RZ ;  /* 0x0000002a2f6e7239 */ /* 0x000fe200000014ff */
[----:B------:R-:W-:Y:S01]  /*95d0*/  IMAD R51, R70, R51, RZ ;  /* 0x0000003346337224 */ /* 0x000fe200078e02ff */
[----:B------:R-:W-:Y:S01]  /*95e0*/  PRMT R3, R96, 0x8880, RZ ;  /* 0x0000888060037816 */ /* 0x000fe200000000ff */
[----:B------:R-:W-:Y:S01]  /*95f0*/  IMAD R45, R0, R72, R45 ;  /* 0x00000048002d7224 */ /* 0x000fe200078e022d */
[----:B------:R-:W-:Y:S01]  /*9600*/  I2IP.S8.S32.SAT R110, R41, R40, R110 ;  /* 0x00000028296e7239 */ /* 0x000fe2000000146e */
[----:B------:R-:W-:Y:S01]  /*9610*/  IMAD R48, R70, R52, RZ ;  /* 0x0000003446307224 */ /* 0x000fe200078e02ff */
[----:B------:R-:W-:Y:S01]  /*9620*/  SHF.L.U32 R74, R97, 0x10, RZ ;  /* 0x00000010614a7819 */ /* 0x000fe200000006ff */
[-C--:B------:R-:W-:Y:S01]  /*9630*/  IMAD R46, R73, R72.reuse, R46 ;  /* 0x00000048492e7224 */ /* 0x080fe200078e022e */
[----:B------:R-:W-:Y:S01]  /*9640*/  PRMT R73, R97, 0x8880, RZ ;  /* 0x0000888061497816 */ /* 0x000fe200000000ff */
[-C--:B------:R-:W-:Y:S01]  /*9650*/  IMAD R51, R2, R72.reuse, R51 ;  /* 0x0000004802337224 */ /* 0x080fe200078e0233 */
[----:B------:R-:W-:Y:S01]  /*9660*/  SHF.R.S32.HI R74, RZ, 0x18, R74 ;  /* 0x00000018ff4a7819 */ /* 0x000fe2000001144a */
[C---:B------:R-:W-:Y:S01]  /*9670*/  IMAD.U32 R0, R96.reuse, 0x10000, RZ ;  /* 0x0001000060007824 */ /* 0x040fe200078e00ff */
        /* <DEDUP_REMOVED lines=10> */
[----:B------:R-:W-:Y:S01]  /*9720*/  SHF.R.S32.HI R0, RZ, 0x18, R97 ;  /* 0x00000018ff007819 */ /* 0x000fe20000011461 */
[----:B------:R-:W-:Y:S01]  /*9730*/  IMAD R50, R3, R72, R50 ;  /* 0x0000004803327224 */ /* 0x000fe200078e0232 */
[----:B------:R-:W-:Y:S01]  /*9740*/  SHF.L.U32 R3, R97, 0x8, RZ ;  /* 0x0000000861037819 */ /* 0x000fe200000006ff */
[C---:B------:R-:W-:Y:S01]  /*9750*/  IMAD R52, R70.reuse, R56, RZ ;  /* 0x0000003846347224 */ /* 0x040fe200078e02ff */
[----:B------:R-:W-:Y:S01]  /*9760*/  I2IP.S8.S32.SAT R111, R45, R44, R111 ;  /* 0x0000002c2d6f7239 */ /* 0x000fe2000000146f */
[----:B------:R-:W-:Y:S01]  /*9770*/  IMAD R53, R70, R57, RZ ;  /* 0x0000003946357224 */ /* 0x000fe200078e02ff */
[----:B------:R-:W-:Y:S01]  /*9780*/  SHF.R.S32.HI R3, RZ, 0x18, R3 ;  /* 0x00000018ff037819 */ /* 0x000fe20000011403 */
[----:B------:R-:W-:Y:S01]  /*9790*/  IMAD R55, R2, R72, R55 ;  /* 0x0000004802377224 */ /* 0x000fe200078e0237 */
[----:B------:R-:W-:Y:S01]  /*97a0*/  SHF.L.U32 R2, R98, 0x10, RZ ;  /* 0x0000001062027819 */ /* 0x000fe200000006ff */
[C---:B------:R-:W-:Y:S01]  /*97b0*/  IMAD R54, R70.reuse, R58, RZ ;  /* 0x0000003a46367224 */ /* 0x040fe200078e02ff */
[----:B------:R1:W-:Y:S01]  /*97c0*/  STS.128 [R158+0xa400], R108 ;  /* 0x00a4006c9e007388 */ /* 0x0003e20000000c00 */
[----:B------:R-:W-:Y:S01]  /*97d0*/  IMAD R52, R73, R72, R52 ;  /* 0x0000004849347224 */ /* 0x000fe200078e0234 */
[----:B------:R-:W-:Y:S01]  /*97e0*/  I2IP.S8.S32.SAT R112, R55, R50, RZ ;  /* 0x0000003237707239 */ /* 0x000fe200000014ff */
[----:B------:R-:W-:Y:S01]  /*97f0*/  IMAD R59, R70, R59, RZ ;  /* 0x0000003b463b7224 */ /* 0x000fe200078e02ff */
[----:B------:R-:W-:Y:S01]  /*9800*/  PRMT R73, R98, 0x8880, RZ ;  /* 0x0000888062497816 */ /* 0x000fe200000000ff */
[----:B------:R-:W-:Y:S01]  /*9810*/  IMAD R53, R74, R72, R53 ;  /* 0x000000484a357224 */ /* 0x000fe200078e0235 */
[----:B------:R-:W-:Y:S01]  /*9820*/  I2IP.S8.S32.SAT R112, R49, R48, R112 ;  /* 0x0000003031707239 */ /* 0x000fe20000001470 */
[C---:B------:R-:W-:Y:S01]  /*9830*/  IMAD R56, R70.reuse, R60, RZ ;  /* 0x0000003c46387224 */ /* 0x040fe200078e02ff */
[----:B------:R-:W-:Y:S01]  /*9840*/  SHF.R.S32.HI R2, RZ, 0x18, R2 ;  /* 0x00000018ff027819 */ /* 0x000fe20000011402 */
[-C--:B------:R-:W-:Y:S01]  /*9850*/  IMAD R54, R3, R72.reuse, R54 ;  /* 0x0000004803367224 */ /* 0x080fe200078e0236 */
[----:B------:R-:W-:Y:S01]  /*9860*/  PRMT R3, R99, 0x8880, RZ ;  /* 0x0000888063037816 */ /* 0x000fe200000000ff */
[----:B------:R-:W-:Y:S01]  /*9870*/  IMAD R57, R70, R61, RZ ;  /* 0x0000003d46397224 */ /* 0x000fe200078e02ff */
[----:B------:R-:W-:Y:S01]  /*9880*/  SHF.R.S32.HI R74, RZ, 0x18, R99 ;  /* 0x00000018ff4a7819 */ /* 0x000fe20000011463 */
[-C--:B------:R-:W-:Y:S01]  /*9890*/  IMAD R59, R0, R72.reuse, R59 ;  /* 0x00000048003b7224 */ /* 0x080fe200078e023b */
[----:B------:R-:W-:Y:S01]  /*98a0*/  SHF.R.S32.HI R0, RZ, 0x18, R98 ;  /* 0x00000018ff007819 */ /* 0x000fe20000011462 */
[----:B------:R-:W-:Y:S01]  /*98b0*/  IMAD R56, R73, R72, R56 ;  /* 0x0000004849387224 */ /* 0x000fe200078e0238 */
[----:B------:R-:W-:Y:S01]  /*98c0*/  SHF.L.U32 R73, R99, 0x8, RZ ;  /* 0x0000000863497819 */ /* 0x000fe200000006ff */
[----:B------:R-:W-:Y:S01]  /*98d0*/  IMAD R58, R70, R62, RZ ;  /* 0x0000003e463a7224 */ /* 0x000fe200078e02ff */
[----:B------:R-:W-:Y:S01]  /*98e0*/  I2IP.S8.S32.SAT R113, R59, R54, RZ ;  /* 0x000000363b717239 */ /* 0x000fe200000014ff */
[----:B------:R-:W-:Y:S01]  /*98f0*/  IMAD R57, R2, R72, R57 ;  /* 0x0000004802397224 */ /* 0x000fe200078e0239 */
[----:B------:R-:W-:Y:S01]  /*9900*/  SHF.L.U32 R2, R99, 0x10, RZ ;  /* 0x0000001063027819 */ /* 0x000fe200000006ff */
[C---:B------:R-:W-:Y:S01]  /*9910*/  IMAD R63, R70.reuse, R63, RZ ;  /* 0x0000003f463f7224 */ /* 0x040fe200078e02ff */
[----:B------:R-:W-:Y:S01]  /*9920*/  SHF.R.S32.HI R73, RZ, 0x18, R73 ;  /* 0x00000018ff497819 */ /* 0x000fe20000011449 */
[C---:B------:R-:W-:Y:S01]  /*9930*/  IMAD R60, R70.reuse, R64, RZ ;  /* 0x00000040463c7224 */ /* 0x040fe200078e02ff */
[----:B------:R-:W-:Y:S01]  /*9940*/  SHF.R.S32.HI R2, RZ, 0x18, R2 ;  /* 0x00000018ff027819 */ /* 0x000fe20000011402 */
[----:B------:R-:W-:Y:S01]  /*9950*/  IMAD R58, R75, R72, R58 ;  /* 0x000000484b3a7224 */ /* 0x000fe200078e023a */
[----:B------:R-:W-:Y:S01]  /*9960*/  I2IP.S8.S32.SAT R113, R53, R52, R113 ;  /* 0x0000003435717239 */ /* 0x000fe20000001471 */
[----:B------:R-:W-:Y:S02]  /*9970*/  IMAD R61, R70, R65, RZ ;  /* 0x00000041463d7224 */ /* 0x000fe400078e02ff */
[-C--:B------:R-:W-:Y:S02]  /*9980*/  IMAD R63, R0, R72.reuse, R63 ;  /* 0x00000048003f7224 */ /* 0x080fe400078e023f */
[----:B------:R-:W-:Y:S01]  /*9990*/  IMAD R60, R3, R72, R60 ;  /* 0x00000048033c7224 */ /* 0x000fe200078e023c */
[----:B------:R-:W-:Y:S01]  /*99a0*/  @P6 SHF.L.U32 R3, R147, 0x1f, RZ ;  /* 0x0000001f93036819 */ /* 0x000fe200000006ff */
        /* <DEDUP_REMOVED lines=8> */
[----:B------:R-:W-:Y:S02]  /*9a30*/  I2IP.S8.S32.SAT R115, R61, R60, R0 ;  /* 0x0000003c3d737239 */ /* 0x000fe40000001400 */
[----:B------:R-:W-:Y:S03]  /*9a40*/  LEA R0, R148, UR44, 0x3 ;  /* 0x0000002c94007c11 */ /* 0x000fe6000f8e18ff */
        /* <DEDUP_REMOVED lines=9> */
[----:B------:R-:W-:Y:S02]  /*9ae0*/  UIADD3 UR4, UP0, UPT, UR62, 0x680, URZ ;  /* 0x000006803e047890 */ /* 0x000fe4000ff1e0ff */
[----:B------:R-:W-:Y:S02]  /*9af0*/  UIADD3 UR9, UPT, UPT, UR49, 0x40, URZ ;  /* 0x0000004031097890 */ /* 0x000fe4000fffe0ff */
[----:B------:R-:W-:Y:S02]  /*9b00*/  UIADD3 UR8, UPT, UPT, UR44, 0xa400, URZ ;  /* 0x0000a4002c087890 */ /* 0x000fe4000fffe0ff */
[----:B------:R-:W-:Y:S01]  /*9b10*/  UIADD3.X UR5, UPT, UPT, URZ, UR63, URZ, UP0, !UPT ;  /* 0x0000003fff057290 */ /* 0x000fe200087fe4ff */
[----:B------:R-:W-:Y:S01]  /*9b20*/  UMOV UR10, UR50 ;  /* 0x00000032000a7c82 */ /* 0x000fe20008000000 */
[----:B------:R-:W-:Y:S07]  /*9b30*/  UMOV UR11, UR36 ;  /* 0x00000024000b7c82 */ /* 0x000fee0008000000 */
[----:B------:R2:W-:Y:S01]  /*9b40*/  UTMASTG.3D [UR8], [UR4] ;  /* 0x00000008040073b5 */ /* 0x0005e20008010000 */
[----:B------:R0:W-:Y:S01]  /*9b50*/  UTMACMDFLUSH ;  /* 0x00000000000079b7 */ /* 0x0001e20000000000 */
[----:B--2---:R-:W-:Y:S04]  /*9b60*/  DEPBAR.LE SB0, 0x1 ;  /* 0x000080400000791a */ /* 0x004fe80000000000 */
.L_x_142:
[----:B------:R-:W-:Y:S05]  /*9b70*/  BSYNC.RECONVERGENT B0 ;  /* 0x0000000000007941 */ /* 0x000fea0003800200 */
.L_x_141:
        /* <DEDUP_REMOVED lines=16> */
.L_x_146:
[----:B------:R-:W-:Y:S05]  /*9c80*/  BSYNC B0 ;  /* 0x0000000000007941 */ /* 0x000fea0003800000 */
.L_x_145:
        /* <DEDUP_REMOVED lines=20> */
.L_x_144:
[----:B------:R-:W-:Y:S05]  /*9dd0*/  BSYNC B1 ;  /* 0x0000000000017941 */ /* 0x000fea0003800000 */
.L_x_143:
        /* <DEDUP_REMOVED lines=21> */
.L_x_148:
        /* <DEDUP_REMOVED lines=8> */
[----:B------:R-:W-:Y:S01]  /*9fb0*/  ISETP.NE.AND P0, PT, R155, RZ, PT ;  /* 0x000000ff9b00720c */ /* 0x000fe20003f05270 */
[----:B------:R-:W2:Y:S01]  /*9fc0*/  LDTM.x64 R4, tmem[UR4+0x80] ;  /* 0x00008004000479ee */ /* 0x000ea20008340000 */
[----:B------:R-:W-:Y:S01]  /*9fd0*/  ISETP.NE.AND P6, PT, R106, RZ, PT ;  /* 0x000000ff6a00720c */ /* 0x000fe20003fc5270 */
[C---:B--2---:R-:W-:Y:S02]  /*9fe0*/  IMAD R0, R70.reuse, R4, RZ ;  /* 0x0000000446007224 */ /* 0x044fe400078e02ff */
[C---:B------:R-:W-:Y:S02]  /*9ff0*/  IMAD R3, R70.reuse, R6, RZ ;  /* 0x0000000646037224 */ /* 0x040fe400078e02ff */
[C---:B------:R-:W-:Y:S02]  /*a000*/  IMAD R4, R70.reuse, R8, RZ ;  /* 0x0000000846047224 */ /* 0x040fe400078e02ff */
[C---:B------:R-:W-:Y:S02]  /*a010*/  IMAD R6, R70.reuse, R10, RZ ;  /* 0x0000000a46067224 */ /* 0x040fe400078e02ff */
[C---:B------:R-:W-:Y:S02]  /*a020*/  IMAD R2, R70.reuse, R5, RZ ;  /* 0x0000000546027224 */ /* 0x040fe400078e02ff */
[C---:B------:R-:W-:Y:S02]  /*a030*/  IMAD R8, R70.reuse, R12, RZ ;  /* 0x0000000c46087224 */ /* 0x040fe400078e02ff */
[C---:B------:R-:W-:Y:S02]  /*a040*/  IMAD R10, R70.reuse, R14, RZ ;  /* 0x0000000e460a7224 */ /* 0x040fe400078e02ff */
[C---:B------:R-:W-:Y:S02]  /*a050*/  IMAD R5, R70.reuse, R9, RZ ;  /* 0x0000000946057224 */ /* 0x040fe400078e02ff */
[----:B------:R-:W-:Y:S01]  /*a060*/  IMAD R0, R73, R72, R0 ;  /* 0x0000004849007224 */ /* 0x000fe200078e0200 */
[----:B------:R-:W-:Y:S01]  /*a070*/  SHF.L.U32 R73, R81, 0x8, RZ ;  /* 0x0000000851497819 */ /* 0x000fe200000006ff */
[C---:B------:R-:W-:Y:S02]  /*a080*/  IMAD R12, R70.reuse, R16, RZ ;  /* 0x00000010460c7224 */ /* 0x040fe400078e02ff */
[C---:B------:R-:W-:Y:S01]  /*a090*/  IMAD R14, R70.reuse, R18, RZ ;  /* 0x00000012460e7224 */ /* 0x040fe200078e02ff */
[----:B------:R-:W-:Y:S01]  /*a0a0*/  SHF.R.S32.HI R73, RZ, 0x18, R73 ;  /* 0x00000018ff497819 */ /* 0x000fe20000011449 */
[C---:B------:R-:W-:Y:S02]  /*a0b0*/  IMAD R9, R70.reuse, R13, RZ ;  /* 0x0000000d46097224 */ /* 0x040fe400078e02ff */
[C---:B------:R-:W-:Y:S02]  /*a0c0*/  IMAD R16, R70.reuse, R20, RZ ;  /* 0x0000001446107224 */ /* 0x040fe400078e02ff */
[C---:B------:R-:W-:Y:S02]  /*a0d0*/  IMAD R18, R70.reuse, R22, RZ ;  /* 0x0000001646127224 */ /* 0x040fe400078e02ff */
[C---:B------:R-:W-:Y:S02]  /*a0e0*/  IMAD R13, R70.reuse, R17, RZ ;  /* 0x00000011460d7224 */ /* 0x040fe400078e02ff */
[C---:B------:R-:W-:Y:S02]  /*a0f0*/  IMAD R20, R70.reuse, R24, RZ ;  /* 0x0000001846147224 */ /* 0x040fe400078e02ff */
[C---:B------:R-:W-:Y:S02]  /*a100*/  IMAD R22, R70.reuse, R26, RZ ;  /* 0x0000001a46167224 */ /* 0x040fe400078e02ff */
[----:B------:R-:W-:Y:S02]  /*a110*/  IMAD R2, R75, R72, R2 ;  /* 0x000000484b027224 */ /* 0x000fe400078e0202 */
[C---:B------:R-:W-:Y:S02]  /*a120*/  IMAD R17, R70.reuse, R21, RZ ;  /* 0x0000001546117224 */ /* 0x040fe400078e02ff */
        /* <DEDUP_REMOVED lines=18> */
[C---:B------:R-:W-:Y:S01]  /*a250*/  IMAD R60, R70.reuse, R64, RZ ;  /* 0x00000040463c7224 */ /* 0x040fe200078e02ff */
[----:B------:R-:W-:Y:S01]  /*a260*/  SHF.R.S32.HI R64, RZ, 0x18, R80 ;  /* 0x00000018ff407819 */ /* 0x000fe20000011450 */
[C---:B------:R-:W-:Y:S02]  /*a270*/  IMAD R26, R70.reuse, R30, RZ ;  /* 0x0000001e461a7224 */ /* 0x040fe400078e02ff */
[C---:B------:R-:W-:Y:S02]  /*a280*/  IMAD R30, R70.reuse, R34, RZ ;  /* 0x00000022461e7224 */ /* 0x040fe400078e02ff */
[C---:B------:R-:W-:Y:S02]  /*a290*/  IMAD R57, R70.reuse, R61, RZ ;  /* 0x0000003d46397224 */ /* 0x040fe400078e02ff */
[C---:B------:R-:W-:Y:S01]  /*a2a0*/  IMAD R61, R70.reuse, R65, RZ ;  /* 0x00000041463d7224 */ /* 0x040fe200078e02ff */
[C---:B------:R-:W-:Y:S01]  /*a2b0*/  PRMT R65, R81.reuse, 0x8880, RZ ;  /* 0x0000888051417816 */ /* 0x040fe200000000ff */
[C---:B------:R-:W-:Y:S02]  /*a2c0*/  IMAD R34, R70.reuse, R38, RZ ;  /* 0x0000002646227224 */ /* 0x040fe400078e02ff */
[----:B------:R-:W-:Y:S02]  /*a2d0*/  IMAD R38, R70, R42, RZ ;  /* 0x0000002a46267224 */ /* 0x000fe400078e02ff */
[----:B------:R-:W-:Y:S01]  /*a2e0*/  IMAD R3, R74, R72, R3 ;  /* 0x000000484a037224 */ /* 0x000fe200078e0203 */
[----:B------:R-:W-:Y:S01]  /*a2f0*/  SHF.R.S32.HI R74, RZ, 0x18, R81 ;  /* 0x00000018ff4a7819 */ /* 0x000fe20000011451 */
[C---:B------:R-:W-:Y:S02]  /*a300*/  IMAD R42, R70.reuse, R46, RZ ;  /* 0x0000002e462a7224 */ /* 0x040fe400078e02ff */
[C---:B------:R-:W-:Y:S02]  /*a310*/  IMAD R46, R70.reuse, R50, RZ ;  /* 0x00000032462e7224 */ /* 0x040fe400078e02ff */
[C---:B------:R-:W-:Y:S02]  /*a320*/  IMAD R51, R70.reuse, R51, RZ ;  /* 0x0000003346337224 */ /* 0x040fe400078e02ff */
[C---:B------:R-:W-:Y:S02]  /*a330*/  IMAD R50, R70.reuse, R54, RZ ;  /* 0x0000003646327224 */ /* 0x040fe400078e02ff */
[C---:B------:R-:W-:Y:S02]  /*a340*/  IMAD R54, R70.reuse, R58, RZ ;  /* 0x0000003a46367224 */ /* 0x040fe400078e02ff */
[C---:B------:R-:W-:Y:S02]  /*a350*/  IMAD R58, R70.reuse, R62, RZ ;  /* 0x0000003e463a7224 */ /* 0x040fe400078e02ff */
[C---:B------:R-:W-:Y:S01]  /*a360*/  IMAD R62, R70.reuse, R66, RZ ;  /* 0x00000042463e7224 */ /* 0x040fe200078e02ff */
[----:B------:R-:W-:Y:S01]  /*a370*/  SHF.L.U32 R66, R81, 0x10, RZ ;  /* 0x0000001051427819 */ /* 0x000fe200000006ff */
[C---:B------:R-:W-:Y:S02]  /*a380*/  IMAD R7, R70.reuse, R7, RZ ;  /* 0x0000000746077224 */ /* 0x040fe400078e02ff */
[----:B------:R-:W-:Y:S01]  /*a390*/  IMAD R11, R70, R11, RZ ;  /* 0x0000000b460b7224 */ /* 0x000fe200078e02ff */
[----:B------:R-:W-:Y:S01]  /*a3a0*/  SHF.R.S32.HI R66, RZ, 0x18, R66 ;  /* 0x00000018ff427819 */ /* 0x000fe20000011442 */
[-C--:B------:R-:W-:Y:S01]  /*a3b0*/  IMAD R7, R64, R72.reuse, R7 ;  /* 0x0000004840077224 */ /* 0x080fe200078e0207 */
[C---:B------:R-:W-:Y:S01]  /*a3c0*/  PRMT R64, R82.reuse, 0x8880, RZ ;  /* 0x0000888052407816 */ /* 0x040fe200000000ff */
[-C--:B------:R-:W-:Y:S01]  /*a3d0*/  IMAD R4, R65, R72.reuse, R4 ;  /* 0x0000004841047224 */ /* 0x080fe200078e0204 */
[----:B------:R-:W-:Y:S01]  /*a3e0*/  SHF.L.U32 R65, R82, 0x10, RZ ;  /* 0x0000001052417819 */ /* 0x000fe200000006ff */
[-C--:B------:R-:W-:Y:S02]  /*a3f0*/  IMAD R5, R66, R72.reuse, R5 ;  /* 0x0000004842057224 */ /* 0x080fe400078e0205 */
[-C--:B------:R-:W-:Y:S01]  /*a400*/  IMAD R6, R73, R72.reuse, R6 ;  /* 0x0000004849067224 */ /* 0x080fe200078e0206 */
[----:B------:R-:W-:Y:S01]  /*a410*/  I2IP.S8.S32.SAT R73, R7, R3, RZ ;  /* 0x0000000307497239 */ /* 0x000fe200000014ff */
[----:B------:R-:W-:Y:S01]  /*a420*/  IMAD R11, R74, R72, R11 ;  /* 0x000000484a0b7224 */ /* 0x000fe200078e020b */
[----:B------:R-:W-:Y:S01]  /*a430*/  SHF.L.U32 R7, R82, 0x8, RZ ;  /* 0x0000000852077819 */ /* 0x000fe200000006ff */
[C---:B------:R-:W-:Y:S01]  /*a440*/  IMAD R15, R70.reuse, R15, RZ ;  /* 0x0000000f460f7224 */ /* 0x040fe200078e02ff */
[----:B------:R-:W-:Y:S01]  /*a450*/  MOV R3, R64 ;  /* 0x0000004000037202 */ /* 0x000fe20000000f00 */
[C---:B------:R-:W-:Y:S01]  /*a460*/  IMAD R19, R70.reuse, R19, RZ ;  /* 0x0000001346137224 */ /* 0x040fe200078e02ff */
[----:B------:R-:W-:Y:S01]  /*a470*/  I2IP.S8.S32.SAT R11, R11, R6, RZ ;  /* 0x000000060b0b7239 */ /* 0x000fe200000014ff */
[C---:B------:R-:W-:Y:S01]  /*a480*/  IMAD R23, R70.reuse, R23, RZ ;  /* 0x0000001746177224 */ /* 0x040fe200078e02ff */
[----:B------:R-:W-:Y:S01]  /*a490*/  SHF.R.S32.HI R6, RZ, 0x18, R65 ;  /* 0x00000018ff067819 */ /* 0x000fe20000011441 */
[----:B------:R-:W-:Y:S01]  /*a4a0*/  IMAD R8, R3, R72, R8 ;  /* 0x0000004803087224 */ /* 0x000fe200078e0208 */
[----:B------:R-:W-:Y:S01]  /*a4b0*/  SHF.R.S32.HI R7, RZ, 0x18, R7 ;  /* 0x00000018ff077819 */ /* 0x000fe20000011407 */
[----:B------:R-:W-:Y:S01]  /*a4c0*/  IMAD R27, R70, R27, RZ ;  /* 0x0000001b461b7224 */ /* 0x000fe200078e02ff */
[----:B-1----:R-:W-:Y:S01]  /*a4d0*/  I2IP.S8.S32.SAT R88, R2, R0, R73 ;  /* 0x0000000002587239 */ /* 0x002fe20000001449 */
[-C--:B------:R-:W-:Y:S01]  /*a4e0*/  IMAD R9, R6, R72.reuse, R9 ;  /* 0x0000004806097224 */ /* 0x080fe200078e0209 */
[----:B------:R-:W-:Y:S01]  /*a4f0*/  SHF.L.U32 R2, R83, 0x10, RZ ;  /* 0x0000001053027819 */ /* 0x000fe200000006ff */
[----:B------:R-:W-:Y:S01]  /*a500*/  IMAD R10, R7, R72, R10 ;  /* 0x00000048070a7224 */ /* 0x000fe200078e020a */
[----:B------:R-:W-:Y:S01]  /*a510*/  SHF.R.S32.HI R0, RZ, 0x18, R82 ;  /* 0x00000018ff007819 */ /* 0x000fe20000011452 */
[C---:B------:R-:W-:Y:S01]  /*a520*/  IMAD R31, R70.reuse, R31, RZ ;  /* 0x0000001f461f7224 */ /* 0x040fe200078e02ff */
[----:B------:R-:W-:Y:S01]  /*a530*/  I2IP.S8.S32.SAT R89, R5, R4, R11 ;  /* 0x0000000405597239 */ /* 0x000fe2000000140b */
[----:B------:R-:W-:Y:S01]  /*a540*/  IMAD R35, R70, R35, RZ ;  /* 0x0000002346237224 */ /* 0x000fe200078e02ff */
[C---:B------:R-:W-:Y:S01]  /*a550*/  PRMT R3, R83.reuse, 0x8880, RZ ;  /* 0x0000888053037816 */ /* 0x040fe200000000ff */
[-C--:B------:R-:W-:Y:S01]  /*a560*/  IMAD R15, R0, R72.reuse, R15 ;  /* 0x00000048000f7224 */ /* 0x080fe200078e020f */
[----:B------:R-:W-:Y:S01]  /*a570*/  SHF.L.U32 R5, R83, 0x8, RZ ;  /* 0x0000000853057819 */ /* 0x000fe200000006ff */
[C---:B------:R-:W-:Y:S01]  /*a580*/  IMAD R39, R70.reuse, R39, RZ ;  /* 0x0000002746277224 */ /* 0x040fe200078e02ff */
[----:B------:R-:W-:Y:S01]  /*a590*/  SHF.R.S32.HI R2, RZ, 0x18, R2 ;  /* 0x00000018ff027819 */ /* 0x000fe20000011402 */
[-C--:B------:R-:W-:Y:S01]  /*a5a0*/  IMAD R12, R3, R72.reuse, R12 ;  /* 0x00000048030c7224 */ /* 0x080fe200078e020c */
[----:B------:R-:W-:Y:S01]  /*a5b0*/  SHF.R.S32.HI R5, RZ, 0x18, R5 ;  /* 0x00000018ff057819 */ /* 0x000fe20000011405 */
[----:B------:R-:W-:Y:S01]  /*a5c0*/  IMAD R43, R70, R43, RZ ;  /* 0x0000002b462b7224 */ /* 0x000fe200078e02ff */
[----:B------:R-:W-:Y:S01]  /*a5d0*/  SHF.R.S32.HI R4, RZ, 0x18, R83 ;  /* 0x00000018ff047819 */ /* 0x000fe20000011453 */
[-C--:B------:R-:W-:Y:S01]  /*a5e0*/  IMAD R13, R2, R72.reuse, R13 ;  /* 0x00000048020d7224 */ /* 0x080fe200078e020d */
[C---:B------:R-:W-:Y:S01]  /*a5f0*/  SHF.L.U32 R0, R84.reuse, 0x10, RZ ;  /* 0x0000001054007819 */ /* 0x040fe200000006ff */
[-C--:B------:R-:W-:Y:S01]  /*a600*/  IMAD R14, R5, R72.reuse, R14 ;  /* 0x00000048050e7224 */ /* 0x080fe200078e020e */
[C---:B------:R-:W-:Y:S01]  /*a610*/  PRMT R3, R84.reuse, 0x8880, RZ ;  /* 0x0000888054037816 */ /* 0x040fe200000000ff */
[----:B------:R-:W-:Y:S01]  /*a620*/  IMAD.SHL.U32 R2, R84, 0x100, RZ ;  /* 0x0000010054027824 */ /* 0x000fe200078e00ff */
[----:B------:R-:W-:Y:S01]  /*a630*/  SHF.R.S32.HI R0, RZ, 0x18, R0 ;  /* 0x00000018ff007819 */ /* 0x000fe20000011400 */
[-C--:B------:R-:W-:Y:S01]  /*a640*/  IMAD R19, R4, R72.reuse, R19 ;  /* 0x0000004804137224 */ /* 0x080fe200078e0213 */
[----:B------:R-:W-:Y:S01]  /*a650*/  SHF.L.U32 R4, R85, 0x10, RZ ;  /* 0x0000001055047819 */ /* 0x000fe200000006ff */
[-C--:B------:R-:W-:Y:S01]  /*a660*/  IMAD R16, R3, R72.reuse, R16 ;  /* 0x0000004803107224 */ /* 0x080fe200078e0210 */
[----:B------:R-:W-:Y:S01]  /*a670*/  SHF.R.S32.HI R5, RZ, 0x18, R2 ;  /* 0x00000018ff057819 */ /* 0x000fe20000011402 */
[-C--:B------:R-:W-:Y:S01]  /*a680*/  IMAD R17, R0, R72.reuse, R17 ;  /* 0x0000004800117224 */ /* 0x080fe200078e0211 */
[----:B------:R-:W-:Y:S01]  /*a690*/  SHF.R.S32.HI R0, RZ, 0x18, R84 ;  /* 0x00000018ff007819 */ /* 0x000fe20000011454 */
[----:B------:R-:W-:Y:S01]  /*a6a0*/  IMAD R47, R70, R47, RZ ;  /* 0x0000002f462f7224 */ /* 0x000fe200078e02ff */
[----:B------:R-:W-:Y:S01]  /*a6b0*/  PRMT R3, R85, 0x8880, RZ ;  /* 0x0000888055037816 */ /* 0x000fe200000000ff */
[-C--:B------:R-:W-:Y:S01]  /*a6c0*/  IMAD R18, R5, R72.reuse, R18 ;  /* 0x0000004805127224 */ /* 0x080fe200078e0212 */
[----:B------:R-:W-:Y:S01]  /*a6d0*/  SHF.L.U32 R2, R85, 0x8, RZ ;  /* 0x0000000855027819 */ /* 0x000fe200000006ff */
[-C--:B------:R-:W-:Y:S01]  /*a6e0*/  IMAD R23, R0, R72.reuse, R23 ;  /* 0x0000004800177224 */ /* 0x080fe200078e0217 */
        /* <DEDUP_REMOVED lines=8> */
[----:B------:R-:W-:Y:S01]  /*a770*/  PRMT R3, R86, 0x8880, RZ ;  /* 0x0000888056037816 */ /* 0x000fe200000000ff */
        /* <DEDUP_REMOVED lines=9> */
[----:B------:R-:W-:Y:S01]  /*a810*/  SHF.L.U32 R0, R87, 0x10, RZ ;  /* 0x0000001057007819 */ /* 0x000fe200000006ff */
[-C--:B------:R-:W-:Y:S01]  /*a820*/  IMAD R26, R5, R72.reuse, R26 ;  /* 0x00000048051a7224 */ /* 0x080fe200078e021a */
[C---:B------:R-:W-:Y:S01]  /*a830*/  PRMT R3, R87.reuse, 0x8880, RZ ;  /* 0x0000888057037816 */ /* 0x040fe200000000ff */
[-C--:B------:R-:W-:Y:S01]  /*a840*/  IMAD R31, R2, R72.reuse, R31 ;  /* 0x00000048021f7224 */ /* 0x080fe200078e021f */
[----:B------:R-:W-:Y:S01]  /*a850*/  SHF.L.U32 R2, R87, 0x8, RZ ;  /* 0x0000000857027819 */ /* 0x000fe200000006ff */
[----:B------:R-:W-:Y:S01]  /*a860*/  IMAD R67, R70, R67, RZ ;  /* 0x0000004346437224 */ /* 0x000fe200078e02ff */
[----:B------:R-:W-:Y:S01]  /*a870*/  SHF.R.S32.HI R0, RZ, 0x18, R0 ;  /* 0x00000018ff007819 */ /* 0x000fe20000011400 */
[-C--:B------:R-:W-:Y:S01]  /*a880*/  IMAD R28, R3, R72.reuse, R28 ;  /* 0x00000048031c7224 */ /* 0x080fe200078e021c */
[----:B------:R-:W-:Y:S02]  /*a890*/  SHF.R.S32.HI R5, RZ, 0x18, R2 ;  /* 0x00000018ff057819 */ /* 0x000fe40000011402 */
[----:B------:R-:W-:Y:S01]  /*a8a0*/  SHF.R.S32.HI R2, RZ, 0x18, R87 ;  /* 0x00000018ff027819 */ /* 0x000fe20000011457 */
[-C--:B------:R-:W-:Y:S01]  /*a8b0*/  IMAD R29, R0, R72.reuse, R29 ;  /* 0x00000048001d7224 */ /* 0x080fe200078e021d */
[C---:B------:R-:W-:Y:S01]  /*a8c0*/  PRMT R3, R92.reuse, 0x8880, RZ ;  /* 0x000088805c037816 */ /* 0x040fe200000000ff */
[----:B------:R-:W-:Y:S01]  /*a8d0*/  IMAD.U32 R0, R92, 0x10000, RZ ;  /* 0x000100005c007824 */ /* 0x000fe200078e00ff */
[----:B------:R-:W-:Y:S01]  /*a8e0*/  SHF.L.U32 R4, R93, 0x10, RZ ;  /* 0x000000105d047819 */ /* 0x000fe200000006ff */
[----:B------:R-:W-:Y:S01]  /*a8f0*/  IMAD R30, R5, R72, R30 ;  /* 0x00000048051e7224 */ /* 0x000fe200078e021e */
[----:B------:R-:W-:Y:S01]  /*a900*/  I2IP.S8.S32.SAT R10, R15, R10, RZ ;  /* 0x0000000a0f0a7239 */ /* 0x000fe200000014ff */
[-C--:B------:R-:W-:Y:S01]  /*a910*/  IMAD R35, R2, R72.reuse, R35 ;  /* 0x0000004802237224 */ /* 0x080fe200078e0223 */
[----:B------:R-:W-:Y:S01]  /*a920*/  SHF.L.U32 R2, R92, 0x8, RZ ;  /* 0x000000085c027819 */ /* 0x000fe200000006ff */
[-C--:B------:R-:W-:Y:S01]  /*a930*/  IMAD R32, R3, R72.reuse, R32 ;  /* 0x0000004803207224 */ /* 0x080fe200078e0220 */
[----:B------:R-:W-:Y:S02]  /*a940*/  SHF.R.S32.HI R0, RZ, 0x18, R0 ;  /* 0x00000018ff007819 */ /* 0x000fe40000011400 */
[----:B------:R-:W-:Y:S02]  /*a950*/  SHF.R.S32.HI R5, RZ, 0x18, R2 ;  /* 0x00000018ff057819 */ /* 0x000fe40000011402 */
[----:B------:R-:W-:Y:S01]  /*a960*/  PRMT R3, R93, 0x8880, RZ ;  /* 0x000088805d037816 */ /* 0x000fe200000000ff */
[-C--:B------:R-:W-:Y:S01]  /*a970*/  IMAD R33, R0, R72.reuse, R33 ;  /* 0x0000004800217224 */ /* 0x080fe200078e0221 */
[----:B------:R-:W-:Y:S01]  /*a980*/  SHF.R.S32.HI R0, RZ, 0x18, R92 ;  /* 0x00000018ff007819 */ /* 0x000fe2000001145c */
[----:B------:R-:W-:Y:S01]  /*a990*/  IMAD R34, R5, R72, R34 ;  /* 0x0000004805227224 */ /* 0x000fe200078e0222 */
[----:B------:R-:W-:Y:S02]  /*a9a0*/  SHF.L.U32 R2, R93, 0x8, RZ ;  /* 0x000000085d027819 */ /* 0x000fe400000006ff */
[----:B------:R-:W-:Y:S01]  /*a9b0*/  I2IP.S8.S32.SAT R14, R19, R14, RZ ;  /* 0x0000000e130e7239 */ /* 0x000fe200000014ff */
[-C--:B------:R-:W-:Y:S01]  /*a9c0*/  IMAD R39, R0, R72.reuse, R39 ;  /* 0x0000004800277224 */ /* 0x080fe200078e0227 */
[----:B------:R-:W-:Y:S01]  /*a9d0*/  SHF.R.S32.HI R0, RZ, 0x18, R4 ;  /* 0x00000018ff007819 */ /* 0x000fe20000011404 */
[-C--:B------:R-:W-:Y:S01]  /*a9e0*/  IMAD R36, R3, R72.reuse, R36 ;  /* 0x0000004803247224 */ /* 0x080fe200078e0224 */
[----:B------:R-:W-:Y:S02]  /*a9f0*/  SHF.R.S32.HI R5, RZ, 0x18, R2 ;  /* 0x00000018ff057819 */ /* 0x000fe40000011402 */
[----:B------:R-:W-:Y:S01]  /*aa00*/  SHF.L.U32 R2, R94, 0x10, RZ ;  /* 0x000000105e027819 */ /* 0x000fe200000006ff */
[-C--:B------:R-:W-:Y:S01]  /*aa10*/  IMAD R37, R0, R72.reuse, R37 ;  /* 0x0000004800257224 */ /* 0x080fe200078e0225 */
[----:B------:R-:W-:Y:S01]  /*aa20*/  SHF.R.S32.HI R0, RZ, 0x18, R93 ;  /* 0x00000018ff007819 */ /* 0x000fe2000001145d */
[-C--:B------:R-:W-:Y:S01]  /*aa30*/  IMAD R38, R5, R72.reuse, R38 ;  /* 0x0000004805267224 */ /* 0x080fe200078e0226 */
[C---:B------:R-:W-:Y:S02]  /*aa40*/  PRMT R3, R94.reuse, 0x8880, RZ ;  /* 0x000088805e037816 */ /* 0x040fe400000000ff */
[----:B------:R-:W-:Y:S01]  /*aa50*/  SHF.L.U32 R5, R94, 0x8, RZ ;  /* 0x000000085e057819 */ /* 0x000fe200000006ff */
[-C--:B------:R-:W-:Y:S01]  /*aa60*/  IMAD R43, R0, R72.reuse, R43 ;  /* 0x00000048002b7224 */ /* 0x080fe200078e022b */
[----:B------:R-:W-:Y:S01]  /*aa70*/  SHF.R.S32.HI R2, RZ, 0x18, R2 ;  /* 0x00000018ff027819 */ /* 0x000fe20000011402 */
[-C--:B------:R-:W-:Y:S01]  /*aa80*/  IMAD R40, R3, R72.reuse, R40 ;  /* 0x0000004803287224 */ /* 0x080fe200078e0228 */
[----:B------:R-:W-:Y:S02]  /*aa90*/  SHF.R.S32.HI R5, RZ, 0x18, R5 ;  /* 0x00000018ff057819 */ /* 0x000fe40000011405 */
[----:B------:R-:W-:Y:S01]  /*aaa0*/  SHF.R.S32.HI R4, RZ, 0x18, R94 ;  /* 0x00000018ff047819 */ /* 0x000fe2000001145e */
[-C--:B------:R-:W-:Y:S01]  /*aab0*/  IMAD R41, R2, R72.reuse, R41 ;  /* 0x0000004802297224 */ /* 0x080fe200078e0229 */
[----:B------:R-:W-:Y:S01]  /*aac0*/  SHF.L.U32 R0, R95, 0x10, RZ ;  /* 0x000000105f007819 */ /* 0x000fe200000006ff */
[-C--:B------:R-:W-:Y:S01]  /*aad0*/  IMAD R42, R5, R72.reuse, R42 ;  /* 0x00000048052a7224 */ /* 0x080fe200078e022a */
[C---:B------:R-:W-:Y:S01]  /*aae0*/  PRMT R3, R95.reuse, 0x8880, RZ ;  /* 0x000088805f037816 */ /* 0x040fe200000000ff */
[-C--:B------:R-:W-:Y:S01]  /*aaf0*/  IMAD R47, R4, R72.reuse, R47 ;  /* 0x00000048042f7224 */ /* 0x080fe200078e022f */
[----:B------:R-:W-:Y:S02]  /*ab00*/  SHF.L.U32 R2, R95, 0x8, RZ ;  /* 0x000000085f027819 */ /* 0x000fe400000006ff */
[----:B------:R-:W-:Y:S01]  /*ab10*/  SHF.R.S32.HI R0, RZ, 0x18, R0 ;  /* 0x00000018ff007819 */ /* 0x000fe20000011400 */
[-C--:B------:R-:W-:Y:S01]  /*ab20*/  IMAD R44, R3, R72.reuse, R44 ;  /* 0x00000048032c7224 */ /* 0x080fe200078e022c */
[----:B------:R-:W-:Y:S02]  /*ab30*/  SHF.R.S32.HI R5, RZ, 0x18, R2 ;  /* 0x00000018ff057819 */ /* 0x000fe40000011402 */
[----:B------:R-:W-:Y:S01]  /*ab40*/  SHF.R.S32.HI R2, RZ, 0x18, R95 ;  /* 0x00000018ff027819 */ /* 0x000fe2000001145f */
[-C--:B------:R-:W-:Y:S01]  /*ab50*/  IMAD R45, R0, R72.reuse, R45 ;  /* 0x00000048002d7224 */ /* 0x080fe200078e022d */
[----:B------:R-:W-:Y:S01]  /*ab60*/  PRMT R3, R96, 0x8880, RZ ;  /* 0x0000888060037816 */ /* 0x000fe200000000ff */
[-C--:B------:R-:W-:Y:S01]  /*ab70*/  IMAD R46, R5, R72.reuse, R46 ;  /* 0x00000048052e7224 */ /* 0x080fe200078e022e */
[C---:B------:R-:W-:Y:S01]  /*ab80*/  SHF.L.U32 R4, R97.reuse, 0x10, RZ ;  /* 0x0000001061047819 */ /* 0x040fe200000006ff */
[-C--:B------:R-:W-:Y:S01]  /*ab90*/  IMAD R51, R2, R72.reuse, R51 ;  /* 0x0000004802337224 */ /* 0x080fe200078e0233 */
[----:B------:R-:W-:Y:S01]  /*aba0*/  SHF.R.S32.HI R2, RZ, 0x18, R96 ;  /* 0x00000018ff027819 */ /* 0x000fe20000011460 */
[C---:B------:R-:W-:Y:S01]  /*abb0*/  IMAD.U32 R0, R96.reuse, 0x10000, RZ ;  /* 0x0001000060007824 */ /* 0x040fe200078e00ff */
[----:B------:R-:W-:Y:S01]  /*abc0*/  PRMT R5, R97, 0x8880, RZ ;  /* 0x0000888061057816 */ /* 0x000fe200000000ff */
[-C--:B------:R-:W-:Y:S01]  /*abd0*/  IMAD R48, R3, R72.reuse, R48 ;  /* 0x0000004803307224 */ /* 0x080fe200078e0230 */
[----:B------:R-:W-:Y:S02]  /*abe0*/  SHF.L.U32 R3, R96, 0x8, RZ ;  /* 0x0000000860037819 */ /* 0x000fe400000006ff */
[----:B------:R-:W-:Y:S02]  /*abf0*/  SHF.R.S32.HI R0, RZ, 0x18, R0 ;  /* 0x00000018ff007819 */ /* 0x000fe40000011400 */
[----:B------:R-:W-:Y:S02]  /*ac00*/  SHF.R.S32.HI R3, RZ, 0x18, R3 ;  /* 0x00000018ff037819 */ /* 0x000fe40000011403 */
[----:B------:R-:W-:Y:S01]  /*ac10*/  SHF.R.S32.HI R4, RZ, 0x18, R4 ;  /* 0x00000018ff047819 */ /* 0x000fe20000011404 */
[-C--:B------:R-:W-:Y:S01]  /*ac20*/  IMAD R49, R0, R72.reuse, R49 ;  /* 0x0000004800317224 */ /* 0x080fe200078e0231 */
[----:B------:R-:W-:Y:S01]  /*ac30*/  SHF.R.S32.HI R0, RZ, 0x18, R97 ;  /* 0x00000018ff007819 */ /* 0x000fe20000011461 */
[-C--:B------:R-:W-:Y:S01]  /*ac40*/  IMAD R50, R3, R72.reuse, R50 ;  /* 0x0000004803327224 */ /* 0x080fe200078e0232 */
[----:B------:R-:W-:Y:S01]  /*ac50*/  SHF.L.U32 R3, R97, 0x8, RZ ;  /* 0x0000000861037819 */ /* 0x000fe200000006ff */
[-C--:B------:R-:W-:Y:S01]  /*ac60*/  IMAD R55, R2, R72.reuse, R55 ;  /* 0x0000004802377224 */ /* 0x080fe200078e0237 */
        /* <DEDUP_REMOVED lines=8> */
[----:B------:R-:W-:Y:S01]  /*acf0*/  IMAD R59, R0, R72, R59 ;  /* 0x00000048003b7224 */ /* 0x000fe200078e023b */
[----:B------:R-:W-:Y:S01]  /*ad00*/  I2IP.S8.S32.SAT R18, R23, R18, RZ ;  /* 0x0000001217127239 */ /* 0x000fe200000014ff */
[----:B------:R-:W-:Y:S01]  /*ad10*/  IMAD R56, R5, R72, R56 ;  /* 0x0000004805387224 */ /* 0x000fe200078e0238 */
[----:B------:R-:W-:Y:S01]  /*ad20*/  I2IP.S8.S32.SAT R90, R9, R8, R10 ;  /* 0x00000008095a7239 */ /* 0x000fe2000000140a */
[----:B------:R-:W-:Y:S01]  /*ad30*/  IMAD R57, R2, R72, R57 ;  /* 0x0000004802397224 */ /* 0x000fe200078e0239 */
[----:B------:R-:W-:Y:S02]  /*ad40*/  I2IP.S8.S32.SAT R91, R13, R12, R14 ;  /* 0x0000000c0d5b7239 */ /* 0x000fe4000000140e */
[----:B------:R-:W-:Y:S02]  /*ad50*/  SHF.R.S32.HI R7, RZ, 0x18, R7 ;  /* 0x00000018ff077819 */ /* 0x000fe40000011407 */
[----:B------:R-:W-:Y:S01]  /*ad60*/  SHF.L.U32 R2, R99, 0x10, RZ ;  /* 0x0000001063027819 */ /* 0x000fe200000006ff */
[----:B------:R1:W-:Y:S01]  /*ad70*/  STS.128 [R135+UR44+0x8400], R88 ;  /* 0x0084005887007988 */ /* 0x0003e20008000c2c */
[----:B------:R-:W-:Y:S01]  /*ad80*/  SHF.R.S32.HI R0, RZ, 0x18, R98 ;  /* 0x00000018ff007819 */ /* 0x000fe20000011462 */
[----:B------:R-:W-:Y:S01]  /*ad90*/  IMAD R58, R7, R72, R58 ;  /* 0x00000048073a7224 */ /* 0x000fe200078e023a */
[----:B------:R-:W-:Y:S02]  /*ada0*/  I2IP.S8.S32.SAT R16, R17, R16, R18 ;  /* 0x0000001011107239 */ /* 0x000fe40000001412 */
[----:B------:R-:W-:Y:S01]  /*adb0*/  I2IP.S8.S32.SAT R17, R27, R22, RZ ;  /* 0x000000161b117239 */ /* 0x000fe200000014ff */
[----:B------:R-:W-:Y:S01]  /*adc0*/  IMAD R63, R0, R72, R63 ;  /* 0x00000048003f7224 */ /* 0x000fe200078e023f */
[----:B------:R-:W-:Y:S02]  /*add0*/  I2IP.S8.S32.SAT R18, R31, R26, RZ ;  /* 0x0000001a1f127239 */ /* 0x000fe400000014ff */
[----:B------:R-:W-:Y:S02]  /*ade0*/  I2IP.S8.S32.SAT R19, R35, R30, RZ ;  /* 0x0000001e23137239 */ /* 0x000fe400000014ff */
[C---:B------:R-:W-:Y:S02]  /*adf0*/  PRMT R3, R99.reuse, 0x8880, RZ ;  /* 0x0000888063037816 */ /* 0x040fe400000000ff */
[----:B------:R-:W-:Y:S02]  /*ae00*/  SHF.L.U32 R5, R99, 0x8, RZ ;  /* 0x0000000863057819 */ /* 0x000fe400000006ff */
[----:B------:R-:W-:Y:S01]  /*ae10*/  SHF.R.S32.HI R2, RZ, 0x18, R2 ;  /* 0x00000018ff027819 */ /* 0x000fe20000011402 */
[----:B------:R-:W-:Y:S01]  /*ae20*/  IMAD R60, R3, R72, R60 ;  /* 0x00000048033c7224 */ /* 0x000fe200078e023c */
[----:B------:R-:W-:Y:S02]  /*ae30*/  I2IP.S8.S32.SAT R17, R21, R20, R17 ;  /* 0x0000001415117239 */ /* 0x000fe40000001411 */
[----:B------:R-:W-:Y:S01]  /*ae40*/  I2IP.S8.S32.SAT R18, R25, R24, R18 ;  /* 0x0000001819127239 */ /* 0x000fe20000001412 */
[----:B------:R-:W-:Y:S01]  /*ae50*/  IMAD R61, R2, R72, R61 ;  /* 0x00000048023d7224 */ /* 0x000fe200078e023d */
[----:B------:R-:W-:Y:S02]  /*ae60*/  I2IP.S8.S32.SAT R19, R29, R28, R19 ;  /* 0x0000001c1d137239 */ /* 0x000fe40000001413 */
[----:B------:R-:W-:Y:S02]  /*ae70*/  SHF.R.S32.HI R5, RZ, 0x18, R5 ;  /* 0x00000018ff057819 */ /* 0x000fe40000011405 */
[----:B------:R-:W-:Y:S01]  /*ae80*/  SHF.R.S32.HI R4, RZ, 0x18, R99 ;  /* 0x00000018ff047819 */ /* 0x000fe20000011463 */
[----:B------:R1:W-:Y:S01]  /*ae90*/  STS.128 [R159+0x8400], R16 ;  /* 0x008400109f007388 */ /* 0x0003e20000000c00 */
[----:B------:R-:W-:Y:S01]  /*aea0*/  I2IP.S8.S32.SAT R34, R39, R34, RZ ;  /* 0x0000002227227239 */ /* 0x000fe200000014ff */
[----:B------:R-:W-:Y:S01]  /*aeb0*/  IMAD R62, R5, R72, R62 ;  /* 0x00000048053e7224 */ /* 0x000fe200078e023e */
[----:B------:R-:W-:Y:S01]  /*aec0*/  I2IP.S8.S32.SAT R38, R43, R38, RZ ;  /* 0x000000262b267239 */ /* 0x000fe200000014ff */
[----:B------:R-:W-:Y:S01]  /*aed0*/  IMAD R67, R4, R72, R67 ;  /* 0x0000004804437224 */ /* 0x000fe200078e0243 */
[----:B------:R-:W-:Y:S02]  /*aee0*/  I2IP.S8.S32.SAT R42, R47, R42, RZ ;  /* 0x0000002a2f2a7239 */ /* 0x000fe400000014ff */
[----:B------:R-:W-:Y:S02]  /*aef0*/  I2IP.S8.S32.SAT R35, R51, R46, RZ ;  /* 0x0000002e33237239 */ /* 0x000fe400000014ff */
[----:B------:R-:W-:Y:S02]  /*af00*/  I2IP.S8.S32.SAT R32, R33, R32, R34 ;  /* 0x0000002021207239 */ /* 0x000fe40000001422 */
[----:B------:R-:W-:Y:S02]  /*af10*/  I2IP.S8.S32.SAT R33, R37, R36, R38 ;  /* 0x0000002425217239 */ /* 0x000fe40000001426 */
[----:B------:R-:W-:Y:S02]  /*af20*/  I2IP.S8.S32.SAT R34, R41, R40, R42 ;  /* 0x0000002829227239 */ /* 0x000fe4000000142a */
[----:B------:R-:W-:Y:S02]  /*af30*/  I2IP.S8.S32.SAT R35, R45, R44, R35 ;  /* 0x0000002c2d237239 */ /* 0x000fe40000001423 */
[----:B------:R-:W-:Y:S02]  /*af40*/  I2IP.S8.S32.SAT R50, R55, R50, RZ ;  /* 0x0000003237327239 */ /* 0x000fe400000014ff */
[----:B------:R-:W-:Y:S01]  /*af50*/  I2IP.S8.S32.SAT R54, R59, R54, RZ ;  /* 0x000000363b367239 */ /* 0x000fe200000014ff */
[----:B------:R1:W-:Y:S01]  /*af60*/  STS.128 [R158+0x8400], R32 ;  /* 0x008400209e007388 */ /* 0x0003e20000000c00 */
[----:B------:R-:W-:Y:S02]  /*af70*/  I2IP.S8.S32.SAT R58, R63, R58, RZ ;  /* 0x0000003a3f3a7239 */ /* 0x000fe400000014ff */
[----:B------:R-:W-:Y:S02]  /*af80*/  I2IP.S8.S32.SAT R62, R67, R62, RZ ;  /* 0x0000003e433e7239 */ /* 0x000fe400000014ff */
[----:B------:R-:W-:Y:S02]  /*af90*/  I2IP.S8.S32.SAT R48, R49, R48, R50 ;  /* 0x0000003031307239 */ /* 0x000fe40000001432 */
[----:B------:R-:W-:Y:S02]  /*afa0*/  I2IP.S8.S32.SAT R49, R53, R52, R54 ;  /* 0x0000003435317239 */ /* 0x000fe40000001436 */
[----:B------:R-:W-:Y:S02]  /*afb0*/  I2IP.S8.S32.SAT R50, R57, R56, R58 ;  /* 0x0000003839327239 */ /* 0x000fe4000000143a */
[----:B------:R-:W-:Y:S02]  /*afc0*/  I2IP.S8.S32.SAT R51, R61, R60, R62 ;  /* 0x0000003c3d337239 */ /* 0x000fe4000000143e */
[----:B------:R-:W-:Y:S02]  /*afd0*/  LEA R0, R148, UR44, 0x3 ;  /* 0x0000002c94007c11 */ /* 0x000fe4000f8e18ff */
[----:B------:R-:W-:Y:S01]  /*afe0*/  @P6 SHF.L.U32 R3, R147, 0x1f, RZ ;  /* 0x0000001f93036819 */ /* 0x000fe200000006ff */
        /* <DEDUP_REMOVED lines=9> */
[----:B------:R-:W-:Y:S02]  /*b080*/  UIADD3 UR4, UPT, UPT, UR44, 0x8400, URZ ;  /* 0x000084002c047890 */ /* 0x000fe4000fffe0ff */
[----:B------:R-:W-:Y:S01]  /*b090*/  UIADD3 UR9, UPT, UPT, UR49, 0x80, URZ ;  /* 0x0000008031097890 */ /* 0x000fe2000fffe0ff */
[----:B------:R-:W-:Y:S01]  /*b0a0*/  UMOV UR10, UR50 ;  /* 0x00000032000a7c82 */ /* 0x000fe20008000000 */
[----:B------:R-:W-:Y:S02]  /*b0b0*/  UMOV UR11, UR36 ;  /* 0x00000024000b7c82 */ /* 0x000fe40008000000 */
        /* <DEDUP_REMOVED lines=8> */
.L_x_150:
[----:B------:R-:W-:Y:S05]  /*b140*/  BSYNC.RECONVERGENT B0 ;  /* 0x0000000000007941 */ /* 0x000fea0003800200 */
.L_x_149:
        /* <DEDUP_REMOVED lines=16> */
.L_x_154:
[----:B------:R-:W-:Y:S05]  /*b250*/  BSYNC B0 ;  /* 0x0000000000007941 */ /* 0x000fea0003800000 */
.L_x_153:
        /* <DEDUP_REMOVED lines=20> */
.L_x_152:
[----:B------:R-:W-:Y:S05]  /*b3a0*/  BSYNC B1 ;  /* 0x0000000000017941 */ /* 0x000fea0003800000 */
.L_x_151:
        /* <DEDUP_REMOVED lines=21> */
.L_x_156:
[----:B------:R-:W-:Y:S01]  /*b500*/  ISETP.NE.AND P0, PT, R155, RZ, PT ;  /* 0x000000ff9b00720c */ /* 0x000fe20003f05270 */
[----:B------:R-:W-:Y:S05]  /*b510*/  WARPSYNC.ALL ;  /* 0x0000000000007948 */ /* 0x000fea0003800000 */
[----:B------:R-:W-:Y:S01]  /*b520*/  R2UR UR4, R71 ;  /* 0x00000000470472ca */ /* 0x000fe200000e0000 */
[----:B------:R-:W-:Y:S01]  /*b530*/  IMAD.U32 R130, R82, 0x10000, RZ ;  /* 0x0001000052827824 */ /* 0x000fe200078e00ff */
[C---:B------:R-:W-:Y:S01]  /*b540*/  SHF.L.U32 R75, R80.reuse, 0x10, RZ ;  /* 0x00000010504b7819 */ /* 0x040fe200000006ff */
[----:B------:R-:W-:Y:S01]  /*b550*/  IMAD.U32 R115, R87, 0x10000, RZ ;  /* 0x0001000057737824 */ /* 0x000fe200078e00ff */
[----:B------:R-:W-:Y:S01]  /*b560*/  PRMT R73, R80, 0x8880, RZ ;  /* 0x0000888050497816 */ /* 0x000fe200000000ff */
[----:B-1----:R-:W-:Y:S01]  /*b570*/  IMAD.U32 R104, R96, 0x10000, RZ ;  /* 0x0001000060687824 */ /* 0x002fe200078e00ff */
[----:B------:R-:W-:Y:S01]  /*b580*/  SHF.L.U32 R74, R80, 0x8, RZ ;  /* 0x00000008504a7819 */ /* 0x000fe200000006ff */
[----:B------:R-:W-:Y:S01]  /*b590*/  IMAD.SHL.U32 R123, R84, 0x100, RZ ;  /* 0x00000100547b7824 */ /* 0x000fe200078e00ff */
[----:B------:R-:W-:Y:S01]  /*b5a0*/  SHF.R.S32.HI R75, RZ, 0x18, R75 ;  /* 0x00000018ff4b7819 */ /* 0x000fe2000001144b */
[----:B------:R-:W-:Y:S01]  /*b5b0*/  IMAD.SHL.U32 R108, R93, 0x100, RZ ;  /* 0x000001005d6c7824 */ /* 0x000fe200078e00ff */
[----:B------:R-:W-:Y:S01]  /*b5c0*/  SHF.R.S32.HI R74, RZ, 0x18, R74 ;  /* 0x00000018ff4a7819 */ /* 0x000fe2000001144a */
[----:B------:R-:W-:Y:S01]  /*b5d0*/  BSSY.RECONVERGENT B0, `(.L_x_157) ;  /* 0x0000121000007945 */ /* 0x000fe20003800200 */
[----:B------:R-:W-:Y:S01]  /*b5e0*/  SHF.R.S32.HI R76, RZ, 0x18, R80 ;  /* 0x00000018ff4c7819 */ /* 0x000fe20000011450 */
[----:B------:R-:W1:Y:S01]  /*b5f0*/  LDTM.x64 R4, tmem[UR4+0xc0] ;  /* 0x0000c004000479ee */ /* 0x000e620008340000 */
[----:B------:R-:W-:Y:S01]  /*b600*/  NOP ;  /* 0x0000000000007918 */ /* 0x000fe20000000000 */
[----:B------:R-:W-:Y:S02]  /*b610*/  IADD3 R145, PT, PT, R145, 0x1e0, RZ ;  /* 0x000001e091917810 */ /* 0x000fe40007ffe0ff */
[----:B------:R-:W-:Y:S02]  /*b620*/  PRMT R134, R81, 0x8880, RZ ;  /* 0x0000888051867816 */ /* 0x000fe400000000ff */
[----:B------:R-:W-:Y:S02]  /*b630*/  LOP3.LUT R145, R145, 0xfefffff8, RZ, 0xc0, !PT ;  /* 0xfefffff891917812 */ /* 0x000fe400078ec0ff */
[----:B------:R-:W-:Y:S02]  /*b640*/  SHF.L.U32 R133, R81, 0x10, RZ ;  /* 0x0000001051857819 */ /* 0x000fe400000006ff */
[----:B-1----:R1:W-:Y:S01]  /*b650*/  SYNCS.ARRIVE.TRANS64.RED.A1T0 RZ, [R145+URZ], RZ ;  /* 0x000000ff91ff79a7 */ /* 0x0023e200081004ff */
[----:B------:R-:W-:Y:S02]  /*b660*/  PRMT R131, R82, 0x8880, RZ ;  /* 0x0000888052837816 */ /* 0x000fe400000000ff */
[----:B------:R-:W-:Y:S02]  /*b670*/  SHF.R.S32.HI R77, RZ, 0x18, R81 ;  /* 0x00000018ff4d7819 */ /* 0x000fe40000011451 */
[C---:B------:R-:W-:Y:S02]  /*b680*/  PRMT R128, R83.reuse, 0x8880, RZ ;  /* 0x0000888053807816 */ /* 0x040fe400000000ff */
[----:B------:R-:W-:Y:S02]  /*b690*/  SHF.R.S32.HI R78, RZ, 0x18, R82 ;  /* 0x00000018ff4e7819 */ /* 0x000fe40000011452 */
[----:B------:R-:W-:Y:S02]  /*b6a0*/  SHF.L.U32 R127, R83, 0x10, RZ ;  /* 0x00000010537f7819 */ /* 0x000fe400000006ff */
[----:B------:R-:W-:Y:S02]  /*b6b0*/  PRMT R125, R84, 0x8880, RZ ;  /* 0x00008880547d7816 */ /* 0x000fe400000000ff */
[----:B------:R-:W-:Y:S01]  /*b6c0*/  SHF.R.S32.HI R79, RZ, 0x18, R83 ;  /* 0x00000018ff4f7819 */ /* 0x000fe20000011453 */
[C---:B------:R-:W-:Y:S01]  /*b6d0*/  IMAD R0, R70.reuse, R4, RZ ;  /* 0x0000000446007224 */ /* 0x040fe200078e02ff */
[----:B------:R-:W-:Y:S01]  /*b6e0*/  SHF.R.S32.HI R4, RZ, 0x18, R133 ;  /* 0x00000018ff047819 */ /* 0x000fe20000011485 */
[----:B------:R-:W-:Y:S01]  /*b6f0*/  IMAD R2, R70, R5, RZ ;  /* 0x0000000546027224 */ /* 0x000fe200078e02ff */
[----:B------:R-:W-:Y:S01]  /*b700*/  SHF.L.U32 R124, R84, 0x10, RZ ;  /* 0x00000010547c7819 */ /* 0x000fe200000006ff */
[C---:B------:R-:W-:Y:S01]  /*b710*/  IMAD R3, R70.reuse, R6, RZ ;  /* 0x0000000646037224 */ /* 0x040fe200078e02ff */
[----:B------:R-:W-:Y:S01]  /*b720*/  PRMT R122, R85, 0x8880, RZ ;  /* 0x00008880557a7816 */ /* 0x000fe200000000ff */
[-C--:B------:R-:W-:Y:S01]  /*b730*/  IMAD R0, R73, R72.reuse, R0 ;  /* 0x0000004849007224 */ /* 0x080fe200078e0200 */
[----:B------:R-:W-:Y:S01]  /*b740*/  SHF.L.U32 R121, R85, 0x10, RZ ;  /* 0x0000001055797819 */ /* 0x000fe200000006ff */
[----:B------:R-:W-:Y:S01]  /*b750*/  IMAD R7, R70, R7, RZ ;  /* 0x0000000746077224 */ /* 0x000fe200078e02ff */
[C---:B------:R-:W-:Y:S01]  /*b760*/  PRMT R119, R86.reuse, 0x8880, RZ ;  /* 0x0000888056777816 */ /* 0x040fe200000000ff */
[-C--:B------:R-:W-:Y:S01]  /*b770*/  IMAD R2, R75, R72.reuse, R2 ;  /* 0x000000484b027224 */ /* 0x080fe200078e0202 */
[----:B------:R-:W-:Y:S01]  /*b780*/  SHF.L.U32 R118, R86, 0x10, RZ ;  /* 0x0000001056767819 */ /* 0x000fe200000006ff */
[-C--:B------:R-:W-:Y:S01]  /*b790*/  IMAD R3, R74, R72.reuse, R3 ;  /* 0x000000484a037224 */ /* 0x080fe200078e0203 */
[----:B------:R-:W-:Y:S01]  /*b7a0*/  PRMT R116, R87, 0x8880, RZ ;  /* 0x0000888057747816 */ /* 0x000fe200000000ff */
[----:B------:R-:W-:Y:S01]  /*b7b0*/  IMAD R7, R76, R72, R7 ;  /* 0x000000484c077224 */ /* 0x000fe200078e0207 */
[----:B------:R-:W-:Y:S01]  /*b7c0*/  PRMT R113, R92, 0x8880, RZ ;  /* 0x000088805c717816 */ /* 0x000fe200000000ff */
[----:B------:R-:W-:Y:S01]  /*b7d0*/  IMAD R8, R70, R8, RZ ;  /* 0x0000000846087224 */ /* 0x000fe200078e02ff */
[----:B------:R-:W-:Y:S01]  /*b7e0*/  SHF.L.U32 R112, R92, 0x10, RZ ;  /* 0x000000105c707819 */ /* 0x000fe200000006ff */
[C---:B------:R-:W-:Y:S01]  /*b7f0*/  IMAD R9, R70.reuse, R9, RZ ;  /* 0x0000000946097224 */ /* 0x040fe200078e02ff */
[----:B------:R-:W-:Y:S01]  /*b800*/  I2IP.S8.S32.SAT R161, R7, R3, RZ ;  /* 0x0000000307a17239 */ /* 0x000fe200000014ff */
[C---:B------:R-:W-:Y:S01]  /*b810*/  IMAD R10, R70.reuse, R10, RZ ;  /* 0x0000000a460a7224 */ /* 0x040fe200078e02ff */
[----:B------:R-:W-:Y:S01]  /*b820*/  MOV R3, R134 ;  /* 0x0000008600037202 */ /* 0x000fe20000000f00 */
[C---:B------:R-:W-:Y:S01]  /*b830*/  IMAD R7, R70.reuse, R20, RZ ;  /* 0x0000001446077224 */ /* 0x040fe200078e02ff */
[----:B------:R-:W-:Y:S01]  /*b840*/  PRMT R110, R93, 0x8880, RZ ;  /* 0x000088805d6e7816 */ /* 0x000fe200000000ff */
[----:B------:R-:W-:Y:S01]  /*b850*/  IMAD R11, R70, R11, RZ ;  /* 0x0000000b460b7224 */ /* 0x000fe200078e02ff */
[----:B------:R-:W-:Y:S01]  /*b860*/  SHF.R.S32.HI R89, RZ, 0x18, R92 ;  /* 0x00000018ff597819 */ /* 0x000fe2000001145c */
[-C--:B------:R-:W-:Y:S01]  /*b870*/  IMAD R8, R3, R72.reuse, R8 ;  /* 0x0000004803087224 */ /* 0x080fe200078e0208 */
[----:B------:R-:W-:Y:S01]  /*b880*/  MOV R3, R131 ;  /* 0x0000008300037202 */ /* 0x000fe20000000f00 */
[----:B------:R-:W-:Y:S01]  /*b890*/  IMAD R9, R4, R72, R9 ;  /* 0x0000004804097224 */ /* 0x000fe200078e0209 */
[----:B------:R-:W-:Y:S01]  /*b8a0*/  SHF.R.S32.HI R4, RZ, 0x18, R130 ;  /* 0x00000018ff047819 */ /* 0x000fe20000011482 */
[C---:B------:R-:W-:Y:S01]  /*b8b0*/  IMAD R20, R70.reuse, R25, RZ ;  /* 0x0000001946147224 */ /* 0x040fe200078e02ff */
[----:B------:R-:W-:Y:S01]  /*b8c0*/  SHF.L.U32 R109, R93, 0x10, RZ ;  /* 0x000000105d6d7819 */ /* 0x000fe200000006ff */
[----:B------:R-:W-:Y:S01]  /*b8d0*/  IMAD R25, R70, R30, RZ ;  /* 0x0000001e46197224 */ /* 0x000fe200078e02ff */
[----:B------:R-:W-:Y:S01]  /*b8e0*/  PRMT R107, R94, 0x8880, RZ ;  /* 0x000088805e6b7816 */ /* 0x000fe200000000ff */
[C---:B------:R-:W-:Y:S01]  /*b8f0*/  IMAD R12, R70.reuse, R12, RZ ;  /* 0x0000000c460c7224 */ /* 0x040fe200078e02ff */
[----:B------:R-:W-:Y:S01]  /*b900*/  SHF.R.S32.HI R91, RZ, 0x18, R93 ;  /* 0x00000018ff5b7819 */ /* 0x000fe2000001145d */
[----:B------:R-:W-:Y:S01]  /*b910*/  IMAD R6, R70, R19, RZ ;  /* 0x0000001346067224 */ /* 0x000fe200078e02ff */
[----:B------:R-:W-:Y:S01]  /*b920*/  SHF.L.U32 R105, R94, 0x10, RZ ;  /* 0x000000105e697819 */ /* 0x000fe200000006ff */
[C---:B------:R-:W-:Y:S01]  /*b930*/  IMAD R30, R70.reuse, R35, RZ ;  /* 0x00000023461e7224 */ /* 0x040fe200078e02ff */
[C---:B------:R-:W-:Y:S01]  /*b940*/  PRMT R101, R95.reuse, 0x8880, RZ ;  /* 0x000088805f657816 */ /* 0x040fe200000000ff */
[C---:B------:R-:W-:Y:S01]  /*b950*/  IMAD R19, R70.reuse, R24, RZ ;  /* 0x0000001846137224 */ /* 0x040fe200078e02ff */
[----:B------:R-:W-:Y:S01]  /*b960*/  SHF.R.S32.HI R93, RZ, 0x18, R94 ;  /* 0x00000018ff5d7819 */ /* 0x000fe2000001145e */
[C---:B------:R-:W-:Y:S01]  /*b970*/  IMAD R35, R70.reuse, R40, RZ ;  /* 0x0000002846237224 */ /* 0x040fe200078e02ff */
[----:B------:R-:W-:Y:S01]  /*b980*/  SHF.L.U32 R100, R95, 0x10, RZ ;  /* 0x000000105f647819 */ /* 0x000fe200000006ff */
[----:B------:R-:W-:Y:S01]  /*b990*/  IMAD R13, R70, R13, RZ ;  /* 0x0000000d460d7224 */ /* 0x000fe200078e02ff */
[----:B------:R-:W-:Y:S01]  /*b9a0*/  PRMT R106, R96, 0x8880, RZ ;  /* 0x00008880606a7816 */ /* 0x000fe200000000ff */
[C---:B------:R-:W-:Y:S01]  /*b9b0*/  IMAD R24, R70.reuse, R29, RZ ;  /* 0x0000001d46187224 */ /* 0x040fe200078e02ff */
[----:B------:R-:W-:Y:S01]  /*b9c0*/  SHF.R.S32.HI R73, RZ, 0x18, R96 ;  /* 0x00000018ff497819 */ /* 0x000fe20000011460 */
[C---:B------:R-:W-:Y:S01]  /*b9d0*/  IMAD R40, R70.reuse, R45, RZ ;  /* 0x0000002d46287224 */ /* 0x040fe200078e02ff */
[----:B------:R-:W-:Y:S01]  /*b9e0*/  SHF.L.U32 R90, R97, 0x10, RZ ;  /* 0x00000010615a7819 */ /* 0x000fe200000006ff */
[C---:B------:R-:W-:Y:S01]  /*b9f0*/  IMAD R29, R70.reuse, R34, RZ ;  /* 0x00000022461d7224 */ /* 0x040fe200078e02ff */
[----:B------:R-:W-:Y:S01]  /*ba00*/  SHF.R.S32.HI R75, RZ, 0x18, R97 ;  /* 0x00000018ff4b7819 */ /* 0x000fe20000011461 */
[C---:B------:R-:W-:Y:S01]  /*ba10*/  IMAD R45, R70.reuse, R50, RZ ;  /* 0x00000032462d7224 */ /* 0x040fe200078e02ff */
[C---:B------:R-:W-:Y:S01]  /*ba20*/  PRMT R80, R99.reuse, 0x8880, RZ ;  /* 0x0000888063507816 */ /* 0x040fe200000000ff */
[C---:B------:R-:W-:Y:S01]  /*ba30*/  IMAD R14, R70.reuse, R14, RZ ;  /* 0x0000000e460e7224 */ /* 0x040fe200078e02ff */
[----:B------:R-:W-:Y:S01]  /*ba40*/  SHF.L.U32 R76, R99, 0x10, RZ ;  /* 0x00000010634c7819 */ /* 0x000fe200000006ff */
[C---:B------:R-:W-:Y:S01]  /*ba50*/  IMAD R34, R70.reuse, R39, RZ ;  /* 0x0000002746227224 */ /* 0x040fe200078e02ff */
[----:B------:R-:W-:Y:S01]  /*ba60*/  SHF.L.U32 R132, R81, 0x8, RZ ;  /* 0x0000000851847819 */ /* 0x000fe200000006ff */
[C---:B------:R-:W-:Y:S01]  /*ba70*/  IMAD R50, R70.reuse, R55, RZ ;  /* 0x0000003746327224 */ /* 0x040fe200078e02ff */
[----:B------:R-:W-:Y:S01]  /*ba80*/  SHF.R.S32.HI R81, RZ, 0x18, R84 ;  /* 0x00000018ff517819 */ /* 0x000fe20000011454 */
[C---:B------:R-:W-:Y:S01]  /*ba90*/  IMAD R39, R70.reuse, R44, RZ ;  /* 0x0000002c46277224 */ /* 0x040fe200078e02ff */
[----:B------:R-:W-:Y:S01]  /*baa0*/  SHF.R.S32.HI R5, RZ, 0x18, R132 ;  /* 0x00000018ff057819 */ /* 0x000fe20000011484 */
[----:B------:R-:W-:Y:S01]  /*bab0*/  IMAD R55, R70, R60, RZ ;  /* 0x0000003c46377224 */ /* 0x000fe200078e02ff */
[----:B------:R-:W-:Y:S01]  /*bac0*/  SHF.L.U32 R84, R98, 0x10, RZ ;  /* 0x0000001062547819 */ /* 0x000fe200000006ff */
[----:B------:R-:W-:Y:S01]  /*bad0*/  IMAD R15, R70, R15, RZ ;  /* 0x0000000f460f7224 */ /* 0x000fe200078e02ff */
[----:B------:R-:W-:Y:S01]  /*bae0*/  SHF.L.U32 R129, R82, 0x8, RZ ;  /* 0x0000000852817819 */ /* 0x000fe200000006ff */
[-C--:B------:R-:W-:Y:S01]  /*baf0*/  IMAD R10, R5, R72.reuse, R10 ;  /* 0x00000048050a7224 */ /* 0x080fe200078e020a */
[----:B------:R-:W-:Y:S01]  /*bb00*/  SHF.L.U32 R126, R83, 0x8, RZ ;  /* 0x00000008537e7819 */ /* 0x000fe200000006ff */
[-C--:B------:R-:W-:Y:S01]  /*bb10*/  IMAD R11, R77, R72.reuse, R11 ;  /* 0x000000484d0b7224 */ /* 0x080fe200078e020b */
[----:B------:R-:W-:Y:S01]  /*bb20*/  SHF.R.S32.HI R5, RZ, 0x18, R129 ;  /* 0x00000018ff057819 */ /* 0x000fe20000011481 */
[-C--:B------:R-:W-:Y:S01]  /*bb30*/  IMAD R12, R3, R72.reuse, R12 ;  /* 0x00000048030c7224 */ /* 0x080fe200078e020c */
[----:B------:R-:W-:Y:S01]  /*bb40*/  SHF.R.S32.HI R83, RZ, 0x18, R85 ;  /* 0x00000018ff537819 */ /* 0x000fe20000011455 */
[----:B------:R-:W-:Y:S01]  /*bb50*/  IMAD R13, R4, R72, R13 ;  /* 0x00000048040d7224 */ /* 0x000fe200078e020d */
[----:B------:R-:W-:Y:S01]  /*bb60*/  SHF.L.U32 R120, R85, 0x8, RZ ;  /* 0x0000000855787819 */ /* 0x000fe200000006ff */
[C---:B------:R-:W-:Y:S01]  /*bb70*/  IMAD R44, R70.reuse, R49, RZ ;  /* 0x00000031462c7224 */ /* 0x040fe200078e02ff */
[----:B------:R-:W-:Y:S01]  /*bb80*/  SHF.R.S32.HI R85, RZ, 0x18, R86 ;  /* 0x00000018ff557819 */ /* 0x000fe20000011456 */
[C---:B------:R-:W-:Y:S01]  /*bb90*/  IMAD R60, R70.reuse, R65, RZ ;  /* 0x00000041463c7224 */ /* 0x040fe200078e02ff */
[----:B------:R-:W-:Y:S01]  /*bba0*/  I2IP.S8.S32.SAT R65, R11, R10, RZ ;  /* 0x0000000a0b417239 */ /* 0x000fe200000014ff */
[C---:B------:R-:W-:Y:S01]  /*bbb0*/  IMAD R49, R70.reuse, R54, RZ ;  /* 0x0000003646317224 */ /* 0x040fe200078e02ff */
[----:B------:R-:W-:Y:S01]  /*bbc0*/  SHF.R.S32.HI R11, RZ, 0x18, R127 ;  /* 0x00000018ff0b7819 */ /* 0x000fe2000001147f */
[----:B------:R-:W-:Y:S01]  /*bbd0*/  IMAD R14, R5, R72, R14 ;  /* 0x00000048050e7224 */ /* 0x000fe200078e020e */
[----:B------:R-:W-:Y:S01]  /*bbe0*/  I2IP.S8.S32.SAT R65, R9, R8, R65 ;  /* 0x0000000809417239 */ /* 0x000fe20000001441 */
[C---:B------:R-:W-:Y:S01]  /*bbf0*/  IMAD R3, R70.reuse, R16, RZ ;  /* 0x0000001046037224 */ /* 0x040fe200078e02ff */
[----:B------:R-:W-:Y:S01]  /*bc00*/  SHF.R.S32.HI R9, RZ, 0x18, R124 ;  /* 0x00000018ff097819 */ /* 0x000fe2000001147c */
[----:B------:R-:W-:Y:S01]  /*bc10*/  IMAD R54, R70, R59, RZ ;  /* 0x0000003b46367224 */ /* 0x000fe200078e02ff */
[----:B------:R-:W-:Y:S01]  /*bc20*/  SHF.R.S32.HI R8, RZ, 0x18, R123 ;  /* 0x00000018ff087819 */ /* 0x000fe2000001147b */
[----:B------:R-:W-:Y:S01]  /*bc30*/  IMAD.MOV.U32 R10, RZ, RZ, R128 ;  /* 0x000000ffff0a7224 */ /* 0x000fe200078e0080 */
[----:B------:R-:W-:Y:S01]  /*bc40*/  SHF.L.U32 R117, R86, 0x8, RZ ;  /* 0x0000000856757819 */ /* 0x000fe200000006ff */
[----:B------:R-:W-:Y:S01]  /*bc50*/  IMAD R59, R70, R64, RZ ;  /* 0x00000040463b7224 */ /* 0x000fe200078e02ff */
[----:B------:R-:W-:Y:S01]  /*bc60*/  I2IP.S8.S32.SAT R64, R2, R0, R161 ;  /* 0x0000000002407239 */ /* 0x000fe200000014a1 */
[----:B------:R-:W-:Y:S01]  /*bc70*/  IMAD R15, R78, R72, R15 ;  /* 0x000000484e0f7224 */ /* 0x000fe200078e020f */
[----:B------:R-:W-:Y:S01]  /*bc80*/  MOV R2, R125 ;  /* 0x0000007d00027202 */ /* 0x000fe20000000f00 */
[C---:B------:R-:W-:Y:S01]  /*bc90*/  IMAD R4, R70.reuse, R17, RZ ;  /* 0x0000001146047224 */ /* 0x040fe200078e02ff */
        /* <DEDUP_REMOVED lines=8> */
[----:B------:R-:W-:Y:S01]  /*bd20*/  MOV R0, R122 ;  /* 0x0000007a00007202 */ /* 0x000fe20000000f00 */
[----:B------:R-:W-:Y:S01]  /*bd30*/  IMAD R16, R70, R21, RZ ;  /* 0x0000001546107224 */ /* 0x000fe200078e02ff */
[----:B------:R-:W-:Y:S01]  /*bd40*/  SHF.R.S32.HI R87, RZ, 0x18, R87 ;  /* 0x00000018ff577819 */ /* 0x000fe20000011457 */
[----:B------:R-:W-:Y:S01]  /*bd50*/  IMAD R6, R79, R72, R6 ;  /* 0x000000484f067224 */ /* 0x000fe200078e0206 */
[----:B------:R-:W-:Y:S01]  /*bd60*/  SHF.L.U32 R111, R92, 0x8, RZ ;  /* 0x000000085c6f7819 */ /* 0x000fe200000006ff */
[----:B------:R-:W-:Y:S01]  /*bd70*/  IMAD R17, R70, R22, RZ ;  /* 0x0000001646117224 */ /* 0x000fe200078e02ff */
[----:B------:R-:W-:Y:S01]  /*bd80*/  PRMT R92, R97, 0x8880, RZ ;  /* 0x00008880615c7816 */ /* 0x000fe200000000ff */
[-C--:B------:R-:W-:Y:S01]  /*bd90*/  IMAD R7, R2, R72.reuse, R7 ;  /* 0x0000004802077224 */ /* 0x080fe200078e0207 */
[----:B------:R-:W-:Y:S01]  /*bda0*/  I2IP.S8.S32.SAT R5, R6, R5, RZ ;  /* 0x0000000506057239 */ /* 0x000fe200000014ff */
[----:B------:R-:W-:Y:S01]  /*bdb0*/  IMAD R18, R70, R23, RZ ;  /* 0x0000001746127224 */ /* 0x000fe200078e02ff */
[----:B------:R-:W-:Y:S01]  /*bdc0*/  SHF.R.S32.HI R2, RZ, 0x18, R120 ;  /* 0x00000018ff027819 */ /* 0x000fe20000011478 */
[-C--:B------:R-:W-:Y:S01]  /*bdd0*/  IMAD R16, R9, R72.reuse, R16 ;  /* 0x0000004809107224 */ /* 0x080fe200078e0210 */
[----:B------:R-:W-:Y:S01]  /*bde0*/  SHF.R.S32.HI R9, RZ, 0x18, R121 ;  /* 0x00000018ff097819 */ /* 0x000fe20000011479 */
[----:B------:R-:W-:Y:S01]  /*bdf0*/  IMAD R17, R8, R72, R17 ;  /* 0x0000004808117224 */ /* 0x000fe200078e0211 */
[----:B------:R-:W-:Y:S01]  /*be00*/  SHF.L.U32 R102, R94, 0x8, RZ ;  /* 0x000000085e667819 */ /* 0x000fe200000006ff */
[C---:B------:R-:W-:Y:S01]  /*be10*/  IMAD R22, R70.reuse, R27, RZ ;  /* 0x0000001b46167224 */ /* 0x040fe200078e02ff */
[----:B------:R-:W-:Y:S01]  /*be20*/  SHF.L.U32 R94, R95, 0x8, RZ ;  /* 0x000000085f5e7819 */ /* 0x000fe200000006ff */
[----:B------:R-:W-:Y:S01]  /*be30*/  IMAD R27, R70, R32, RZ ;  /* 0x00000020461b7224 */ /* 0x000fe200078e02ff */
[----:B------:R-:W-:Y:S01]  /*be40*/  SHF.R.S32.HI R95, RZ, 0x18, R95 ;  /* 0x00000018ff5f7819 */ /* 0x000fe2000001145f */
[----:B------:R-:W-:Y:S01]  /*be50*/  IMAD R18, R81, R72, R18 ;  /* 0x0000004851127224 */ /* 0x000fe200078e0212 */
[----:B------:R-:W-:Y:S01]  /*be60*/  SHF.L.U32 R103, R96, 0x8, RZ ;  /* 0x0000000860677819 */ /* 0x000fe200000006ff */
[C---:B------:R-:W-:Y:S01]  /*be70*/  IMAD R32, R70.reuse, R37, RZ ;  /* 0x0000002546207224 */ /* 0x040fe200078e02ff */
[----:B------:R-:W-:Y:S01]  /*be80*/  SHF.L.U32 R88, R97, 0x8, RZ ;  /* 0x0000000861587819 */ /* 0x000fe200000006ff */
[----:B------:R-:W-:Y:S01]  /*be90*/  IMAD R21, R70, R26, RZ ;  /* 0x0000001a46157224 */ /* 0x000fe200078e02ff */
[----:B------:R-:W-:Y:S01]  /*bea0*/  I2IP.S8.S32.SAT R17, R18, R17, RZ ;  /* 0x0000001112117239 */ /* 0x000fe200000014ff */
[----:B------:R-:W-:Y:S01]  /*beb0*/  IMAD R37, R70, R42, RZ ;  /* 0x0000002a46257224 */ /* 0x000fe200078e02ff */
[----:B------:R-:W-:Y:S01]  /*bec0*/  SHF.R.S32.HI R97, RZ, 0x18, R98 ;  /* 0x00000018ff617819 */ /* 0x000fe20000011462 */
[----:B------:R-:W-:Y:S01]  /*bed0*/  IMAD R19, R0, R72, R19 ;  /* 0x0000004800137224 */ /* 0x000fe200078e0213 */
[----:B------:R-:W-:Y:S01]  /*bee0*/  I2IP.S8.S32.SAT R16, R16, R7, R17 ;  /* 0x0000000710107239 */ /* 0x000fe20000001411 */
[C---:B------:R-:W-:Y:S01]  /*bef0*/  IMAD R42, R70.reuse, R47, RZ ;  /* 0x0000002f462a7224 */ /* 0x040fe200078e02ff */
[----:B------:R-:W-:Y:S01]  /*bf00*/  MOV R0, R119 ;  /* 0x0000007700007202 */ /* 0x000fe20000000f00 */
[C---:B------:R-:W-:Y:S01]  /*bf10*/  IMAD R47, R70.reuse, R52, RZ ;  /* 0x00000034462f7224 */ /* 0x040fe200078e02ff */
[----:B------:R-:W-:Y:S01]  /*bf20*/  SHF.L.U32 R74, R99, 0x8, RZ ;  /* 0x00000008634a7819 */ /* 0x000fe200000006ff */
[----:B------:R-:W-:Y:S01]  /*bf30*/  IMAD R20, R9, R72, R20 ;  /* 0x0000004809147224 */ /* 0x000fe200078e0214 */
[----:B------:R-:W-:Y:S01]  /*bf40*/  SHF.R.S32.HI R99, RZ, 0x18, R99 ;  /* 0x00000018ff637819 */ /* 0x000fe20000011463 */
[----:B------:R-:W-:Y:S01]  /*bf50*/  IMAD R52, R70, R57, RZ ;  /* 0x0000003946347224 */ /* 0x000fe200078e02ff */
[----:B------:R-:W-:Y:S01]  /*bf60*/  IADD3 R68, PT, PT, R68, 0x1, RZ ;  /* 0x0000000144447810 */ /* 0x000fe20007ffe0ff */
[C---:B------:R-:W-:Y:S02]  /*bf70*/  IMAD R23, R70.reuse, R28, RZ ;  /* 0x0000001c46177224 */ /* 0x040fe400078e02ff */
[----:B------:R-:W-:Y:S02]  /*bf80*/  IMAD R57, R70, R62, RZ ;  /* 0x0000003e46397224 */ /* 0x000fe400078e02ff */
[----:B------:R-:W-:Y:S01]  /*bf90*/  IMAD R21, R2, R72, R21 ;  /* 0x0000004802157224 */ /* 0x000fe200078e0215 */
[----:B------:R-:W-:Y:S01]  /*bfa0*/  MOV R2, R116 ;  /* 0x0000007400027202 */ /* 0x000fe20000000f00 */
[----:B------:R-:W-:Y:S01]  /*bfb0*/  IMAD R62, R70, R67, RZ ;  /* 0x00000043463e7224 */ /* 0x000fe200078e02ff */
[----:B------:R-:W-:Y:S01]  /*bfc0*/  I2IP.S8.S32.SAT R67, R4, R3, R5 ;  /* 0x0000000304437239 */ /* 0x000fe20000001405 */
[-C--:B------:R-:W-:Y:S01]  /*bfd0*/  IMAD R22, R83, R72.reuse, R22 ;  /* 0x0000004853167224 */ /* 0x080fe200078e0216 */
[----:B------:R-:W-:Y:S01]  /*bfe0*/  SHF.R.S32.HI R3, RZ, 0x18, R118 ;  /* 0x00000018ff037819 */ /* 0x000fe20000011476 */
[-C--:B------:R-:W-:Y:S01]  /*bff0*/  IMAD R23, R0, R72.reuse, R23 ;  /* 0x0000004800177224 */ /* 0x080fe200078e0217 */
[----:B------:R-:W-:Y:S01]  /*c000*/  SHF.R.S32.HI R0, RZ, 0x18, R117 ;  /* 0x00000018ff007819 */ /* 0x000fe20000011475 */
[----:B------:R-:W-:Y:S01]  /*c010*/  IMAD R26, R70, R31, RZ ;  /* 0x0000001f461a7224 */ /* 0x000fe200078e02ff */
[----:B------:R-:W-:Y:S01]  /*c020*/  I2IP.S8.S32.SAT R17, R22, R21, RZ ;  /* 0x0000001516117239 */ /* 0x000fe200000014ff */
[-C--:B------:R-:W-:Y:S01]  /*c030*/  IMAD R24, R3, R72.reuse, R24 ;  /* 0x0000004803187224 */ /* 0x080fe200078e0218 */
[----:B------:R-:W-:Y:S01]  /*c040*/  SHF.R.S32.HI R3, RZ, 0x18, R115 ;  /* 0x00000018ff037819 */ /* 0x000fe20000011473 */
[-C--:B------:R-:W-:Y:S01]  /*c050*/  IMAD R25, R0, R72.reuse, R25 ;  /* 0x0000004800197224 */ /* 0x080fe200078e0219 */
[----:B------:R-:W-:Y:S01]  /*c060*/  I2IP.S8.S32.SAT R17, R20, R19, R17 ;  /* 0x0000001314117239 */ /* 0x000fe20000001411 */
[----:B------:R-:W-:Y:S01]  /*c070*/  IMAD R28, R70, R33, RZ ;  /* 0x00000021461c7224 */ /* 0x000fe200078e02ff */
[----:B------:R-:W-:Y:S01]  /*c080*/  SHF.R.S32.HI R4, RZ, 0x18, R114 ;  /* 0x00000018ff047819 */ /* 0x000fe20000011472 */
[-C--:B------:R-:W-:Y:S02]  /*c090*/  IMAD R26, R85, R72.reuse, R26 ;  /* 0x00000048551a7224 */ /* 0x080fe400078e021a */
[----:B------:R-:W-:Y:S01]  /*c0a0*/  IMAD R27, R2, R72, R27 ;  /* 0x00000048021b7224 */ /* 0x000fe200078e021b */
[----:B------:R-:W-:Y:S01]  /*c0b0*/  MOV R2, R110 ;  /* 0x0000006e00027202 */ /* 0x000fe20000000f00 */
[----:B------:R-:W-:Y:S01]  /*c0c0*/  IMAD R28, R3, R72, R28 ;  /* 0x00000048031c7224 */ /* 0x000fe200078e021c */
[----:B------:R-:W-:Y:S01]  /*c0d0*/  I2IP.S8.S32.SAT R18, R26, R25, RZ ;  /* 0x000000191a127239 */ /* 0x000fe200000014ff */
[----:B------:R-:W-:Y:S01]  /*c0e0*/  IMAD R31, R70, R36, RZ ;  /* 0x00000024461f7224 */ /* 0x000fe200078e02ff */
[----:B------:R-:W-:Y:S01]  /*c0f0*/  SHF.R.S32.HI R3, RZ, 0x18, R112 ;  /* 0x00000018ff037819 */ /* 0x000fe20000011470 */
[-C--:B------:R-:W-:Y:S01]  /*c100*/  IMAD R29, R4, R72.reuse, R29 ;  /* 0x00000048041d7224 */ /* 0x080fe200078e021d */
[----:B------:R-:W-:Y:S01]  /*c110*/  I2IP.S8.S32.SAT R18, R24, R23, R18 ;  /* 0x0000001718127239 */ /* 0x000fe20000001412 */
[----:B------:R-:W-:Y:S01]  /*c120*/  IMAD.MOV.U32 R0, RZ, RZ, R113 ;  /* 0x000000ffff007224 */ /* 0x000fe200078e0071 */
[----:B------:R-:W-:Y:S01]  /*c130*/  SHF.R.S32.HI R4, RZ, 0x18, R108 ;  /* 0x00000018ff047819 */ /* 0x000fe2000001146c */
[-C--:B------:R-:W-:Y:S02]  /*c140*/  IMAD R30, R87, R72.reuse, R30 ;  /* 0x00000048571e7224 */ /* 0x080fe400078e021e */
[----:B------:R-:W-:Y:S01]  /*c150*/  IMAD R31, R0, R72, R31 ;  /* 0x00000048001f7224 */ /* 0x000fe200078e021f */
        /* <DEDUP_REMOVED lines=8> */
[----:B------:R-:W-:Y:S01]  /*c1e0*/  MOV R0, R107 ;  /* 0x0000006b00007202 */ /* 0x000fe20000000f00 */
[-C--:B------:R-:W-:Y:S02]  /*c1f0*/  IMAD R34, R89, R72.reuse, R34 ;  /* 0x0000004859227224 */ /* 0x080fe400078e0222 */
[-C--:B------:R-:W-:Y:S01]  /*c200*/  IMAD R35, R2, R72.reuse, R35 ;  /* 0x0000004802237224 */ /* 0x080fe200078e0223 */
[----:B------:R-:W-:Y:S01]  /*c210*/  MOV R2, R101 ;  /* 0x0000006500027202 */ /* 0x000fe20000000f00 */
[----:B------:R-:W-:Y:S01]  /*c220*/  IMAD R38, R70, R43, RZ ;  /* 0x0000002b46267224 */ /* 0x000fe200078e02ff */
[----:B------:R-:W-:Y:S01]  /*c230*/  I2IP.S8.S32.SAT R33, R34, R33, RZ ;  /* 0x0000002122217239 */ /* 0x000fe200000014ff */
[-C--:B------:R-:W-:Y:S01]  /*c240*/  IMAD R36, R3, R72.reuse, R36 ;  /* 0x0000004803247224 */ /* 0x080fe200078e0224 */
[----:B------:R-:W-:Y:S01]  /*c250*/  SHF.R.S32.HI R3, RZ, 0x18, R105 ;  /* 0x00000018ff037819 */ /* 0x000fe20000011469 */
[-C--:B------:R-:W-:Y:S01]  /*c260*/  IMAD R37, R4, R72.reuse, R37 ;  /* 0x0000004804257224 */ /* 0x080fe200078e0225 */
[----:B------:R-:W-:Y:S01]  /*c270*/  I2IP.S8.S32.SAT R32, R32, R31, R33 ;  /* 0x0000001f20207239 */ /* 0x000fe20000001421 */
        /* <DEDUP_REMOVED lines=8> */
[----:B------:R-:W-:Y:S01]  /*c300*/  IMAD R43, R70, R48, RZ ;  /* 0x00000030462b7224 */ /* 0x000fe200078e02ff */
[----:B------:R-:W-:Y:S01]  /*c310*/  I2IP.S8.S32.SAT R33, R36, R35, R37 ;  /* 0x0000002324217239 */ /* 0x000fe20000001425 */
[----:B------:R-:W-:Y:S01]  /*c320*/  IMAD R41, R0, R72, R41 ;  /* 0x0000004800297224 */ /* 0x000fe200078e0229 */
[----:B------:R-:W-:Y:S01]  /*c330*/  MOV R0, R106 ;  /* 0x0000006a00007202 */ /* 0x000fe20000000f00 */
[-C--:B------:R-:W-:Y:S02]  /*c340*/  IMAD R42, R93, R72.reuse, R42 ;  /* 0x000000485d2a7224 */ /* 0x080fe400078e022a */
        /* <DEDUP_REMOVED lines=11> */
[-C--:B------:R-:W-:Y:S02]  /*c400*/  IMAD R47, R0, R72.reuse, R47 ;  /* 0x00000048002f7224 */ /* 0x080fe400078e022f */
[----:B------:R-:W-:Y:S01]  /*c410*/  IMAD R48, R3, R72, R48 ;  /* 0x0000004803307224 */ /* 0x000fe200078e0230 */
[----:B------:R-:W-:Y:S01]  /*c420*/  SHF.R.S32.HI R3, RZ, 0x18, R90 ;  /* 0x00000018ff037819 */ /* 0x000fe2000001145a */
[----:B------:R-:W-:Y:S01]  /*c430*/  IMAD R51, R70, R56, RZ ;  /* 0x0000003846337224 */ /* 0x000fe200078e02ff */
[----:B------:R-:W-:Y:S01]  /*c440*/  I2IP.S8.S32.SAT R35, R46, R45, RZ ;  /* 0x0000002d2e237239 */ /* 0x000fe200000014ff */
[-C--:B------:R-:W-:Y:S01]  /*c450*/  IMAD R49, R2, R72.reuse, R49 ;  /* 0x0000004802317224 */ /* 0x080fe200078e0231 */
[----:B------:R-:W-:Y:S01]  /*c460*/  SHF.R.S32.HI R2, RZ, 0x18, R88 ;  /* 0x00000018ff027819 */ /* 0x000fe20000011458 */
[----:B------:R-:W-:Y:S01]  /*c470*/  IMAD.MOV.U32 R0, RZ, RZ, R92 ;  /* 0x000000ffff007224 */ /* 0x000fe200078e005c */
[----:B------:R-:W-:Y:S01]  /*c480*/  I2IP.S8.S32.SAT R35, R44, R43, R35 ;  /* 0x0000002b2c237239 */ /* 0x000fe20000001423 */
[-C--:B------:R-:W-:Y:S02]  /*c490*/  IMAD R50, R73, R72.reuse, R50 ;  /* 0x0000004849327224 */ /* 0x080fe400078e0232 */
[----:B------:R-:W-:Y:S01]  /*c4a0*/  IMAD R51, R0, R72, R51 ;  /* 0x0000004800337224 */ /* 0x000fe200078e0233 */
[----:B------:R-:W-:Y:S01]  /*c4b0*/  MOV R0, R86 ;  /* 0x0000005600007202 */ /* 0x000fe20000000f00 */
[----:B------:R-:W-:Y:S01]  /*c4c0*/  IMAD R53, R70, R58, RZ ;  /* 0x0000003a46357224 */ /* 0x000fe200078e02ff */
[----:B------:R-:W-:Y:S01]  /*c4d0*/  I2IP.S8.S32.SAT R49, R50, R49, RZ ;  /* 0x0000003132317239 */ /* 0x000fe200000014ff */
[-C--:B------:R-:W-:Y:S01]  /*c4e0*/  IMAD R52, R3, R72.reuse, R52 ;  /* 0x0000004803347224 */ /* 0x080fe200078e0234 */
[----:B------:R-:W-:Y:S01]  /*c4f0*/  SHF.R.S32.HI R3, RZ, 0x18, R84 ;  /* 0x00000018ff037819 */ /* 0x000fe20000011454 */
[----:B------:R-:W-:Y:S01]  /*c500*/  IMAD R53, R2, R72, R53 ;  /* 0x0000004802357224 */ /* 0x000fe200078e0235 */
[----:B------:R-:W-:Y:S01]  /*c510*/  MOV R2, R80 ;  /* 0x0000005000027202 */ /* 0x000fe20000000f00 */
[----:B------:R-:W-:Y:S01]  /*c520*/  IMAD.SHL.U32 R82, R98, 0x100, RZ ;  /* 0x0000010062527824 */ /* 0x000fe200078e00ff */
[----:B------:R-:W-:Y:S01]  /*c530*/  I2IP.S8.S32.SAT R48, R48, R47, R49 ;  /* 0x0000002f30307239 */ /* 0x000fe20000001431 */
[----:B------:R-:W-:Y:S02]  /*c540*/  IMAD R54, R75, R72, R54 ;  /* 0x000000484b367224 */ /* 0x000fe400078e0236 */
[C---:B------:R-:W-:Y:S02]  /*c550*/  IMAD R56, R70.reuse, R61, RZ ;  /* 0x0000003d46387224 */ /* 0x040fe400078e02ff */
[----:B------:R-:W-:Y:S01]  /*c560*/  IMAD R61, R70, R66, RZ ;  /* 0x00000042463d7224 */ /* 0x000fe200078e02ff */
[----:B------:R-:W-:Y:S01]  /*c570*/  I2IP.S8.S32.SAT R66, R13, R12, R14 ;  /* 0x0000000c0d427239 */ /* 0x000fe2000000140e */
[-C--:B------:R-:W-:Y:S01]  /*c580*/  IMAD R55, R0, R72.reuse, R55 ;  /* 0x0000004800377224 */ /* 0x080fe200078e0237 */
[----:B------:R-:W-:Y:S01]  /*c590*/  SHF.R.S32.HI R0, RZ, 0x18, R82 ;  /* 0x00000018ff007819 */ /* 0x000fe20000011452 */
[-C--:B------:R-:W-:Y:S01]  /*c5a0*/  IMAD R56, R3, R72.reuse, R56 ;  /* 0x0000004803387224 */ /* 0x080fe200078e0238 */
[----:B------:R-:W-:Y:S01]  /*c5b0*/  I2IP.S8.S32.SAT R49, R54, R53, RZ ;  /* 0x0000003536317239 */ /* 0x000fe200000014ff */
[----:B------:R1:W-:Y:S01]  /*c5c0*/  STS.128 [R135+UR44+0xa400], R64 ;  /* 0x00a4004087007988 */ /* 0x0003e20008000c2c */
[----:B------:R-:W-:Y:S01]  /*c5d0*/  IMAD R58, R70, R63, RZ ;  /* 0x0000003f463a7224 */ /* 0x000fe200078e02ff */
[----:B------:R-:W-:Y:S01]  /*c5e0*/  SHF.R.S32.HI R3, RZ, 0x18, R76 ;  /* 0x00000018ff037819 */ /* 0x000fe2000001144c */
[-C--:B------:R-:W-:Y:S01]  /*c5f0*/  IMAD R57, R0, R72.reuse, R57 ;  /* 0x0000004800397224 */ /* 0x080fe200078e0239 */
[----:B------:R-:W-:Y:S01]  /*c600*/  I2IP.S8.S32.SAT R49, R52, R51, R49 ;  /* 0x0000003334317239 */ /* 0x000fe20000001431 */
[-C--:B------:R-:W-:Y:S02]  /*c610*/  IMAD R58, R97, R72.reuse, R58 ;  /* 0x00000048613a7224 */ /* 0x080fe400078e023a */
[-C--:B------:R-:W-:Y:S01]  /*c620*/  IMAD R59, R2, R72.reuse, R59 ;  /* 0x00000048023b7224 */ /* 0x080fe200078e023b */
[----:B------:R1:W-:Y:S01]  /*c630*/  STS.128 [R159+0xa400], R16 ;  /* 0x00a400109f007388 */ /* 0x0003e20000000c00 */
[-C--:B------:R-:W-:Y:S01]  /*c640*/  IMAD R60, R3, R72.reuse, R60 ;  /* 0x00000048033c7224 */ /* 0x080fe200078e023c */
[----:B------:R-:W-:Y:S01]  /*c650*/  I2IP.S8.S32.SAT R50, R58, R57, RZ ;  /* 0x000000393a327239 */ /* 0x000fe200000014ff */
[-C--:B------:R-:W-:Y:S02]  /*c660*/  IMAD R61, R4, R72.reuse, R61 ;  /* 0x00000048043d7224 */ /* 0x080fe400078e023d */
[----:B------:R-:W-:Y:S01]  /*c670*/  IMAD R62, R99, R72, R62 ;  /* 0x00000048633e7224 */ /* 0x000fe200078e023e */
[----:B------:R-:W-:Y:S02]  /*c680*/  I2IP.S8.S32.SAT R50, R56, R55, R50 ;  /* 0x0000003738327239 */ /* 0x000fe40000001432 */
[----:B------:R1:W-:Y:S02]  /*c690*/  STS.128 [R158+0xa400], R32 ;  /* 0x00a400209e007388 */ /* 0x0003e40000000c00 */
        /* <DEDUP_REMOVED lines=20> */
.L_x_158:
[----:B------:R-:W-:Y:S05]  /*c7e0*/  BSYNC.RECONVERGENT B0 ;  /* 0x0000000000007941 */ /* 0x000fea0003800200 */
.L_x_157:
[----:B------:R-:W-:Y:S01]  /*c7f0*/  R2UR UR5, R142 ;  /* 0x000000008e0572ca */ /* 0x000fe200000e0000 */
[----:B------:R-:W-:Y:S01]  /*c800*/  BAR.SYNC.DEFER_BLOCKING 0x1, 0x80 ;  /* 0x0042000000007b1d */ /* 0x000fe20000010000 */
[----:B------:R-:W-:Y:S01]  /*c810*/  R2UR UR4, R143 ;  /* 0x000000008f0472ca */ /* 0x000fe200000e0000 */
[----:B------:R-:W-:Y:S01]  /*c820*/  UISETP.NE.AND UP0, UPT, UR46, URZ, UPT ;  /* 0x000000ff2e00728c */ /* 0x000fe2000bf05270 */
[----:B------:R-:W-:Y:S02]  /*c830*/  ISETP.NE.AND P0, PT, R146, 0x2, PT ;  /* 0x000000029200780c */ /* 0x000fe40003f05270 */
[----:B------:R-:W-:Y:S02]  /*c840*/  ISETP.NE.AND P1, PT, R68, 0x2, PT ;  /* 0x000000024400780c */ /* 0x000fe40003f25270 */
[----:B------:R-:W-:Y:S02]  /*c850*/  SEL R0, RZ, 0x1, P0 ;  /* 0x00000001ff007807 */ /* 0x000fe40000000000 */
[----:B------:R-:W-:Y:S02]  /*c860*/  SEL R3, RZ, 0x1, P1 ;  /* 0x00000001ff037807 */ /* 0x000fe40000800000 */
[----:B------:R-:W-:Y:S01]  /*c870*/  LOP3.LUT R149, R149, R0, RZ, 0x3c, !PT ;  /* 0x0000000095957212 */ /* 0x000fe200078e3cff */
[----:B------:R-:W-:Y:S01]  /*c880*/  UIADD3 UR20, UPT, UPT, UR37, UR5, URZ ;  /* 0x0000000525147290 */ /* 0x000fe2000fffe0ff */
[----:B------:R-:W-:Y:S01]  /*c890*/  LOP3.LUT R150, R150, R3, RZ, 0x3c, !PT ;  /* 0x0000000396967212 */ /* 0x000fe200078e3cff */
[----:B------:R-:W-:Y:S01]  /*c8a0*/  UIADD3 UR16, UPT, UPT, UR38, UR4, URZ ;  /* 0x0000000426107290 */ /* 0x000fe2000fffe0ff */
[----:B------:R-:W-:Y:S02]  /*c8b0*/  SEL R146, R146, RZ, P0 ;  /* 0x000000ff92927207 */ /* 0x000fe40000000000 */
[----:B------:R-:W-:Y:S01]  /*c8c0*/  SEL R68, R68, RZ, P1 ;  /* 0x000000ff44447207 */ /* 0x000fe20000800000 */
[----:B------:R-:W-:Y:S01]  /*c8d0*/  UMOV UR36, UR59 ;  /* 0x0000003b00247c82 */ /* 0x000fe20008000000 */
[----:B------:R-:W-:Y:S07]  /*c8e0*/  BRA.U UP0, `(.L_x_159) ;  /* 0xffffff9900487547 */ /* 0x000fee000b83ffff */
[----:B------:R-:W-:Y:S05]  /*c8f0*/  EXIT ;  /* 0x000000000000794d */ /* 0x000fea0003800000 */
.L_x_25:
[----:B--2---:R2:W3:Y:S02]  /*c900*/  SYNCS.PHASECHK.TRANS64.TRYWAIT P0, [R3+URZ+0x200], R2 ;  /* 0x00020002030075a7 */ /* 0x0044e400080011ff */
[----:B---3--:R-:W-:Y:S05]  /*c910*/  @!P0 NANOSLEEP.SYNCS 0x989680 ;  /* 0x009896800000895d */ /* 0x008fea0003900000 */
[----:B------:R-:W3:Y:S02]  /*c920*/  @!P0 SYNCS.PHASECHK.TRANS64 P0, [R3+URZ+0x200], R2 ;  /* 0x00020002030085a7 */ /* 0x000ee400080010ff */
[----:B---3--:R-:W-:Y:S05]  /*c930*/  @!P0 BRA `(.L_x_25) ;  /* 0xfffffffc00f08947 */ /* 0x008fea000383ffff */
[----:B------:R-:W-:Y:S05]  /*c940*/  BRA `(.L_x_160) ;  /* 0xffffff5000c87947 */ /* 0x000fea000383ffff */
.L_x_28:
[----:B-1----:R-:W-:-:S07]  /*c950*/  MOV R0, UR33 ;  /* 0x0000002100007c02 */ /* 0x002fce0008000f00 */
.L_x_161:
[----:B-1----:R1:W2:Y:S02]  /*c960*/  SYNCS.PHASECHK.TRANS64.TRYWAIT P0, [R0+URZ+0xb0], R3 ;  /* 0x0000b003000075a7 */ /* 0x0022a400080011ff */
[----:B--2---:R-:W-:Y:S05]  /*c970*/  @!P0 NANOSLEEP.SYNCS 0x989680 ;  /* 0x009896800000895d */ /* 0x004fea0003900000 */
[----:B------:R-:W2:Y:S02]  /*c980*/  @!P0 SYNCS.PHASECHK.TRANS64 P0, [R0+URZ+0xb0], R3 ;  /* 0x0000b003000085a7 */ /* 0x000ea400080010ff */
[----:B--2---:R-:W-:Y:S05]  /*c990*/  @!P0 BRA `(.L_x_161) ;  /* 0xfffffffc00f08947 */ /* 0x004fea000383ffff */
[----:B------:R-:W-:Y:S05]  /*c9a0*/  BRA `(.L_x_27) ;  /* 0xffffff5400207947 */ /* 0x000fea000383ffff */
.L_x_35:
[----:B-1----:R-:W-:-:S07]  /*c9b0*/  MOV R0, UR17 ;  /* 0x0000001100007c02 */ /* 0x002fce0008000f00 */
.L_x_162:
[----:B-1----:R1:W2:Y:S02]  /*c9c0*/  SYNCS.PHASECHK.TRANS64.TRYWAIT P0, [R0+URZ+0xb0], R3 ;  /* 0x0000b003000075a7 */ /* 0x0022a400080011ff */
[----:B--2---:R-:W-:Y:S05]  /*c9d0*/  @!P0 NANOSLEEP.SYNCS 0x989680 ;  /* 0x009896800000895d */ /* 0x004fea0003900000 */
[----:B------:R-:W2:Y:S02]  /*c9e0*/  @!P0 SYNCS.PHASECHK.TRANS64 P0, [R0+URZ+0xb0], R3 ;  /* 0x0000b003000085a7 */ /* 0x000ea400080010ff */
[----:B--2---:R-:W-:Y:S05]  /*c9f0*/  @!P0 BRA `(.L_x_162) ;  /* 0xfffffffc00f08947 */ /* 0x004fea000383ffff */
[----:B------:R-:W-:Y:S05]  /*ca00*/  BRA `(.L_x_34) ;  /* 0xffffff5400e07947 */ /* 0x000fea000383ffff */
.L_x_40:
[----:B-1----:R1:W2:Y:S02]  /*ca10*/  SYNCS.PHASECHK.TRANS64.TRYWAIT P0, [R3+URZ+0x1b0], R0 ;  /* 0x0001b000030075a7 */ /* 0x0022a400080011ff */
[----:B--2---:R-:W-:Y:S05]  /*ca20*/  @!P0 NANOSLEEP.SYNCS 0x989680 ;  /* 0x009896800000895d */ /* 0x004fea0003900000 */
[----:B------:R-:W2:Y:S02]  /*ca30*/  @!P0 SYNCS.PHASECHK.TRANS64 P0, [R3+URZ+0x1b0], R0 ;  /* 0x0001b000030085a7 */ /* 0x000ea400080010ff */
[----:B--2---:R-:W-:Y:S05]  /*ca40*/  @!P0 BRA `(.L_x_40) ;  /* 0xfffffffc00f08947 */ /* 0x004fea000383ffff */
[----:B------:R-:W-:Y:S05]  /*ca50*/  BRA `(.L_x_163) ;  /* 0xffffff5800887947 */ /* 0x000fea000383ffff */
.L_x_44:
[----:B-1----:R-:W-:-:S07]  /*ca60*/  MOV R0, UR4 ;  /* 0x0000000400007c02 */ /* 0x002fce0008000f00 */
.L_x_164:
[----:B-1----:R1:W2:Y:S02]  /*ca70*/  SYNCS.PHASECHK.TRANS64.TRYWAIT P0, [R0+URZ], R3 ;  /* 0x00000003000075a7 */ /* 0x0022a400080011ff */
[----:B--2---:R-:W-:Y:S05]  /*ca80*/  @!P0 NANOSLEEP.SYNCS 0x989680 ;  /* 0x009896800000895d */ /* 0x004fea0003900000 */
[----:B------:R-:W2:Y:S02]  /*ca90*/  @!P0 SYNCS.PHASECHK.TRANS64 P0, [R0+URZ], R3 ;  /* 0x00000003000085a7 */ /* 0x000ea400080010ff */
[----:B--2---:R-:W-:Y:S05]  /*caa0*/  @!P0 BRA `(.L_x_164) ;  /* 0xfffffffc00f08947 */ /* 0x004fea000383ffff */
[----:B------:R-:W-:Y:S05]  /*cab0*/  BRA `(.L_x_165) ;  /* 0xffffff6000347947 */ /* 0x000fea000383ffff */
.L_x_45:
[----:B------:R-:W-:-:S07]  /*cac0*/  MOV R0, UR5 ;  /* 0x0000000500007c02 */ /* 0x000fce0008000f00 */
.L_x_166:
[----:B-1----:R1:W2:Y:S02]  /*cad0*/  SYNCS.PHASECHK.TRANS64.TRYWAIT P0, [R0+URZ], R3 ;  /* 0x00000003000075a7 */ /* 0x0022a400080011ff */
[----:B--2---:R-:W-:Y:S05]  /*cae0*/  @!P0 NANOSLEEP.SYNCS 0x989680 ;  /* 0x009896800000895d */ /* 0x004fea0003900000 */
[----:B------:R-:W2:Y:S02]  /*caf0*/  @!P0 SYNCS.PHASECHK.TRANS64 P0, [R0+URZ], R3 ;  /* 0x00000003000085a7 */ /* 0x000ea400080010ff */
[----:B--2---:R-:W-:Y:S05]  /*cb00*/  @!P0 BRA `(.L_x_166) ;  /* 0xfffffffc00f08947 */ /* 0x004fea000383ffff */
[----:B------:R-:W-:Y:S05]  /*cb10*/  BRA `(.L_x_167) ;  /* 0xffffff6000407947 */ /* 0x000fea000383ffff */
.L_x_46:
[----:B------:R-:W-:-:S07]  /*cb20*/  MOV R0, UR5 ;  /* 0x0000000500007c02 */ /* 0x000fce0008000f00 */
.L_x_168:
[----:B-1----:R1:W2:Y:S02]  /*cb30*/  SYNCS.PHASECHK.TRANS64.TRYWAIT P0, [R0+URZ], R3 ;  /* 0x00000003000075a7 */ /* 0x0022a400080011ff */
[----:B--2---:R-:W-:Y:S05]  /*cb40*/  @!P0 NANOSLEEP.SYNCS 0x989680 ;  /* 0x009896800000895d */ /* 0x004fea0003900000 */
[----:B------:R-:W2:Y:S02]  /*cb50*/  @!P0 SYNCS.PHASECHK.TRANS64 P0, [R0+URZ], R3 ;  /* 0x00000003000085a7 */ /* 0x000ea400080010ff */
[----:B--2---:R-:W-:Y:S05]  /*cb60*/  @!P0 BRA `(.L_x_168) ;  /* 0xfffffffc00f08947 */ /* 0x004fea000383ffff */
[----:B------:R-:W-:Y:S05]  /*cb70*/  BRA `(.L_x_169) ;  /* 0xffffff60004c7947 */ /* 0x000fea000383ffff */
.L_x_47:
[----:B------:R-:W-:-:S07]  /*cb80*/  MOV R0, UR5 ;  /* 0x0000000500007c02 */ /* 0x000fce0008000f00 */
.L_x_170:
[----:B-1----:R1:W2:Y:S02]  /*cb90*/  SYNCS.PHASECHK.TRANS64.TRYWAIT P0, [R0+URZ], R3 ;  /* 0x00000003000075a7 */ /* 0x0022a400080011ff */
[----:B--2---:R-:W-:Y:S05]  /*cba0*/  @!P0 NANOSLEEP.SYNCS 0x989680 ;  /* 0x009896800000895d */ /* 0x004fea0003900000 */
[----:B------:R-:W2:Y:S02]  /*cbb0*/  @!P0 SYNCS.PHASECHK.TRANS64 P0, [R0+URZ], R3 ;  /* 0x00000003000085a7 */ /* 0x000ea400080010ff */
[----:B--2---:R-:W-:Y:S05]  /*cbc0*/  @!P0 BRA `(.L_x_170) ;  /* 0xfffffffc00f08947 */ /* 0x004fea000383ffff */
[----:B------:R-:W-:Y:S05]  /*cbd0*/  BRA `(.L_x_171) ;  /* 0xffffff6000587947 */ /* 0x000fea000383ffff */
.L_x_48:
[----:B------:R-:W-:-:S07]  /*cbe0*/  MOV R0, UR5 ;  /* 0x0000000500007c02 */ /* 0x000fce0008000f00 */
.L_x_172:
[----:B-1----:R1:W2:Y:S02]  /*cbf0*/  SYNCS.PHASECHK.TRANS64.TRYWAIT P0, [R0+URZ], R3 ;  /* 0x00000003000075a7 */ /* 0x0022a400080011ff */
[----:B--2---:R-:W-:Y:S05]  /*cc00*/  @!P0 NANOSLEEP.SYNCS 0x989680 ;  /* 0x009896800000895d */ /* 0x004fea0003900000 */
[----:B------:R-:W2:Y:S02]  /*cc10*/  @!P0 SYNCS.PHASECHK.TRANS64 P0, [R0+URZ], R3 ;  /* 0x00000003000085a7 */ /* 0x000ea400080010ff */
[----:B--2---:R-:W-:Y:S05]  /*cc20*/  @!P0 BRA `(.L_x_172) ;  /* 0xfffffffc00f08947 */ /* 0x004fea000383ffff */
[----:B------:R-:W-:Y:S05]  /*cc30*/  BRA `(.L_x_173) ;  /* 0xffffff6000647947 */ /* 0x000fea000383ffff */
.L_x_49:
[----:B------:R-:W-:-:S07]  /*cc40*/  MOV R0, UR5 ;  /* 0x0000000500007c02 */ /* 0x000fce0008000f00 */
.L_x_174:
[----:B-1----:R1:W2:Y:S02]  /*cc50*/  SYNCS.PHASECHK.TRANS64.TRYWAIT P0, [R0+URZ], R3 ;  /* 0x00000003000075a7 */ /* 0x0022a400080011ff */
[----:B--2---:R-:W-:Y:S05]  /*cc60*/  @!P0 NANOSLEEP.SYNCS 0x989680 ;  /* 0x009896800000895d */ /* 0x004fea0003900000 */
[----:B------:R-:W2:Y:S02]  /*cc70*/  @!P0 SYNCS.PHASECHK.TRANS64 P0, [R0+URZ], R3 ;  /* 0x00000003000085a7 */ /* 0x000ea400080010ff */
[----:B--2---:R-:W-:Y:S05]  /*cc80*/  @!P0 BRA `(.L_x_174) ;  /* 0xfffffffc00f08947 */ /* 0x004fea000383ffff */
[----:B------:R-:W-:Y:S05]  /*cc90*/  BRA `(.L_x_175) ;  /* 0xffffff6000707947 */ /* 0x000fea000383ffff */
.L_x_50:
[----:B------:R-:W-:-:S07]  /*cca0*/  MOV R0, UR5 ;  /* 0x0000000500007c02 */ /* 0x000fce0008000f00 */
.L_x_176:
[----:B-1----:R1:W2:Y:S02]  /*ccb0*/  SYNCS.PHASECHK.TRANS64.TRYWAIT P0, [R0+URZ], R3 ;  /* 0x00000003000075a7 */ /* 0x0022a400080011ff */
[----:B--2---:R-:W-:Y:S05]  /*ccc0*/  @!P0 NANOSLEEP.SYNCS 0x989680 ;  /* 0x009896800000895d */ /* 0x004fea0003900000 */
[----:B------:R-:W2:Y:S02]  /*ccd0*/  @!P0 SYNCS.PHASECHK.TRANS64 P0, [R0+URZ], R3 ;  /* 0x00000003000085a7 */ /* 0x000ea400080010ff */
[----:B--2---:R-:W-:Y:S05]  /*cce0*/  @!P0 BRA `(.L_x_176) ;  /* 0xfffffffc00f08947 */ /* 0x004fea000383ffff */
[----:B------:R-:W-:Y:S05]  /*ccf0*/  BRA `(.L_x_177) ;  /* 0xffffff60007c7947 */ /* 0x000fea000383ffff */
.L_x_51:
[----:B------:R-:W-:-:S07]  /*cd00*/  MOV R0, UR5 ;  /* 0x0000000500007c02 */ /* 0x000fce0008000f00 */
.L_x_178:
[----:B-1----:R1:W2:Y:S02]  /*cd10*/  SYNCS.PHASECHK.TRANS64.TRYWAIT P0, [R0+URZ], R3 ;  /* 0x00000003000075a7 */ /* 0x0022a400080011ff */
[----:B--2---:R-:W-:Y:S05]  /*cd20*/  @!P0 NANOSLEEP.SYNCS 0x989680 ;  /* 0x009896800000895d */ /* 0x004fea0003900000 */
[----:B------:R-:W2:Y:S02]  /*cd30*/  @!P0 SYNCS.PHASECHK.TRANS64 P0, [R0+URZ], R3 ;  /* 0x00000003000085a7 */ /* 0x000ea400080010ff */
[----:B--2---:R-:W-:Y:S05]  /*cd40*/  @!P0 BRA `(.L_x_178) ;  /* 0xfffffffc00f08947 */ /* 0x004fea000383ffff */
[----:B------:R-:W-:Y:S05]  /*cd50*/  BRA `(.L_x_179) ;  /* 0xffffff6000887947 */ /* 0x000fea000383ffff */
.L_x_52:
[----:B------:R-:W-:-:S07]  /*cd60*/  MOV R0, UR5 ;  /* 0x0000000500007c02 */ /* 0x000fce0008000f00 */
.L_x_180:
[----:B-1----:R1:W2:Y:S02]  /*cd70*/  SYNCS.PHASECHK.TRANS64.TRYWAIT P0, [R0+URZ], R3 ;  /* 0x00000003000075a7 */ /* 0x0022a400080011ff */
[----:B--2---:R-:W-:Y:S05]  /*cd80*/  @!P0 NANOSLEEP.SYNCS 0x989680 ;  /* 0x009896800000895d */ /* 0x004fea0003900000 */
[----:B------:R-:W2:Y:S02]  /*cd90*/  @!P0 SYNCS.PHASECHK.TRANS64 P0, [R0+URZ], R3 ;  /* 0x00000003000085a7 */ /* 0x000ea400080010ff */
[----:B--2---:R-:W-:Y:S05]  /*cda0*/  @!P0 BRA `(.L_x_180) ;  /* 0xfffffffc00f08947 */ /* 0x004fea000383ffff */
[----:B------:R-:W-:Y:S05]  /*cdb0*/  BRA `(.L_x_181) ;  /* 0xffffff6000947947 */ /* 0x000fea000383ffff */
.L_x_53:
[----:B------:R-:W-:-:S07]  /*cdc0*/  MOV R0, UR5 ;  /* 0x0000000500007c02 */ /* 0x000fce0008000f00 */
.L_x_182:
[----:B-1----:R1:W2:Y:S02]  /*cdd0*/  SYNCS.PHASECHK.TRANS64.TRYWAIT P0, [R0+URZ], R3 ;  /* 0x00000003000075a7 */ /* 0x0022a400080011ff */
[----:B--2---:R-:W-:Y:S05]  /*cde0*/  @!P0 NANOSLEEP.SYNCS 0x989680 ;  /* 0x009896800000895d */ /* 0x004fea0003900000 */
[----:B------:R-:W2:Y:S02]  /*cdf0*/  @!P0 SYNCS.PHASECHK.TRANS64 P0, [R0+URZ], R3 ;  /* 0x00000003000085a7 */ /* 0x000ea400080010ff */
[----:B--2---:R-:W-:Y:S05]  /*ce00*/  @!P0 BRA `(.L_x_182) ;  /* 0xfffffffc00f08947 */ /* 0x004fea000383ffff */
[----:B------:R-:W-:Y:S05]  /*ce10*/  BRA `(.L_x_183) ;  /* 0xffffff6000a07947 */ /* 0x000fea000383ffff */
.L_x_54:
[----:B------:R-:W-:-:S07]  /*ce20*/  MOV R0, UR5 ;  /* 0x0000000500007c02 */ /* 0x000fce0008000f00 */
.L_x_184:
[----:B-1----:R1:W2:Y:S02]  /*ce30*/  SYNCS.PHASECHK.TRANS64.TRYWAIT P0, [R0+URZ], R3 ;  /* 0x00000003000075a7 */ /* 0x0022a400080011ff */
[----:B--2---:R-:W-:Y:S05]  /*ce40*/  @!P0 NANOSLEEP.SYNCS 0x989680 ;  /* 0x009896800000895d */ /* 0x004fea0003900000 */
[----:B------:R-:W2:Y:S02]  /*ce50*/  @!P0 SYNCS.PHASECHK.TRANS64 P0, [R0+URZ], R3 ;  /* 0x00000003000085a7 */ /* 0x000ea400080010ff */
[----:B--2---:R-:W-:Y:S05]  /*ce60*/  @!P0 BRA `(.L_x_184) ;  /* 0xfffffffc00f08947 */ /* 0x004fea000383ffff */
[----:B------:R-:W-:Y:S05]  /*ce70*/  BRA `(.L_x_185) ;  /* 0xffffff6000ac7947 */ /* 0x000fea000383ffff */
.L_x_55:
[----:B------:R-:W-:-:S07]  /*ce80*/  MOV R0, UR5 ;  /* 0x0000000500007c02 */ /* 0x000fce0008000f00 */
.L_x_186:
[----:B-1----:R1:W2:Y:S02]  /*ce90*/  SYNCS.PHASECHK.TRANS64.TRYWAIT P0, [R0+URZ], R3 ;  /* 0x00000003000075a7 */ /* 0x0022a400080011ff */
[----:B--2---:R-:W-:Y:S05]  /*cea0*/  @!P0 NANOSLEEP.SYNCS 0x989680 ;  /* 0x009896800000895d */ /* 0x004fea0003900000 */
[----:B------:R-:W2:Y:S02]  /*ceb0*/  @!P0 SYNCS.PHASECHK.TRANS64 P0, [R0+URZ], R3 ;  /* 0x00000003000085a7 */ /* 0x000ea400080010ff */
[----:B--2---:R-:W-:Y:S05]  /*cec0*/  @!P0 BRA `(.L_x_186) ;  /* 0xfffffffc00f08947 */ /* 0x004fea000383ffff */
[----:B------:R-:W-:Y:S05]  /*ced0*/  BRA `(.L_x_187) ;  /* 0xffffff6000b87947 */ /* 0x000fea000383ffff */
.L_x_56:
[----:B------:R-:W-:-:S07]  /*cee0*/  MOV R0, UR5 ;  /* 0x0000000500007c02 */ /* 0x000fce0008000f00 */
.L_x_188:
[----:B-1----:R1:W2:Y:S02]  /*cef0*/  SYNCS.PHASECHK.TRANS64.TRYWAIT P0, [R0+URZ], R3 ;  /* 0x00000003000075a7 */ /* 0x0022a400080011ff */
[----:B--2---:R-:W-:Y:S05]  /*cf00*/  @!P0 NANOSLEEP.SYNCS 0x989680 ;  /* 0x009896800000895d */ /* 0x004fea0003900000 */
[----:B------:R-:W2:Y:S02]  /*cf10*/  @!P0 SYNCS.PHASECHK.TRANS64 P0, [R0+URZ], R3 ;  /* 0x00000003000085a7 */ /* 0x000ea400080010ff */
[----:B--2---:R-:W-:Y:S05]  /*cf20*/  @!P0 BRA `(.L_x_188) ;  /* 0xfffffffc00f08947 */ /* 0x004fea000383ffff */
[----:B------:R-:W-:Y:S05]  /*cf30*/  BRA `(.L_x_189) ;  /* 0xffffff6000c47947 */ /* 0x000fea000383ffff */
.L_x_57:
[----:B------:R-:W-:-:S07]  /*cf40*/  MOV R0, UR5 ;  /* 0x0000000500007c02 */ /* 0x000fce0008000f00 */
.L_x_190:
[----:B-1----:R1:W2:Y:S02]  /*cf50*/  SYNCS.PHASECHK.TRANS64.TRYWAIT P0, [R0+URZ], R3 ;  /* 0x00000003000075a7 */ /* 0x0022a400080011ff */
[----:B--2---:R-:W-:Y:S05]  /*cf60*/  @!P0 NANOSLEEP.SYNCS 0x989680 ;  /* 0x009896800000895d */ /* 0x004fea0003900000 */
[----:B------:R-:W2:Y:S02]  /*cf70*/  @!P0 SYNCS.PHASECHK.TRANS64 P0, [R0+URZ], R3 ;  /* 0x00000003000085a7 */ /* 0x000ea400080010ff */
[----:B--2---:R-:W-:Y:S05]  /*cf80*/  @!P0 BRA `(.L_x_190) ;  /* 0xfffffffc00f08947 */ /* 0x004fea000383ffff */
[----:B------:R-:W-:Y:S05]  /*cf90*/  BRA `(.L_x_191) ;  /* 0xffffff6000d07947 */ /* 0x000fea000383ffff */
.L_x_58:
[----:B------:R-:W-:-:S07]  /*cfa0*/  MOV R0, UR5 ;  /* 0x0000000500007c02 */ /* 0x000fce0008000f00 */
.L_x_192:
[----:B-1----:R1:W2:Y:S02]  /*cfb0*/  SYNCS.PHASECHK.TRANS64.TRYWAIT P0, [R0+URZ], R3 ;  /* 0x00000003000075a7 */ /* 0x0022a400080011ff */
[----:B--2---:R-:W-:Y:S05]  /*cfc0*/  @!P0 NANOSLEEP.SYNCS 0x989680 ;  /* 0x009896800000895d */ /* 0x004fea0003900000 */
[----:B------:R-:W2:Y:S02]  /*cfd0*/  @!P0 SYNCS.PHASECHK.TRANS64 P0, [R0+URZ], R3 ;  /* 0x00000003000085a7 */ /* 0x000ea400080010ff */
[----:B--2---:R-:W-:Y:S05]  /*cfe0*/  @!P0 BRA `(.L_x_192) ;  /* 0xfffffffc00f08947 */ /* 0x004fea000383ffff */
[----:B------:R-:W-:Y:S05]  /*cff0*/  BRA `(.L_x_193) ;  /* 0xffffff6000dc7947 */ /* 0x000fea000383ffff */
.L_x_59:
[----:B------:R-:W-:-:S07]  /*d000*/  MOV R0, UR5 ;  /* 0x0000000500007c02 */ /* 0x000fce0008000f00 */
.L_x_194:
[----:B-1----:R1:W2:Y:S02]  /*d010*/  SYNCS.PHASECHK.TRANS64.TRYWAIT P0, [R0+URZ], R3 ;  /* 0x00000003000075a7 */ /* 0x0022a400080011ff */
[----:B--2---:R-:W-:Y:S05]  /*d020*/  @!P0 NANOSLEEP.SYNCS 0x989680 ;  /* 0x009896800000895d */ /* 0x004fea0003900000 */
[----:B------:R-:W2:Y:S02]  /*d030*/  @!P0 SYNCS.PHASECHK.TRANS64 P0, [R0+URZ], R3 ;  /* 0x00000003000085a7 */ /* 0x000ea400080010ff */
[----:B--2---:R-:W-:Y:S05]  /*d040*/  @!P0 BRA `(.L_x_194) ;  /* 0xfffffffc00f08947 */ /* 0x004fea000383ffff */
[----:B------:R-:W-:Y:S05]  /*d050*/  BRA `(.L_x_195) ;  /* 0xffffff6000e87947 */ /* 0x000fea000383ffff */
.L_x_60:
[----:B------:R-:W-:-:S07]  /*d060*/  MOV R0, UR5 ;  /* 0x0000000500007c02 */ /* 0x000fce0008000f00 */
.L_x_196:
[----:B-1----:R1:W2:Y:S02]  /*d070*/  SYNCS.PHASECHK.TRANS64.TRYWAIT P0, [R0+URZ], R3 ;  /* 0x00000003000075a7 */ /* 0x0022a400080011ff */
[----:B--2---:R-:W-:Y:S05]  /*d080*/  @!P0 NANOSLEEP.SYNCS 0x989680 ;  /* 0x009896800000895d */ /* 0x004fea0003900000 */
[----:B------:R-:W2:Y:S02]  /*d090*/  @!P0 SYNCS.PHASECHK.TRANS64 P0, [R0+URZ], R3 ;  /* 0x00000003000085a7 */ /* 0x000ea400080010ff */
[----:B--2---:R-:W-:Y:S05]  /*d0a0*/  @!P0 BRA `(.L_x_196) ;  /* 0xfffffffc00f08947 */ /* 0x004fea000383ffff */
[----:B------:R-:W-:Y:S05]  /*d0b0*/  BRA `(.L_x_197) ;  /* 0xffffff6000f47947 */ /* 0x000fea000383ffff */
.L_x_61:
[----:B------:R-:W-:-:S07]  /*d0c0*/  MOV R0, UR5 ;  /* 0x0000000500007c02 */ /* 0x000fce0008000f00 */
.L_x_198:
[----:B-1----:R1:W2:Y:S02]  /*d0d0*/  SYNCS.PHASECHK.TRANS64.TRYWAIT P0, [R0+URZ], R3 ;  /* 0x00000003000075a7 */ /* 0x0022a400080011ff */
[----:B--2---:R-:W-:Y:S05]  /*d0e0*/  @!P0 NANOSLEEP.SYNCS 0x989680 ;  /* 0x009896800000895d */ /* 0x004fea0003900000 */
[----:B------:R-:W2:Y:S02]  /*d0f0*/  @!P0 SYNCS.PHASECHK.TRANS64 P0, [R0+URZ], R3 ;  /* 0x00000003000085a7 */ /* 0x000ea400080010ff */
[----:B--2---:R-:W-:Y:S05]  /*d100*/  @!P0 BRA `(.L_x_198) ;  /* 0xfffffffc00f08947 */ /* 0x004fea000383ffff */
[----:B------:R-:W-:Y:S05]  /*d110*/  BRA `(.L_x_199) ;  /* 0xffffff6400007947 */ /* 0x000fea000383ffff */
.L_x_62:
[----:B------:R-:W-:-:S07]  /*d120*/  MOV R0, UR5 ;  /* 0x0000000500007c02 */ /* 0x000fce0008000f00 */
.L_x_200:
[----:B-1----:R1:W2:Y:S02]  /*d130*/  SYNCS.PHASECHK.TRANS64.TRYWAIT P0, [R0+URZ], R3 ;  /* 0x00000003000075a7 */ /* 0x0022a400080011ff */
[----:B--2---:R-:W-:Y:S05]  /*d140*/  @!P0 NANOSLEEP.SYNCS 0x989680 ;  /* 0x009896800000895d */ /* 0x004fea0003900000 */
[----:B------:R-:W2:Y:S02]  /*d150*/  @!P0 SYNCS.PHASECHK.TRANS64 P0, [R0+URZ], R3 ;  /* 0x00000003000085a7 */ /* 0x000ea400080010ff */
[----:B--2---:R-:W-:Y:S05]  /*d160*/  @!P0 BRA `(.L_x_200) ;  /* 0xfffffffc00f08947 */ /* 0x004fea000383ffff */
[----:B------:R-:W-:Y:S05]  /*d170*/  BRA `(.L_x_201) ;  /* 0xffffff64000c7947 */ /* 0x000fea000383ffff */
.L_x_63:
[----:B------:R-:W-:-:S07]  /*d180*/  MOV R0, UR5 ;  /* 0x0000000500007c02 */ /* 0x000fce0008000f00 */
.L_x_202:
[----:B-1----:R1:W2:Y:S02]  /*d190*/  SYNCS.PHASECHK.TRANS64.TRYWAIT P0, [R0+URZ], R3 ;  /* 0x00000003000075a7 */ /* 0x0022a400080011ff */
[----:B--2---:R-:W-:Y:S05]  /*d1a0*/  @!P0 NANOSLEEP.SYNCS 0x989680 ;  /* 0x009896800000895d */ /* 0x004fea0003900000 */
[----:B------:R-:W2:Y:S02]  /*d1b0*/  @!P0 SYNCS.PHASECHK.TRANS64 P0, [R0+URZ], R3 ;  /* 0x00000003000085a7 */ /* 0x000ea400080010ff */
[----:B--2---:R-:W-:Y:S05]  /*d1c0*/  @!P0 BRA `(.L_x_202) ;  /* 0xfffffffc00f08947 */ /* 0x004fea000383ffff */
[----:B------:R-:W-:Y:S05]  /*d1d0*/  BRA `(.L_x_203) ;  /* 0xffffff6400187947 */ /* 0x000fea000383ffff */
.L_x_64:
[----:B------:R-:W-:-:S07]  /*d1e0*/  MOV R0, UR5 ;  /* 0x0000000500007c02 */ /* 0x000fce0008000f00 */
.L_x_204:
[----:B-1----:R1:W2:Y:S02]  /*d1f0*/  SYNCS.PHASECHK.TRANS64.TRYWAIT P0, [R0+URZ], R3 ;  /* 0x00000003000075a7 */ /* 0x0022a400080011ff */
[----:B--2---:R-:W-:Y:S05]  /*d200*/  @!P0 NANOSLEEP.SYNCS 0x989680 ;  /* 0x009896800000895d */ /* 0x004fea0003900000 */
[----:B------:R-:W2:Y:S02]  /*d210*/  @!P0 SYNCS.PHASECHK.TRANS64 P0, [R0+URZ], R3 ;  /* 0x00000003000085a7 */ /* 0x000ea400080010ff */
[----:B--2---:R-:W-:Y:S05]  /*d220*/  @!P0 BRA `(.L_x_204) ;  /* 0xfffffffc00f08947 */ /* 0x004fea000383ffff */
[----:B------:R-:W-:Y:S05]  /*d230*/  BRA `(.L_x_205) ;  /* 0xffffff6400247947 */ /* 0x000fea000383ffff */
.L_x_67:
[----:B-1----:R1:W2:Y:S02]  /*d240*/  SYNCS.PHASECHK.TRANS64.TRYWAIT P0, [R0+URZ+0x1f0], R5 ;  /* 0x0001f005000075a7 */ /* 0x0022a400080011ff */
[----:B--2---:R-:W-:Y:S05]  /*d250*/  @!P0 NANOSLEEP.SYNCS 0x989680 ;  /* 0x009896800000895d */ /* 0x004fea0003900000 */
[----:B------:R-:W2:Y:S02]  /*d260*/  @!P0 SYNCS.PHASECHK.TRANS64 P0, [R0+URZ+0x1f0], R5 ;  /* 0x0001f005000085a7 */ /* 0x000ea400080010ff */
[----:B--2---:R-:W-:Y:S05]  /*d270*/  @!P0 BRA `(.L_x_67) ;  /* 0xfffffffc00f08947 */ /* 0x004fea000383ffff */
[----:B------:R-:W-:Y:S05]  /*d280*/  BRA `(.L_x_206) ;  /* 0xffffff6400807947 */ /* 0x000fea000383ffff */
.L_x_68:
[----:B------:R-:W-:-:S07]  /*d290*/  MOV R0, UR4 ;  /* 0x0000000400007c02 */ /* 0x000fce0008000f00 */
.L_x_207:
[----:B-1----:R1:W2:Y:S02]  /*d2a0*/  SYNCS.PHASECHK.TRANS64.TRYWAIT P0, [R0+URZ+0x1c0], R7 ;  /* 0x0001c007000075a7 */ /* 0x0022a400080011ff */
[----:B--2---:R-:W-:Y:S05]  /*d2b0*/  @!P0 NANOSLEEP.SYNCS 0x989680 ;  /* 0x009896800000895d */ /* 0x004fea0003900000 */
[----:B------:R-:W2:Y:S02]  /*d2c0*/  @!P0 SYNCS.PHASECHK.TRANS64 P0, [R0+URZ+0x1c0], R7 ;  /* 0x0001c007000085a7 */ /* 0x000ea400080010ff */
[----:B--2---:R-:W-:Y:S05]  /*d2d0*/  @!P0 BRA `(.L_x_207) ;  /* 0xfffffffc00f08947 */ /* 0x004fea000383ffff */
[----:B------:R-:W-:Y:S05]  /*d2e0*/  BRA `(.L_x_208) ;  /* 0xffffff6400907947 */ /* 0x000fea000383ffff */
.L_x_69:
[----:B-1----:R1:W2:Y:S02]  /*d2f0*/  SYNCS.PHASECHK.TRANS64.TRYWAIT P1, [R0+URZ+0x1b0], R5 ;  /* 0x0001b005000075a7 */ /* 0x0022a400080211ff */
[----:B--2---:R-:W-:Y:S05]  /*d300*/  @!P1 NANOSLEEP.SYNCS 0x989680 ;  /* 0x009896800000995d */ /* 0x004fea0003900000 */
[----:B------:R-:W2:Y:S02]  /*d310*/  @!P1 SYNCS.PHASECHK.TRANS64 P1, [R0+URZ+0x1b0], R5 ;  /* 0x0001b005000095a7 */ /* 0x000ea400080210ff */
[----:B--2---:R-:W-:Y:S05]  /*d320*/  @!P1 BRA `(.L_x_69) ;  /* 0xfffffffc00f09947 */ /* 0x004fea000383ffff */
[----:B------:R-:W-:Y:S05]  /*d330*/  BRA `(.L_x_209) ;  /* 0xffffff6400c07947 */ /* 0x000fea000383ffff */
.L_x_72:
[----:B------:R-:W-:-:S07]  /*d340*/  MOV R0, UR4 ;  /* 0x0000000400007c02 */ /* 0x000fce0008000f00 */
.L_x_210:
[----:B-1----:R1:W2:Y:S02]  /*d350*/  SYNCS.PHASECHK.TRANS64.TRYWAIT P0, [R0+URZ+0x1c0], R3 ;  /* 0x0001c003000075a7 */ /* 0x0022a400080011ff */
[----:B--2---:R-:W-:Y:S05]  /*d360*/  @!P0 NANOSLEEP.SYNCS 0x989680 ;  /* 0x009896800000895d */ /* 0x004fea0003900000 */
[----:B------:R-:W2:Y:S02]  /*d370*/  @!P0 SYNCS.PHASECHK.TRANS64 P0, [R0+URZ+0x1c0], R3 ;  /* 0x0001c003000085a7 */ /* 0x000ea400080010ff */
[----:B--2---:R-:W-:Y:S05]  /*d380*/  @!P0 BRA `(.L_x_210) ;  /* 0xfffffffc00f08947 */ /* 0x004fea000383ffff */
[----:B------:R-:W-:Y:S05]  /*d390*/  BRA `(.L_x_71) ;  /* 0xffffff6800147947 */ /* 0x000fea000383ffff */
.L_x_81:
[----:B-1----:R-:W-:-:S04]  /*d3a0*/  MOV R5, UR5 ;  /* 0x0000000500057c02 */ /* 0x002fc80008000f00 */
[----:B------:R1:W2:Y:S03]  /*d3b0*/  SYNCS.PHASECHK.TRANS64.TRYWAIT P0, [R5+URZ+0x8], R6 ;  /* 0x00000806050075a7 */ /* 0x0002a600080011ff */
[----:B--2---:R-:W-:Y:S05]  /*d3c0*/  @!P0 NANOSLEEP.SYNCS 0x989680 ;  /* 0x009896800000895d */ /* 0x004fea0003900000 */
[----:B------:R-:W2:Y:S02]  /*d3d0*/  @!P0 SYNCS.PHASECHK.TRANS64 P0, [R5+URZ+0x8], R6 ;  /* 0x00000806050085a7 */ /* 0x000ea400080010ff */
[----:B--2---:R-:W-:Y:S05]  /*d3e0*/  @!P0 BRA `(.L_x_81) ;  /* 0xfffffffc00ec8947 */ /* 0x004fea000383ffff */
[----:B------:R-:W-:Y:S05]  /*d3f0*/  BRA `(.L_x_80) ;  /* 0xffffff6800c87947 */ /* 0x000fea000383ffff */
.L_x_83:
[----:B------:R-:W-:Y:S01]  /*d400*/  BSSY B0, `(.L_x_211) ;  /* 0x0000006000007945 */ /* 0x000fe20003800000 */
[----:B------:R-:W-:-:S07]  /*d410*/  MOV R15, 0xffffffff ;  /* 0xffffffff000f7802 */ /* 0x000fce0000000f00 */
[----:B-1---5:R-:W-:Y:S05]  /*d420*/  WARPSYNC.COLLECTIVE R15, `(.L_x_212) ;  /* 0x000000000f0c7348 */ /* 0x022fea0003c00000 */
[----:B------:R-:W-:Y:S02]  /*d430*/  ELECT P6, UR79, PT ;  /* 0x00000000004f782f */ /* 0x000fe400038c0000 */
[----:B------:R-:W-:Y:S01]  /*d440*/  MOV R14, UR79 ;  /* 0x0000004f000e7c02 */ /* 0x000fe20008000f00 */
[----:B-1---5:R-:W-:Y:S10]  /*d450*/  ENDCOLLECTIVE ;  /* 0x000000000000791b */ /* 0x022ff40003800000 */
.L_x_212:
[----:B------:R-:W-:Y:S05]  /*d460*/  BSYNC B0 ;  /* 0x0000000000007941 */ /* 0x000fea0003800000 */
.L_x_211:
[----:B------:R-:W-:Y:S01]  /*d470*/  PLOP3.LUT P0, PT, P6, PT, PT, 0x80, 0x8 ;  /* 0x000000000008781c */ /* 0x000fe2000370f070 */
[----:B------:R-:W-:-:S12]  /*d480*/  BRA `(.L_x_213) ;  /* 0xffffff6800f47947 */ /* 0x000fd8000383ffff */
.L_x_85:
[----:B-1----:R-:W-:-:S04]  /*d490*/  MOV R3, UR5 ;  /* 0x0000000500037c02 */ /* 0x002fc80008000f00 */
[----:B------:R1:W2:Y:S03]  /*d4a0*/  SYNCS.PHASECHK.TRANS64.TRYWAIT P0, [R3+URZ+0x8], R4 ;  /* 0x00000804030075a7 */ /* 0x0002a600080011ff */
[----:B--2---:R-:W-:Y:S05]  /*d4b0*/  @!P0 NANOSLEEP.SYNCS 0x989680 ;  /* 0x009896800000895d */ /* 0x004fea0003900000 */
[----:B------:R-:W2:Y:S02]  /*d4c0*/  @!P0 SYNCS.PHASECHK.TRANS64 P0, [R3+URZ+0x8], R4 ;  /* 0x00000804030085a7 */ /* 0x000ea400080010ff */
[----:B--2---:R-:W-:Y:S05]  /*d4d0*/  @!P0 BRA `(.L_x_85) ;  /* 0xfffffffc00ec8947 */ /* 0x004fea000383ffff */
[----:B------:R-:W-:Y:S05]  /*d4e0*/  BRA `(.L_x_84) ;  /* 0xffffff6800f87947 */ /* 0x000fea000383ffff */
.L_x_86:
[----:B-1----:R1:W2:Y:S02]  /*d4f0*/  SYNCS.PHASECHK.TRANS64.TRYWAIT P0, [R0+URZ+0x1b0], R5 ;  /* 0x0001b005000075a7 */ /* 0x0022a400080011ff */
[----:B--2---:R-:W-:Y:S05]  /*d500*/  @!P0 NANOSLEEP.SYNCS 0x989680 ;  /* 0x009896800000895d */ /* 0x004fea0003900000 */
[----:B------:R-:W2:Y:S02]  /*d510*/  @!P0 SYNCS.PHASECHK.TRANS64 P0, [R0+URZ+0x1b0], R5 ;  /* 0x0001b005000085a7 */ /* 0x000ea400080010ff */
[----:B--2---:R-:W-:Y:S05]  /*d520*/  @!P0 BRA `(.L_x_86) ;  /* 0xfffffffc00f08947 */ /* 0x004fea000383ffff */
[----:B------:R-:W-:Y:S05]  /*d530*/  BRA `(.L_x_214) ;  /* 0xffffff6c00cc7947 */ /* 0x000fea000383ffff */
.L_x_88:
[----:B------:R-:W-:-:S07]  /*d540*/  MOV R0, UR19 ;  /* 0x0000001300007c02 */ /* 0x000fce0008000f00 */
.L_x_215:
[----:B-1----:R1:W2:Y:S02]  /*d550*/  SYNCS.PHASECHK.TRANS64.TRYWAIT P0, [R0+URZ+0x1e0], R5 ;  /* 0x0001e005000075a7 */ /* 0x0022a400080011ff */
[----:B--2---:R-:W-:Y:S05]  /*d560*/  @!P0 NANOSLEEP.SYNCS 0x989680 ;  /* 0x009896800000895d */ /* 0x004fea0003900000 */
[----:B------:R-:W2:Y:S02]  /*d570*/  @!P0 SYNCS.PHASECHK.TRANS64 P0, [R0+URZ+0x1e0], R5 ;  /* 0x0001e005000085a7 */ /* 0x000ea400080010ff */
[----:B--2---:R-:W-:Y:S05]  /*d580*/  @!P0 BRA `(.L_x_215) ;  /* 0xfffffffc00f08947 */ /* 0x004fea000383ffff */
[----:B------:R-:W-:Y:S05]  /*d590*/  BRA `(.L_x_216) ;  /* 0xffffff7000147947 */ /* 0x000fea000383ffff */
.L_x_91:
[----:B------:R-:W-:Y:S07]  /*d5a0*/  MOV R0, UR6 ;  /* 0x0000000600007c02 */ /* 0x000fee0008000f00 */
.L_x_217:
[----:B-1----:R1:W2:Y:S02]  /*d5b0*/  SYNCS.PHASECHK.TRANS64.TRYWAIT P0, [R0+URZ], R5 ;  /* 0x00000005000075a7 */ /* 0x0022a400080011ff */
[----:B--2---:R-:W-:Y:S05]  /*d5c0*/  @!P0 NANOSLEEP.SYNCS 0x989680 ;  /* 0x009896800000895d */ /* 0x004fea0003900000 */
[----:B------:R-:W2:Y:S02]  /*d5d0*/  @!P0 SYNCS.PHASECHK.TRANS64 P0, [R0+URZ], R5 ;  /* 0x00000005000085a7 */ /* 0x000ea400080010ff */
[----:B--2---:R-:W-:Y:S05]  /*d5e0*/  @!P0 BRA `(.L_x_217) ;  /* 0xfffffffc00f08947 */ /* 0x004fea000383ffff */
[----:B------:R-:W-:Y:S05]  /*d5f0*/  BRA `(.L_x_90) ;  /* 0xffffff70002c7947 */ /* 0x000fea000383ffff */
.L_x_95:
[----:B-1----:R-:W-:-:S07]  /*d600*/  MOV R0, UR4 ;  /* 0x0000000400007c02 */ /* 0x002fce0008000f00 */
.L_x_218:
[----:B-1----:R1:W2:Y:S02]  /*d610*/  SYNCS.PHASECHK.TRANS64.TRYWAIT P0, [R0+URZ], R3 ;  /* 0x00000003000075a7 */ /* 0x0022a400080011ff */
[----:B--2---:R-:W-:Y:S05]  /*d620*/  @!P0 NANOSLEEP.SYNCS 0x989680 ;  /* 0x009896800000895d */ /* 0x004fea0003900000 */
[----:B------:R-:W2:Y:S02]  /*d630*/  @!P0 SYNCS.PHASECHK.TRANS64 P0, [R0+URZ], R3 ;  /* 0x00000003000085a7 */ /* 0x000ea400080010ff */
[----:B--2---:R-:W-:Y:S05]  /*d640*/  @!P0 BRA `(.L_x_218) ;  /* 0xfffffffc00f08947 */ /* 0x004fea000383ffff */
[----:B------:R-:W-:Y:S05]  /*d650*/  BRA `(.L_x_219) ;  /* 0xffffff7000e47947 */ /* 0x000fea000383ffff */
.L_x_98:
[----:B------:R-:W-:-:S07]  /*d660*/  MOV R0, UR13 ;  /* 0x0000000d00007c02 */ /* 0x000fce0008000f00 */
.L_x_220:
[----:B-1----:R1:W2:Y:S02]  /*d670*/  SYNCS.PHASECHK.TRANS64.TRYWAIT P1, [R0+URZ+0x210], R3 ;  /* 0x00021003000075a7 */ /* 0x0022a400080211ff */
[----:B--2---:R-:W-:Y:S05]  /*d680*/  @!P1 NANOSLEEP.SYNCS 0x989680 ;  /* 0x009896800000995d */ /* 0x004fea0003900000 */
[----:B------:R-:W2:Y:S02]  /*d690*/  @!P1 SYNCS.PHASECHK.TRANS64 P1, [R0+URZ+0x210], R3 ;  /* 0x00021003000095a7 */ /* 0x000ea400080210ff */
[----:B--2---:R-:W-:Y:S05]  /*d6a0*/  @!P1 BRA `(.L_x_220) ;  /* 0xfffffffc00f09947 */ /* 0x004fea000383ffff */
[----:B------:R-:W-:Y:S05]  /*d6b0*/  BRA `(.L_x_221) ;  /* 0xffffff7400307947 */ /* 0x000fea000383ffff */
.L_x_103:
[----:B--2---:R2:W3:Y:S02]  /*d6c0*/  SYNCS.PHASECHK.TRANS64.TRYWAIT P0, [R12+URZ+0x1b0], R9 ;  /* 0x0001b0090c0075a7 */ /* 0x0044e400080011ff */
[----:B---3--:R-:W-:Y:S05]  /*d6d0*/  @!P0 NANOSLEEP.SYNCS 0x989680 ;  /* 0x009896800000895d */ /* 0x008fea0003900000 */
[----:B------:R-:W3:Y:S02]  /*d6e0*/  @!P0 SYNCS.PHASECHK.TRANS64 P0, [R12+URZ+0x1b0], R9 ;  /* 0x0001b0090c0085a7 */ /* 0x000ee400080010ff */
[----:B---3--:R-:W-:Y:S05]  /*d6f0*/  @!P0 BRA `(.L_x_103) ;  /* 0xfffffffc00f08947 */ /* 0x008fea000383ffff */
[----:B------:R-:W-:Y:S05]  /*d700*/  BRA `(.L_x_222) ;  /* 0xffffff7800587947 */ /* 0x000fea000383ffff */
.L_x_106:
[----:B------:R-:W-:Y:S07]  /*d710*/  MOV R0, UR21 ;  /* 0x0000001500007c02 */ /* 0x000fee0008000f00 */
.L_x_223:
[----:B--2---:R2:W3:Y:S02]  /*d720*/  SYNCS.PHASECHK.TRANS64.TRYWAIT P2, [R0+URZ+0x1a8], R11 ;  /* 0x0001a80b000075a7 */ /* 0x0044e400080411ff */
[----:B---3--:R-:W-:Y:S05]  /*d730*/  @!P2 NANOSLEEP.SYNCS 0x989680 ;  /* 0x009896800000a95d */ /* 0x008fea0003900000 */
[----:B------:R-:W3:Y:S02]  /*d740*/  @!P2 SYNCS.PHASECHK.TRANS64 P2, [R0+URZ+0x1a8], R11 ;  /* 0x0001a80b0000a5a7 */ /* 0x000ee400080410ff */
[----:B---3--:R-:W-:Y:S05]  /*d750*/  @!P2 BRA `(.L_x_223) ;  /* 0xfffffffc00f0a947 */ /* 0x008fea000383ffff */
[----:B------:R-:W-:Y:S05]  /*d760*/  BRA `(.L_x_105) ;  /* 0xffffff7c00c07947 */ /* 0x000fea000383ffff */
.L_x_109:
[----:B--2---:R-:W-:Y:S07]  /*d770*/  MOV R0, UR21 ;  /* 0x0000001500007c02 */ /* 0x004fee0008000f00 */
.L_x_224:
[----:B--2---:R2:W3:Y:S02]  /*d780*/  SYNCS.PHASECHK.TRANS64.TRYWAIT P0, [R0+URZ+0x180], R9 ;  /* 0x00018009000075a7 */ /* 0x0044e400080011ff */
[----:B---3--:R-:W-:Y:S05]  /*d790*/  @!P0 NANOSLEEP.SYNCS 0x989680 ;  /* 0x009896800000895d */ /* 0x008fea0003900000 */
[----:B------:R-:W3:Y:S02]  /*d7a0*/  @!P0 SYNCS.PHASECHK.TRANS64 P0, [R0+URZ+0x180], R9 ;  /* 0x00018009000085a7 */ /* 0x000ee400080010ff */
[----:B---3--:R-:W-:Y:S05]  /*d7b0*/  @!P0 BRA `(.L_x_224) ;  /* 0xfffffffc00f08947 */ /* 0x008fea000383ffff */
[----:B------:R-:W-:Y:S05]  /*d7c0*/  BRA `(.L_x_225) ;  /* 0xffffff80001c7947 */ /* 0x000fea000383ffff */
.L_x_110:
[----:B------:R-:W-:Y:S07]  /*d7d0*/  MOV R0, UR21 ;  /* 0x0000001500007c02 */ /* 0x000fee0008000f00 */
.L_x_226:
[----:B--2---:R2:W3:Y:S02]  /*d7e0*/  SYNCS.PHASECHK.TRANS64.TRYWAIT P0, [R0+URZ+0x188], R9 ;  /* 0x00018809000075a7 */ /* 0x0044e400080011ff */
[----:B---3--:R-:W-:Y:S05]  /*d7f0*/  @!P0 NANOSLEEP.SYNCS 0x989680 ;  /* 0x009896800000895d */ /* 0x008fea0003900000 */
[----:B------:R-:W3:Y:S02]  /*d800*/  @!P0 SYNCS.PHASECHK.TRANS64 P0, [R0+URZ+0x188], R9 ;  /* 0x00018809000085a7 */ /* 0x000ee400080010ff */
[----:B---3--:R-:W-:Y:S05]  /*d810*/  @!P0 BRA `(.L_x_226) ;  /* 0xfffffffc00f08947 */ /* 0x008fea000383ffff */
[----:B------:R-:W-:Y:S05]  /*d820*/  BRA `(.L_x_227) ;  /* 0xffffff8000587947 */ /* 0x000fea000383ffff */
.L_x_111:
[----:B------:R-:W-:Y:S07]  /*d830*/  MOV R0, UR21 ;  /* 0x0000001500007c02 */ /* 0x000fee0008000f00 */
.L_x_228:
[----:B--2---:R2:W3:Y:S02]  /*d840*/  SYNCS.PHASECHK.TRANS64.TRYWAIT P0, [R0+URZ+0x190], R9 ;  /* 0x00019009000075a7 */ /* 0x0044e400080011ff */
[----:B---3--:R-:W-:Y:S05]  /*d850*/  @!P0 NANOSLEEP.SYNCS 0x989680 ;  /* 0x009896800000895d */ /* 0x008fea0003900000 */
[----:B------:R-:W3:Y:S02]  /*d860*/  @!P0 SYNCS.PHASECHK.TRANS64 P0, [R0+URZ+0x190], R9 ;  /* 0x00019009000085a7 */ /* 0x000ee400080010ff */
[----:B---3--:R-:W-:Y:S05]  /*d870*/  @!P0 BRA `(.L_x_228) ;  /* 0xfffffffc00f08947 */ /* 0x008fea000383ffff */
[----:B------:R-:W-:Y:S05]  /*d880*/  BRA `(.L_x_229) ;  /* 0xffffff8000a07947 */ /* 0x000fea000383ffff */
.L_x_112:
[----:B------:R-:W-:Y:S07]  /*d890*/  MOV R0, UR21 ;  /* 0x0000001500007c02 */ /* 0x000fee0008000f00 */
.L_x_230:
[----:B--2---:R2:W3:Y:S02]  /*d8a0*/  SYNCS.PHASECHK.TRANS64.TRYWAIT P0, [R0+URZ+0x198], R9 ;  /* 0x00019809000075a7 */ /* 0x0044e400080011ff */
[----:B---3--:R-:W-:Y:S05]  /*d8b0*/  @!P0 NANOSLEEP.SYNCS 0x989680 ;  /* 0x009896800000895d */ /* 0x008fea0003900000 */
[----:B------:R-:W3:Y:S02]  /*d8c0*/  @!P0 SYNCS.PHASECHK.TRANS64 P0, [R0+URZ+0x198], R9 ;  /* 0x00019809000085a7 */ /* 0x000ee400080010ff */
[----:B---3--:R-:W-:Y:S05]  /*d8d0*/  @!P0 BRA `(.L_x_230) ;  /* 0xfffffffc00f08947 */ /* 0x008fea000383ffff */
[----:B------:R-:W-:Y:S05]  /*d8e0*/  BRA `(.L_x_231) ;  /* 0xffffff8000e47947 */ /* 0x000fea000383ffff */
.L_x_114:
[----:B------:R-:W-:-:S07]  /*d8f0*/  MOV R0, UR21 ;  /* 0x0000001500007c02 */ /* 0x000fce0008000f00 */
.L_x_232:
[----:B---3--:R3:W4:Y:S02]  /*d900*/  SYNCS.PHASECHK.TRANS64.TRYWAIT P0, [R0+URZ+0x180], R3 ;  /* 0x00018003000075a7 */ /* 0x00872400080011ff */
[----:B----4-:R-:W-:Y:S05]  /*d910*/  @!P0 NANOSLEEP.SYNCS 0x989680 ;  /* 0x009896800000895d */ /* 0x010fea0003900000 */
[----:B------:R-:W4:Y:S02]  /*d920*/  @!P0 SYNCS.PHASECHK.TRANS64 P0, [R0+URZ+0x180], R3 ;  /* 0x00018003000085a7 */ /* 0x000f2400080010ff */
[----:B----4-:R-:W-:Y:S05]  /*d930*/  @!P0 BRA `(.L_x_232) ;  /* 0xfffffffc00f08947 */ /* 0x010fea000383ffff */
[----:B------:R-:W-:Y:S05]  /*d940*/  BRA `(.L_x_233) ;  /* 0xffffff84005c7947 */ /* 0x000fea000383ffff */
.L_x_115:
[----:B---3--:R-:W-:-:S07]  /*d950*/  MOV R0, UR21 ;  /* 0x0000001500007c02 */ /* 0x008fce0008000f00 */
.L_x_234:
[----:B---3--:R3:W4:Y:S02]  /*d960*/  SYNCS.PHASECHK.TRANS64.TRYWAIT P0, [R0+URZ+0x188], R3 ;  /* 0x00018803000075a7 */ /* 0x00872400080011ff */
[----:B----4-:R-:W-:Y:S05]  /*d970*/  @!P0 NANOSLEEP.SYNCS 0x989680 ;  /* 0x009896800000895d */ /* 0x010fea0003900000 */
[----:B------:R-:W4:Y:S02]  /*d980*/  @!P0 SYNCS.PHASECHK.TRANS64 P0, [R0+URZ+0x188], R3 ;  /* 0x00018803000085a7 */ /* 0x000f2400080010ff */
[----:B----4-:R-:W-:Y:S05]  /*d990*/  @!P0 BRA `(.L_x_234) ;  /* 0xfffffffc00f08947 */ /* 0x010fea000383ffff */
[----:B------:R-:W-:Y:S05]  /*d9a0*/  BRA `(.L_x_235) ;  /* 0xffffff84004c7947 */ /* 0x000fea000383ffff */
.L_x_116:
[----:B---3--:R-:W-:-:S07]  /*d9b0*/  MOV R0, UR21 ;  /* 0x0000001500007c02 */ /* 0x008fce0008000f00 */
.L_x_236:
[----:B---3--:R3:W4:Y:S02]  /*d9c0*/  SYNCS.PHASECHK.TRANS64.TRYWAIT P0, [R0+URZ+0x190], R3 ;  /* 0x00019003000075a7 */ /* 0x00872400080011ff */
[----:B----4-:R-:W-:Y:S05]  /*d9d0*/  @!P0 NANOSLEEP.SYNCS 0x989680 ;  /* 0x009896800000895d */ /* 0x010fea0003900000 */
[----:B------:R-:W4:Y:S02]  /*d9e0*/  @!P0 SYNCS.PHASECHK.TRANS64 P0, [R0+URZ+0x190], R3 ;  /* 0x00019003000085a7 */ /* 0x000f2400080010ff */
[----:B----4-:R-:W-:Y:S05]  /*d9f0*/  @!P0 BRA `(.L_x_236) ;  /* 0xfffffffc00f08947 */ /* 0x010fea000383ffff */
[----:B------:R-:W-:Y:S05]  /*da00*/  BRA `(.L_x_237) ;  /* 0xffffff84003c7947 */ /* 0x000fea000383ffff */
.L_x_118:
[----:B-1----:R1:W2:Y:S02]  /*da10*/  SYNCS.PHASECHK.TRANS64.TRYWAIT P0, [R3+URZ+0x1b0], R0 ;  /* 0x0001b000030075a7 */ /* 0x0022a400080011ff */
[----:B--2---:R-:W-:Y:S05]  /*da20*/  @!P0 NANOSLEEP.SYNCS 0x989680 ;  /* 0x009896800000895d */ /* 0x004fea0003900000 */
[----:B------:R-:W2:Y:S02]  /*da30*/  @!P0 SYNCS.PHASECHK.TRANS64 P0, [R3+URZ+0x1b0], R0 ;  /* 0x0001b000030085a7 */ /* 0x000ea400080010ff */
[----:B--2---:R-:W-:Y:S05]  /*da40*/  @!P0 BRA `(.L_x_118) ;  /* 0xfffffffc00f08947 */ /* 0x004fea000383ffff */
[----:B------:R-:W-:Y:S05]  /*da50*/  BRA `(.L_x_238) ;  /* 0xffffff8800007947 */ /* 0x000fea000383ffff */
.L_x_129:
[----:B-1----:R1:W2:Y:S02]  /*da60*/  SYNCS.PHASECHK.TRANS64.TRYWAIT P1, [R3+URZ+0x160], R0 ;  /* 0x00016000030075a7 */ /* 0x0022a400080211ff */
[----:B--2---:R-:W-:Y:S05]  /*da70*/  @!P1 NANOSLEEP.SYNCS 0x989680 ;  /* 0x009896800000995d */ /* 0x004fea0003900000 */
[----:B------:R-:W2:Y:S02]  /*da80*/  @!P1 SYNCS.PHASECHK.TRANS64 P1, [R3+URZ+0x160], R0 ;  /* 0x00016000030095a7 */ /* 0x000ea400080210ff */
[----:B--2---:R-:W-:Y:S05]  /*da90*/  @!P1 BRA `(.L_x_129) ;  /* 0xfffffffc00f09947 */ /* 0x004fea000383ffff */
[----:B------:R-:W-:Y:S05]  /*daa0*/  BRA `(.L_x_128) ;  /* 0xffffff9400847947 */ /* 0x000fea000383ffff */
.L_x_131:
[----:B--2---:R2:W4:Y:S02]  /*dab0*/  SYNCS.PHASECHK.TRANS64.TRYWAIT P0, [R145+URZ+0x1d0], R2 ;  /* 0x0001d002910075a7 */ /* 0x00452400080011ff */
[----:B----4-:R-:W-:Y:S05]  /*dac0*/  @!P0 NANOSLEEP.SYNCS 0x989680 ;  /* 0x009896800000895d */ /* 0x010fea0003900000 */
[----:B------:R-:W4:Y:S02]  /*dad0*/  @!P0 SYNCS.PHASECHK.TRANS64 P0, [R145+URZ+0x1d0], R2 ;  /* 0x0001d002910085a7 */ /* 0x000f2400080010ff */
[----:B----4-:R-:W-:Y:S05]  /*dae0*/  @!P0 BRA `(.L_x_131) ;  /* 0xfffffffc00f08947 */ /* 0x010fea000383ffff */
[----:B------:R-:W-:Y:S05]  /*daf0*/  BRA `(.L_x_130) ;  /* 0xffffff9400e07947 */ /* 0x000fea000383ffff */
.L_x_139:
[----:B--2---:R2:W3:Y:S02]  /*db00*/  SYNCS.PHASECHK.TRANS64.TRYWAIT P0, [R107+URZ+0x160], R0 ;  /* 0x000160006b0075a7 */ /* 0x0044e400080011ff */
[----:B---3--:R-:W-:Y:S05]  /*db10*/  @!P0 NANOSLEEP.SYNCS 0x989680 ;  /* 0x009896800000895d */ /* 0x008fea0003900000 */
[----:B------:R-:W3:Y:S02]  /*db20*/  @!P0 SYNCS.PHASECHK.TRANS64 P0, [R107+URZ+0x160], R0 ;  /* 0x000160006b0085a7 */ /* 0x000ee400080010ff */
[----:B---3--:R-:W-:Y:S05]  /*db30*/  @!P0 BRA `(.L_x_139) ;  /* 0xfffffffc00f08947 */ /* 0x008fea000383ffff */
[----:B------:R-:W-:Y:S05]  /*db40*/  BRA `(.L_x_138) ;  /* 0xffffffa800e47947 */ /* 0x000fea000383ffff */
.L_x_147:
[----:B--2---:R2:W3:Y:S02]  /*db50*/  SYNCS.PHASECHK.TRANS64.TRYWAIT P0, [R0+URZ+0x160], R7 ;  /* 0x00016007000075a7 */ /* 0x0044e400080011ff */
[----:B---3--:R-:W-:Y:S05]  /*db60*/  @!P0 NANOSLEEP.SYNCS 0x989680 ;  /* 0x009896800000895d */ /* 0x008fea0003900000 */
[----:B------:R-:W3:Y:S02]  /*db70*/  @!P0 SYNCS.PHASECHK.TRANS64 P0, [R0+URZ+0x160], R7 ;  /* 0x00016007000085a7 */ /* 0x000ee400080010ff */
[----:B---3--:R-:W-:Y:S05]  /*db80*/  @!P0 BRA `(.L_x_147) ;  /* 0xfffffffc00f08947 */ /* 0x008fea000383ffff */
[----:B------:R-:W-:Y:S05]  /*db90*/  BRA `(.L_x_146) ;  /* 0xffffffc000387947 */ /* 0x000fea000383ffff */
.L_x_155:
[----:B--2---:R2:W3:Y:S02]  /*dba0*/  SYNCS.PHASECHK.TRANS64.TRYWAIT P0, [R0+URZ+0x160], R5 ;  /* 0x00016005000075a7 */ /* 0x0044e400080011ff */
[----:B---3--:R-:W-:Y:S05]  /*dbb0*/  @!P0 NANOSLEEP.SYNCS 0x989680 ;  /* 0x009896800000895d */ /* 0x008fea0003900000 */
[----:B------:R-:W3:Y:S02]  /*dbc0*/  @!P0 SYNCS.PHASECHK.TRANS64 P0, [R0+URZ+0x160], R5 ;  /* 0x00016005000085a7 */ /* 0x000ee400080010ff */
[----:B---3--:R-:W-:Y:S05]  /*dbd0*/  @!P0 BRA `(.L_x_155) ;  /* 0xfffffffc00f08947 */ /* 0x008fea000383ffff */
[----:B------:R-:W-:Y:S05]  /*dbe0*/  BRA `(.L_x_154) ;  /* 0xffffffd400987947 */ /* 0x000fea000383ffff */
        .weak           $__internal_0_$__cuda_sm10x_tcgen05_guardrail_trap_col_being_dealloced_not_returned_by_alloc
        .type           $__internal_0_$__cuda_sm10x_tcgen05_guardrail_trap_col_being_dealloced_not_returned_by_alloc,@function
        .size           $__internal_0_$__cuda_sm10x_tcgen05_guardrail_trap_col_being_dealloced_not_returned_by_alloc,($__internal_1_$__cuda_sm10x_tcgen05_guardrail_trap_phase_invalid_during_alloc - $__internal_0_$__cuda_sm10x_tcgen05_guardrail_trap_col_being_dealloced_not_returned_by_alloc)
$__internal_0_$__cuda_sm10x_tcgen05_guardrail_trap_col_being_dealloced_not_returned_by_alloc:
[----:B------:R-:W-:Y:S05]  /*dbf0*/  BPT.TRAP 0x1 ;  /* 0x000000040000795c */ /* 0x000fea0000300000 */
[----:B------:R-:W-:-:S04]  /*dc00*/  HFMA2 R3, -RZ, RZ, 0, 0 ;  /* 0x00000000ff037431 */ /* 0x000fc800000001ff */
[----:B------:R-:W-:Y:S05]  /*dc10*/  RET.REL.NODEC R2 `(_ZN7cutlass13device_kernelINS_4gemm6kernel13GemmUniversalIN4cute5tupleIJiiiiEEENS1_10collective13CollectiveMmaINS1_35MainloopSm100TmaUmmaWarpSpecializedILi22ELi2ELi2ENS5_IJNS4_1CILi2EEESB_NSA_ILi1EEEEEEEENS5_IJNSA_ILi256EEESF_NSA_ILi32EEEEEEaNS5_IJlSC_lEEEaSI_NS4_8TiledMMAINS4_8MMA_AtomIJNS4_21SM100_MMA_S8_2x1SM_SSIaaiLi256ELi256ELNS4_4UMMA5MajorE0ELSN_0ELNSM_8SaturateE0EEEEEENS4_6LayoutINS5_IJSC_SC_SC_EEENS5_IJNSA_ILi0EEEST_ST_EEEEENS5_IJNS4_10UnderscoreESW_SW_EEEEENS4_28SM100_TMA_2SM_LOAD_MULTICASTENS4_14ComposedLayoutINS4_7SwizzleILi1ELi4ELi3EEENS4_18smem_ptr_flag_bitsILi8EEENSR_INS5_IJNSA_ILi8EEESG_EEENS5_IJSG_SC_EEEEEEEvNS4_8identityENS4_18SM100_TMA_2SM_LOADES19_vS1A_EENS_8epilogue10collective18CollectiveEpilogueINS1D_23Sm100TmaWarpSpecializedILi4ELi2ELi64ELb0ELb0EEEJNS5_IJNSA_ILi128EEESF_SG_EEENS5_IJNSR_IS1I_SC_EENSR_INSA_ILi64EEESC_EEEEEaSI_aSI_NS1D_6fusion15FusionCallbacksIS1H_NS1O_17LinearCombinationIaiaiLNS_15FloatRoundStyleE2EEES1J_S1N_JEEENS4_5SM1004TMEM4LOAD26SM100_TMEM_LOAD_32dp32b64xENS4_13SM90_TMA_LOADENS10_INS11_ILi2ELi4ELi3EEES14_NSR_INS5_IJS15_S1L_EEENS5_IJS1L_SC_EEEEEEENS4_39AutoVectorizingCopyWithAssumedAlignmentILi128EEENS4_14SM90_TMA_STOREES23_S25_S25_EEEvvEEEEvNT_6ParamsE) ;  /* 0xffffff2002f87950 */ /* 0x000fea0003c3ffff */
        .weak           $__internal_1_$__cuda_sm10x_tcgen05_guardrail_trap_phase_invalid_during_alloc
        .type           $__internal_1_$__cuda_sm10x_tcgen05_guardrail_trap_phase_invalid_during_alloc,@function
        .size           $__internal_1_$__cuda_sm10x_tcgen05_guardrail_trap_phase_invalid_during_alloc,($__internal_2_$__cuda_sm10x_tcgen05_guardrail_trap_unallocated_columns_being_dealloced - $__internal_1_$__cuda_sm10x_tcgen05_guardrail_trap_phase_invalid_during_alloc)
$__internal_1_$__cuda_sm10x_tcgen05_guardrail_trap_phase_invalid_during_alloc:
[----:B------:R-:W-:Y:S05]  /*dc20*/  BPT.TRAP 0x1 ;  /* 0x000000040000795c */ /* 0x000fea0000300000 */
[----:B------:R-:W-:-:S04]  /*dc30*/  MOV R5, 0x0 ;  /* 0x0000000000057802 */ /* 0x000fc80000000f00 */
[----:B------:R-:W-:Y:S05]  /*dc40*/  RET.REL.NODEC R4 `(_ZN7cutlass13device_kernelINS_4gemm6kernel13GemmUniversalIN4cute5tupleIJiiiiEEENS1_10collective13CollectiveMmaINS1_35MainloopSm100TmaUmmaWarpSpecializedILi22ELi2ELi2ENS5_IJNS4_1CILi2EEESB_NSA_ILi1EEEEEEEENS5_IJNSA_ILi256EEESF_NSA_ILi32EEEEEEaNS5_IJlSC_lEEEaSI_NS4_8TiledMMAINS4_8MMA_AtomIJNS4_21SM100_MMA_S8_2x1SM_SSIaaiLi256ELi256ELNS4_4UMMA5MajorE0ELSN_0ELNSM_8SaturateE0EEEEEENS4_6LayoutINS5_IJSC_SC_SC_EEENS5_IJNSA_ILi0EEEST_ST_EEEEENS5_IJNS4_10UnderscoreESW_SW_EEEEENS4_28SM100_TMA_2SM_LOAD_MULTICASTENS4_14ComposedLayoutINS4_7SwizzleILi1ELi4ELi3EEENS4_18smem_ptr_flag_bitsILi8EEENSR_INS5_IJNSA_ILi8EEESG_EEENS5_IJSG_SC_EEEEEEEvNS4_8identityENS4_18SM100_TMA_2SM_LOADES19_vS1A_EENS_8epilogue10collective18CollectiveEpilogueINS1D_23Sm100TmaWarpSpecializedILi4ELi2ELi64ELb0ELb0EEEJNS5_IJNSA_ILi128EEESF_SG_EEENS5_IJNSR_IS1I_SC_EENSR_INSA_ILi64EEESC_EEEEEaSI_aSI_NS1D_6fusion15FusionCallbacksIS1H_NS1O_17LinearCombinationIaiaiLNS_15FloatRoundStyleE2EEES1J_S1N_JEEENS4_5SM1004TMEM4LOAD26SM100_TMEM_LOAD_32dp32b64xENS4_13SM90_TMA_LOADENS10_INS11_ILi2ELi4ELi3EEES14_NSR_INS5_IJS15_S1L_EEENS5_IJS1L_SC_EEEEEEENS4_39AutoVectorizingCopyWithAssumedAlignmentILi128EEENS4_14SM90_TMA_STOREES23_S25_S25_EEEvvEEEEvNT_6ParamsE) ;  /* 0xffffff2004ec7950 */ /* 0x000fea0003c3ffff */
        .weak           $__internal_2_$__cuda_sm10x_tcgen05_guardrail_trap_unallocated_columns_being_dealloced
        .type           $__internal_2_$__cuda_sm10x_tcgen05_guardrail_trap_unallocated_columns_being_dealloced,@function
        .size           $__internal_2_$__cuda_sm10x_tcgen05_guardrail_trap_unallocated_columns_being_dealloced,(.L_x_240 - $__internal_2_$__cuda_sm10x_tcgen05_guardrail_trap_unallocated_columns_being_dealloced)
$__internal_2_$__cuda_sm10x_tcgen05_guardrail_trap_unallocated_columns_being_dealloced:
[----:B------:R-:W-:Y:S05]  /*dc50*/  BPT.TRAP 0x1 ;  /* 0x000000040000795c */ /* 0x000fea0000300000 */
[----:B------:R-:W-:-:S04]  /*dc60*/  HFMA2 R3, -RZ, RZ, 0, 0 ;  /* 0x00000000ff037431 */ /* 0x000fc800000001ff */
[----:B------:R-:W-:Y:S05]  /*dc70*/  RET.REL.NODEC R2 `(_ZN7cutlass13device_kernelINS_4gemm6kernel13GemmUniversalIN4cute5tupleIJiiiiEEENS1_10collective13CollectiveMmaINS1_35MainloopSm100TmaUmmaWarpSpecializedILi22ELi2ELi2ENS5_IJNS4_1CILi2EEESB_NSA_ILi1EEEEEEEENS5_IJNSA_ILi256EEESF_NSA_ILi32EEEEEEaNS5_IJlSC_lEEEaSI_NS4_8TiledMMAINS4_8MMA_AtomIJNS4_21SM100_MMA_S8_2x1SM_SSIaaiLi256ELi256ELNS4_4UMMA5MajorE0ELSN_0ELNSM_8SaturateE0EEEEEENS4_6LayoutINS5_IJSC_SC_SC_EEENS5_IJNSA_ILi0EEEST_ST_EEEEENS5_IJNS4_10UnderscoreESW_SW_EEEEENS4_28SM100_TMA_2SM_LOAD_MULTICASTENS4_14ComposedLayoutINS4_7SwizzleILi1ELi4ELi3EEENS4_18smem_ptr_flag_bitsILi8EEENSR_INS5_IJNSA_ILi8EEESG_EEENS5_IJSG_SC_EEEEEEEvNS4_8identityENS4_18SM100_TMA_2SM_LOADES19_vS1A_EENS_8epilogue10collective18CollectiveEpilogueINS1D_23Sm100TmaWarpSpecializedILi4ELi2ELi64ELb0ELb0EEEJNS5_IJNSA_ILi128EEESF_SG_EEENS5_IJNSR_IS1I_SC_EENSR_INSA_ILi64EEESC_EEEEEaSI_aSI_NS1D_6fusion15FusionCallbacksIS1H_NS1O_17LinearCombinationIaiaiLNS_15FloatRoundStyleE2EEES1J_S1N_JEEENS4_5SM1004TMEM4LOAD26SM100_TMEM_LOAD_32dp32b64xENS4_13SM90_TMA_LOADENS10_INS11_ILi2ELi4ELi3EEES14_NSR_INS5_IJS15_S1L_EEENS5_IJS1L_SC_EEEEEEENS4_39AutoVectorizingCopyWithAssumedAlignmentILi128EEENS4_14SM90_TMA_STOREES23_S25_S25_EEEvvEEEEvNT_6ParamsE) ;  /* 0xffffff2002e07950 */ /* 0x000fea0003c3ffff */
.L_x_239:
[----:B------:R-:W-:-:S00]  /*dc80*/  BRA `(.L_x_239) ;  /* 0xfffffffc00fc7947 */ /* 0x000fc0000383ffff */
[----:B------:R-:W-:-:S00]  /*dc90*/  NOP ;  /* 0x0000000000007918 */ /* 0x000fc00000000000 */
        /* <DEDUP_REMOVED lines=14> */
.L_x_240:


//--------------------- .nv.global.init           --------------------------
	.section	.nv.global.init,"aw",@progbits
.nv.global.init:
	.type		$str$27,@object
	.size		$str$27,($str$28 - $str$27)
$str$27:
        /*0000*/ 	.byte	0x28, 0x61, 0x64, 0x64, 0x72, 0x65, 0x73, 0x73, 0x20, 0x26, 0x20, 0x6d, 0x61, 0x73, 0x6b, 0x29
        /*0010*/ 	.byte	0x20, 0x3d, 0x3d, 0x20, 0x30, 0x00
	.type		$str$28,@object
	.size		$str$28,($str$26 - $str$28)
$str$28:
        /*0016*/ 	.byte	0x2f, 0x74, 0x6d, 0x70, 0x2f, 0x63, 0x75, 0x74, 0x6c, 0x61, 0x73, 0x73, 0x5f, 0x73, 0x77, 0x65
        /*0026*/ 	.byte	0x65, 0x70, 0x5f, 0x73, 0x72, 0x63, 0x2f, 0x69, 0x6e, 0x63, 0x6c, 0x75, 0x64, 0x65, 0x2f, 0x63
        /*0036*/ 	.byte	0x75, 0x74, 0x65, 0x2f, 0x70, 0x6f, 0x69, 0x6e, 0x74, 0x65, 0x72, 0x5f, 0x66, 0x6c, 0x61, 0x67
        /*0046*/ 	.byte	0x67, 0x65, 0x64, 0x2e, 0x68, 0x70, 0x70, 0x00
	.type		$str$26,@object
	.size		$str$26,($str$25 - $str$26)
$str$26:
        /*004e*/ 	.byte	0x2f, 0x74, 0x6d, 0x70, 0x2f, 0x63, 0x75, 0x74, 0x6c, 0x61, 0x73, 0x73, 0x5f, 0x73, 0x77, 0x65
        /*005e*/ 	.byte	0x65, 0x70, 0x5f, 0x73, 0x72, 0x63, 0x2f, 0x69, 0x6e, 0x63, 0x6c, 0x75, 0x64, 0x65, 0x2f, 0x63
        /*006e*/ 	.byte	0x75, 0x74, 0x65, 0x2f, 0x61, 0x74, 0x6f, 0x6d, 0x2f, 0x63, 0x6f, 0x70, 0x79, 0x5f, 0x74, 0x72
        /*007e*/ 	.byte	0x61, 0x69, 0x74, 0x73, 0x5f, 0x73, 0x6d, 0x31, 0x30, 0x30, 0x2e, 0x68, 0x70, 0x70, 0x00
	.type		$str$25,@object
	.size		$str$25,(__unnamed_1 - $str$25)
$str$25:
        /*008d*/ 	.byte	0x28, 0x28, 0x75, 0x69, 0x6e, 0x74, 0x33, 0x32, 0x5f, 0x74, 0x28, 0x74, 0x68, 0x72, 0x65, 0x61
        /*009d*/ 	.byte	0x64, 0x49, 0x64, 0x78, 0x2e, 0x78, 0x29, 0x20, 0x2f, 0x20, 0x33, 0x32, 0x29, 0x20, 0x25, 0x20
        /*00ad*/ 	.byte	0x34, 0x29, 0x20, 0x3d, 0x3d, 0x20, 0x28, 0x28, 0x28, 0x74, 0x6d, 0x65, 0x6d, 0x5f, 0x61, 0x64
        /*00bd*/ 	.byte	0x64, 0x72, 0x20, 0x3e, 0x3e, 0x20, 0x31, 0x36, 0x29, 0x20, 0x2f, 0x20, 0x33, 0x32, 0x29, 0x20
        /*00cd*/ 	.byte	0x25, 0x20, 0x34, 0x29, 0x00
	.type		__unnamed_1,@object
	.size		__unnamed_1,(__unnamed_2 - __unnamed_1)
__unnamed_1:
        /*00d2*/ 	.byte	0x61, 0x75, 0x74, 0x6f, 0x20, 0x63, 0x75, 0x74, 0x65, 0x3a, 0x3a, 0x61, 0x73, 0x5f, 0x70, 0x6f
        /* <DEDUP_REMOVED lines=24> */
        /*0262*/ 	.byte	0x5d, 0x00
	.type		__unnamed_2,@object
	.size		__unnamed_2,(__unnamed_3 - __unnamed_2)
__unnamed_2:
        /* <DEDUP_REMOVED lines=26> */
	.type		__unnamed_3,@object
	.size		__unnamed_3,(.L_3 - __unnamed_3)
__unnamed_3:
        /* <DEDUP_REMOVED lines=42> */
        /*0696*/ 	.byte	0x43, 0x3c, 0x30, 0x3e, 0x3e, 0x3e, 0x3e, 0x5d, 0x00
.L_3:


//--------------------- .nv.shared._ZN7cutlass13device_kernelINS_4gemm6kernel13GemmUniversalIN4cute5tupleIJiiiiEEENS1_10collective13CollectiveMmaINS1_35MainloopSm100TmaUmmaWarpSpecializedILi22ELi2ELi2ENS5_IJNS4_1CILi2EEESB_NSA_ILi1EEEEEEEENS5_IJNSA_ILi256EEESF_NSA_ILi32EEEEEEaNS5_IJlSC_lEEEaSI_NS4_8TiledMMAINS4_8MMA_AtomIJNS4_21SM100_MMA_S8_2x1SM_SSIaaiLi256ELi256ELNS4_4UMMA5MajorE0ELSN_0ELNSM_8SaturateE0EEEEEENS4_6LayoutINS5_IJSC_SC_SC_EEENS5_IJNSA_ILi0EEEST_ST_EEEEENS5_IJNS4_10UnderscoreESW_SW_EEEEENS4_28SM100_TMA_2SM_LOAD_MULTICASTENS4_14ComposedLayoutINS4_7SwizzleILi1ELi4ELi3EEENS4_18smem_ptr_flag_bitsILi8EEENSR_INS5_IJNSA_ILi8EEESG_EEENS5_IJSG_SC_EEEEEEEvNS4_8identityENS4_18SM100_TMA_2SM_LOADES19_vS1A_EENS_8epilogue10collective18CollectiveEpilogueINS1D_23Sm100TmaWarpSpecializedILi4ELi2ELi64ELb0ELb0EEEJNS5_IJNSA_ILi128EEESF_SG_EEENS5_IJNSR_IS1I_SC_EENSR_INSA_ILi64EEESC_EEEEEaSI_aSI_NS1D_6fusion15FusionCallbacksIS1H_NS1O_17LinearCombinationIaiaiLNS_15FloatRoundStyleE2EEES1J_S1N_JEEENS4_5SM1004TMEM4LOAD26SM100_TMEM_LOAD_32dp32b64xENS4_13SM90_TMA_LOADENS10_INS11_ILi2ELi4ELi3EEES14_NSR_INS5_IJS15_S1L_EEENS5_IJS1L_SC_EEEEEEENS4_39AutoVectorizingCopyWithAssumedAlignmentILi128EEENS4_14SM90_TMA_STOREES23_S25_S25_EEEvvEEEEvNT_6ParamsE --------------------------
	.section	.nv.shared._ZN7cutlass13device_kernelINS_4gemm6kernel13GemmUniversalIN4cute5tupleIJiiiiEEENS1_10collective13CollectiveMmaINS1_35MainloopSm100TmaUmmaWarpSpecializedILi22ELi2ELi2ENS5_IJNS4_1CILi2EEESB_NSA_ILi1EEEEEEEENS5_IJNSA_ILi256EEESF_NSA_ILi32EEEEEEaNS5_IJlSC_lEEEaSI_NS4_8TiledMMAINS4_8MMA_AtomIJNS4_21SM100_MMA_S8_2x1SM_SSIaaiLi256ELi256ELNS4_4UMMA5MajorE0ELSN_0ELNSM_8SaturateE0EEEEEENS4_6LayoutINS5_IJSC_SC_SC_EEENS5_IJNSA_ILi0EEEST_ST_EEEEENS5_IJNS4_10UnderscoreESW_SW_EEEEENS4_28SM100_TMA_2SM_LOAD_MULTICASTENS4_14ComposedLayoutINS4_7SwizzleILi1ELi4ELi3EEENS4_18smem_ptr_flag_bitsILi8EEENSR_INS5_IJNSA_ILi8EEESG_EEENS5_IJSG_SC_EEEEEEEvNS4_8identityENS4_18SM100_TMA_2SM_LOADES19_vS1A_EENS_8epilogue10collective18CollectiveEpilogueINS1D_23Sm100TmaWarpSpecializedILi4ELi2ELi64ELb0ELb0EEEJNS5_IJNSA_ILi128EEESF_SG_EEENS5_IJNSR_IS1I_SC_EENSR_INSA_ILi64EEESC_EEEEEaSI_aSI_NS1D_6fusion15FusionCallbacksIS1H_NS1O_17LinearCombinationIaiaiLNS_15FloatRoundStyleE2EEES1J_S1N_JEEENS4_5SM1004TMEM4LOAD26SM100_TMEM_LOAD_32dp32b64xENS4_13SM90_TMA_LOADENS10_INS11_ILi2ELi4ELi3EEES14_NSR_INS5_IJS15_S1L_EEENS5_IJS1L_SC_EEEEEEENS4_39AutoVectorizingCopyWithAssumedAlignmentILi128EEENS4_14SM90_TMA_STOREES23_S25_S25_EEEvvEEEEvNT_6ParamsE,"aw",@nobits
	.sectionflags	@""
	.align	16
	.zero		1024


//--------------------- .nv.shared.reserved.0     --------------------------
	.section	.nv.shared.reserved.0,"aw",@nobits
	.weak		__nv_reservedSMEM_offset_0_alias
	.size		__nv_reservedSMEM_offset_0_alias, 0, 64
	.other		__nv_reservedSMEM_offset_0_alias,@"STO_CUDA_RESERVED_SHARED STV_DEFAULT"
__nv_reservedSMEM_offset_0_alias:
	.zero		0
.nv.shared.reserved.0:
	.zero		64
	.weak		__nv_reservedSMEM_tcgen05_partition
	.type		__nv_reservedSMEM_tcgen05_partition,@object
	.size		__nv_reservedSMEM_tcgen05_partition,(.L_0 - __nv_reservedSMEM_tcgen05_partition)
__nv_reservedSMEM_tcgen05_partition:
	.zero		32
.L_0:


//--------------------- .nv.global                --------------------------
	.section	.nv.global,"aw",@nobits
.nv.global:
	.type		_ZN40_INTERNAL_5c5bcfb2_4_k_cu_a0c93b8d_267794cute1_E,@object
	.size		_ZN40_INTERNAL_5c5bcfb2_4_k_cu_a0c93b8d_267794cute1_E,(_ZN40_INTERNAL_5c5bcfb2_4_k_cu_a0c93b8d_267794cuda3std3__45__cpo6cbeginE - _ZN40_INTERNAL_5c5bcfb2_4_k_cu_a0c93b8d_267794cute1_E)
_ZN40_INTERNAL_5c5bcfb2_4_k_cu_a0c93b8d_267794cute1_E:
	.zero		1
	.type		_ZN40_INTERNAL_5c5bcfb2_4_k_cu_a0c93b8d_267794cuda3std3__45__cpo6cbeginE,@object
	.size		_ZN40_INTERNAL_5c5bcfb2_4_k_cu_a0c93b8d_267794cuda3std3__45__cpo6cbeginE,(_ZN40_INTERNAL_5c5bcfb2_4_k_cu_a0c93b8d_267794cuda3std3__48in_placeE - _ZN40_INTERNAL_5c5bcfb2_4_k_cu_a0c93b8d_267794cuda3std3__45__cpo6cbeginE)
_ZN40_INTERNAL_5c5bcfb2_4_k_cu_a0c93b8d_267794cuda3std3__45__cpo6cbeginE:
	.zero		1
	.type		_ZN40_INTERNAL_5c5bcfb2_4_k_cu_a0c93b8d_267794cuda3std3__48in_placeE,@object
	.size		_ZN40_INTERNAL_5c5bcfb2_4_k_cu_a0c93b8d_267794cuda3std3__48in_placeE,(_ZN40_INTERNAL_5c5bcfb2_4_k_cu_a0c93b8d_267794cuda3std6ranges3__45__cpo9iter_moveE - _ZN40_INTERNAL_5c5bcfb2_4_k_cu_a0c93b8d_267794cuda3std3__48in_placeE)
_ZN40_INTERNAL_5c5bcfb2_4_k_cu_a0c93b8d_267794cuda3std3__48in_placeE:
	.zero		1
	.type		_ZN40_INTERNAL_5c5bcfb2_4_k_cu_a0c93b8d_267794cuda3std6ranges3__45__cpo9iter_moveE,@object
	.size		_ZN40_INTERNAL_5c5bcfb2_4_k_cu_a0c93b8d_267794cuda3std6ranges3__45__cpo9iter_moveE,(_ZN40_INTERNAL_5c5bcfb2_4_k_cu_a0c93b8d_267794cuda3std3__45__cpo5beginE - _ZN40_INTERNAL_5c5bcfb2_4_k_cu_a0c93b8d_267794cuda3std6ranges3__45__cpo9iter_moveE)
_ZN40_INTERNAL_5c5bcfb2_4_k_cu_a0c93b8d_267794cuda3std6ranges3__45__cpo9iter_moveE:
	.zero		1
	.type		_ZN40_INTERNAL_5c5bcfb2_4_k_cu_a0c93b8d_267794cuda3std3__45__cpo5beginE,@object
	.size		_ZN40_INTERNAL_5c5bcfb2_4_k_cu_a0c93b8d_267794cuda3std3__45__cpo5beginE,(_ZN40_INTERNAL_5c5bcfb2_4_k_cu_a0c93b8d_267794cuda3std3__442_GLOBAL__N__5c5bcfb2_4_k_cu_a0c93b8d_267796ignoreE - _ZN40_INTERNAL_5c5bcfb2_4_k_cu_a0c93b8d_267794cuda3std3__45__cpo5beginE)
_ZN40_INTERNAL_5c5bcfb2_4_k_cu_a0c93b8d_267794cuda3std3__45__cpo5beginE:
	.zero		1
	.type		_ZN40_INTERNAL_5c5bcfb2_4_k_cu_a0c93b8d_267794cuda3std3__442_GLOBAL__N__5c5bcfb2_4_k_cu_a0c93b8d_267796ignoreE,@object
	.size		_ZN40_INTERNAL_5c5bcfb2_4_k_cu_a0c93b8d_267794cuda3std3__442_GLOBAL__N__5c5bcfb2_4_k_cu_a0c93b8d_267796ignoreE,(_ZN40_INTERNAL_5c5bcfb2_4_k_cu_a0c93b8d_267794cute7productE - _ZN40_INTERNAL_5c5bcfb2_4_k_cu_a0c93b8d_267794cuda3std3__442_GLOBAL__N__5c5bcfb2_4_k_cu_a0c93b8d_267796ignoreE)
_ZN40_INTERNAL_5c5bcfb2_4_k_cu_a0c93b8d_267794cuda3std3__442_GLOBAL__N__5c5bcfb2_4_k_cu_a0c93b8d_267796ignoreE:
	.zero		1
	.type		_ZN40_INTERNAL_5c5bcfb2_4_k_cu_a0c93b8d_267794cute7productE,@object
	.size		_ZN40_INTERNAL_5c5bcfb2_4_k_cu_a0c93b8d_267794cute7productE,(_ZN40_INTERNAL_5c5bcfb2_4_k_cu_a0c93b8d_267794cuda3std3__45__cpo3endE - _ZN40_INTERNAL_5c5bcfb2_4_k_cu_a0c93b8d_267794cute7productE)
_ZN40_INTERNAL_5c5bcfb2_4_k_cu_a0c93b8d_267794cute7productE:
	.zero		1
	.type		_ZN40_INTERNAL_5c5bcfb2_4_k_cu_a0c93b8d_267794cuda3std3__45__cpo3endE,@object
	.size		_ZN40_INTERNAL_5c5bcfb2_4_k_cu_a0c93b8d_267794cuda3std3__45__cpo3endE,(_ZN40_INTERNAL_5c5bcfb2_4_k_cu_a0c93b8d_267794cuda3std3__419piecewise_constructE - _ZN40_INTERNAL_5c5bcfb2_4_k_cu_a0c93b8d_267794cuda3std3__45__cpo3endE)
_ZN40_INTERNAL_5c5bcfb2_4_k_cu_a0c93b8d_267794cuda3std3__45__cpo3endE:
	.zero		1
	.type		_ZN40_INTERNAL_5c5bcfb2_4_k_cu_a0c93b8d_267794cuda3std3__419piecewise_constructE,@object
	.size		_ZN40_INTERNAL_5c5bcfb2_4_k_cu_a0c93b8d_267794cuda3std3__419piecewise_constructE,(_ZN40_INTERNAL_5c5bcfb2_4_k_cu_a0c93b8d_267794cuda3std3__45__cpo4cendE - _ZN40_INTERNAL_5c5bcfb2_4_k_cu_a0c93b8d_267794cuda3std3__419piecewise_constructE)
_ZN40_INTERNAL_5c5bcfb2_4_k_cu_a0c93b8d_267794cuda3std3__419piecewise_constructE:
	.zero		1
	.type		_ZN40_INTERNAL_5c5bcfb2_4_k_cu_a0c93b8d_267794cuda3std3__45__cpo4cendE,@object
	.size		_ZN40_INTERNAL_5c5bcfb2_4_k_cu_a0c93b8d_267794cuda3std3__45__cpo4cendE,(_ZN40_INTERNAL_5c5bcfb2_4_k_cu_a0c93b8d_267794cuda3std6ranges3__45__cpo4swapE - _ZN40_INTERNAL_5c5bcfb2_4_k_cu_a0c93b8d_267794cuda3std3__45__cpo4cendE)
_ZN40_INTERNAL_5c5bcfb2_4_k_cu_a0c93b8d_267794cuda3std3__45__cpo4cendE:
	.zero		1
	.type		_ZN40_INTERNAL_5c5bcfb2_4_k_cu_a0c93b8d_267794cuda3std6ranges3__45__cpo4swapE,@object
	.size		_ZN40_INTERNAL_5c5bcfb2_4_k_cu_a0c93b8d_267794cuda3std6ranges3__45__cpo4swapE,(.L_11 - _ZN40_INTERNAL_5c5bcfb2_4_k_cu_a0c93b8d_267794cuda3std6ranges3__45__cpo4swapE)
_ZN40_INTERNAL_5c5bcfb2_4_k_cu_a0c93b8d_267794cuda3std6ranges3__45__cpo4swapE:
	.zero		1
.L_11:


//--------------------- .nv.constant0._ZN7cutlass13device_kernelINS_4gemm6kernel13GemmUniversalIN4cute5tupleIJiiiiEEENS1_10collective13CollectiveMmaINS1_35MainloopSm100TmaUmmaWarpSpecializedILi22ELi2ELi2ENS5_IJNS4_1CILi2EEESB_NSA_ILi1EEEEEEEENS5_IJNSA_ILi256EEESF_NSA_ILi32EEEEEEaNS5_IJlSC_lEEEaSI_NS4_8TiledMMAINS4_8MMA_AtomIJNS4_21SM100_MMA_S8_2x1SM_SSIaaiLi256ELi256ELNS4_4UMMA5MajorE0ELSN_0ELNSM_8SaturateE0EEEEEENS4_6LayoutINS5_IJSC_SC_SC_EEENS5_IJNSA_ILi0EEEST_ST_EEEEENS5_IJNS4_10UnderscoreESW_SW_EEEEENS4_28SM100_TMA_2SM_LOAD_MULTICASTENS4_14ComposedLayoutINS4_7SwizzleILi1ELi4ELi3EEENS4_18smem_ptr_flag_bitsILi8EEENSR_INS5_IJNSA_ILi8EEESG_EEENS5_IJSG_SC_EEEEEEEvNS4_8identityENS4_18SM100_TMA_2SM_LOADES19_vS1A_EENS_8epilogue10collective18CollectiveEpilogueINS1D_23Sm100TmaWarpSpecializedILi4ELi2ELi64ELb0ELb0EEEJNS5_IJNSA_ILi128EEESF_SG_EEENS5_IJNSR_IS1I_SC_EENSR_INSA_ILi64EEESC_EEEEEaSI_aSI_NS1D_6fusion15FusionCallbacksIS1H_NS1O_17LinearCombinationIaiaiLNS_15FloatRoundStyleE2EEES1J_S1N_JEEENS4_5SM1004TMEM4LOAD26SM100_TMEM_LOAD_32dp32b64xENS4_13SM90_TMA_LOADENS10_INS11_ILi2ELi4ELi3EEES14_NSR_INS5_IJS15_S1L_EEENS5_IJS1L_SC_EEEEEEENS4_39AutoVectorizingCopyWithAssumedAlignmentILi128EEENS4_14SM90_TMA_STOREES23_S25_S25_EEEvvEEEEvNT_6ParamsE --------------------------
	.section	.nv.constant0._ZN7cutlass13device_kernelINS_4gemm6kernel13GemmUniversalIN4cute5tupleIJiiiiEEENS1_10collective13CollectiveMmaINS1_35MainloopSm100TmaUmmaWarpSpecializedILi22ELi2ELi2ENS5_IJNS4_1CILi2EEESB_NSA_ILi1EEEEEEEENS5_IJNSA_ILi256EEESF_NSA_ILi32EEEEEEaNS5_IJlSC_lEEEaSI_NS4_8TiledMMAINS4_8MMA_AtomIJNS4_21SM100_MMA_S8_2x1SM_SSIaaiLi256ELi256ELNS4_4UMMA5MajorE0ELSN_0ELNSM_8SaturateE0EEEEEENS4_6LayoutINS5_IJSC_SC_SC_EEENS5_IJNSA_ILi0EEEST_ST_EEEEENS5_IJNS4_10UnderscoreESW_SW_EEEEENS4_28SM100_TMA_2SM_LOAD_MULTICASTENS4_14ComposedLayoutINS4_7SwizzleILi1ELi4ELi3EEENS4_18smem_ptr_flag_bitsILi8EEENSR_INS5_IJNSA_ILi8EEESG_EEENS5_IJSG_SC_EEEEEEEvNS4_8identityENS4_18SM100_TMA_2SM_LOADES19_vS1A_EENS_8epilogue10collective18CollectiveEpilogueINS1D_23Sm100TmaWarpSpecializedILi4ELi2ELi64ELb0ELb0EEEJNS5_IJNSA_ILi128EEESF_SG_EEENS5_IJNSR_IS1I_SC_EENSR_INSA_ILi64EEESC_EEEEEaSI_aSI_NS1D_6fusion15FusionCallbacksIS1H_NS1O_17LinearCombinationIaiaiLNS_15FloatRoundStyleE2EEES1J_S1N_JEEENS4_5SM1004TMEM4LOAD26SM100_TMEM_LOAD_32dp32b64xENS4_13SM90_TMA_LOADENS10_INS11_ILi2ELi4ELi3EEES14_NSR_INS5_IJS15_S1L_EEENS5_IJS1L_SC_EEEEEEENS4_39AutoVectorizingCopyWithAssumedAlignmentILi128EEENS4_14SM90_TMA_STOREES23_S25_S25_EEEvvEEEEvNT_6ParamsE,"a",@progbits
	.sectionflags	@""
	.align	4
.nv.constant0._ZN7cutlass13device_kernelINS_4gemm6kernel13GemmUniversalIN4cute5tupleIJiiiiEEENS1_10collective13CollectiveMmaINS1_35MainloopSm100TmaUmmaWarpSpecializedILi22ELi2ELi2ENS5_IJNS4_1CILi2EEESB_NSA_ILi1EEEEEEEENS5_IJNSA_ILi256EEESF_NSA_ILi32EEEEEEaNS5_IJlSC_lEEEaSI_NS4_8TiledMMAINS4_8MMA_AtomIJNS4_21SM100_MMA_S8_2x1SM_SSIaaiLi256ELi256ELNS4_4UMMA5MajorE0ELSN_0ELNSM_8SaturateE0EEEEEENS4_6LayoutINS5_IJSC_SC_SC_EEENS5_IJNSA_ILi0EEEST_ST_EEEEENS5_IJNS4_10UnderscoreESW_SW_EEEEENS4_28SM100_TMA_2SM_LOAD_MULTICASTENS4_14ComposedLayoutINS4_7SwizzleILi1ELi4ELi3EEENS4_18smem_ptr_flag_bitsILi8EEENSR_INS5_IJNSA_ILi8EEESG_EEENS5_IJSG_SC_EEEEEEEvNS4_8identityENS4_18SM100_TMA_2SM_LOADES19_vS1A_EENS_8epilogue10collective18CollectiveEpilogueINS1D_23Sm100TmaWarpSpecializedILi4ELi2ELi64ELb0ELb0EEEJNS5_IJNSA_ILi128EEESF_SG_EEENS5_IJNSR_IS1I_SC_EENSR_INSA_ILi64EEESC_EEEEEaSI_aSI_NS1D_6fusion15FusionCallbacksIS1H_NS1O_17LinearCombinationIaiaiLNS_15FloatRoundStyleE2EEES1J_S1N_JEEENS4_5SM1004TMEM4LOAD26SM100_TMEM_LOAD_32dp32b64xENS4_13SM90_TMA_LOADENS10_INS11_ILi2ELi4ELi3EEES14_NSR_INS5_IJS15_S1L_EEENS5_IJS1L_SC_EEEEEEENS4_39AutoVectorizingCopyWithAssumedAlignmentILi128EEENS4_14SM90_TMA_STOREES23_S25_S25_EEEvvEEEEvNT_6ParamsE:
	.zero		2944


//--------------------- SYMBOLS --------------------------

	.type		.nv.reservedSmem.offset0,@object
	.size		.nv.reservedSmem.offset0,0x4
	.type		.nv.reservedSmem.cap,@object
	.size		.nv.reservedSmem.cap,0x4
	.type		__assertfail,@function
